	.target	sm_90a

	.elftype	@"ET_EXEC"


//--------------------- .note.nv.tkinfo           --------------------------
	.section	.note.nv.tkinfo,"",@"SHT_NOTE"
	.sectionflags	@"SHF_NOTE_NV_TKINFO"
	.tkinfo
        /*0018*/ 	.word	0x00000002
        /*0030*/ 	.string	""
        /*0030*/ 	.string	"ptxas"
        /*0030*/ 	.string	"Cuda compilation tools, release 13.0, V13.0.88"
        /*0030*/ 	.string	"Build cuda_13.0.r13.0/compiler.36424714_0"
        /*0030*/ 	.string	"-v  -suppress-debug-info  -lineinfo  -arch sm_90a "



//--------------------- .note.nv.cuinfo           --------------------------
	.section	.note.nv.cuinfo,"",@"SHT_NOTE"
	.sectionflags	@"SHF_NOTE_NV_CUINFO"
        /*0018*/ 	.short	0x0002
        /*001a*/ 	.short	0x005a
        /*001c*/ 	.short	0x0082
	.zero		2


//--------------------- .nv.info                  --------------------------
	.section	.nv.info,"",@"SHT_CUDA_INFO"
	.align	4


	//----- nvinfo : EIATTR_REGCOUNT
	.align		4
        /*0000*/ 	.byte	0x04, 0x2f
        /*0002*/ 	.short	(.L_1 - .L_0)
	.align		4
.L_0:
        /*0004*/ 	.word	index@(matmul_kernel)
        /*0008*/ 	.word	0x000000ff


	//----- nvinfo : EIATTR_FRAME_SIZE
	.align		4
.L_1:
        /*000c*/ 	.byte	0x04, 0x11
        /*000e*/ 	.short	(.L_3 - .L_2)
	.align		4
.L_2:
        /*0010*/ 	.word	index@(matmul_kernel)
        /*0014*/ 	.word	0x00004538


	//----- nvinfo : EIATTR_MIN_STACK_SIZE
	.align		4
.L_3:
        /*0018*/ 	.byte	0x04, 0x12
        /*001a*/ 	.short	(.L_5 - .L_4)
	.align		4
.L_4:
        /*001c*/ 	.word	index@(matmul_kernel)
        /*0020*/ 	.word	0x00004538
.L_5:


//--------------------- .nv.compat                --------------------------
	.section	.nv.compat,"",@"SHT_CUDA_COMPAT_INFO"
	.align	4
        /*0000*/ 	.byte	0x02, 0x09, 0x01, 0x00, 0x02, 0x02, 0x04, 0x00, 0x02, 0x05, 0x05, 0x00, 0x03, 0x07, 0x01, 0x01
        /*0010*/ 	.byte	0x02, 0x03, 0x00, 0x00, 0x02, 0x06, 0x01, 0x00, 0x04, 0x0b, 0x08, 0x00, 0x00, 0x00, 0x00, 0x00
        /*0020*/ 	.byte	0x00, 0x00, 0x00, 0x00


//--------------------- .nv.info.matmul_kernel    --------------------------
	.section	.nv.info.matmul_kernel,"",@"SHT_CUDA_INFO"
	.sectionflags	@""
	.align	4


	//----- nvinfo : EIATTR_CUDA_API_VERSION
	.align		4
        /*0000*/ 	.byte	0x04, 0x37
        /*0002*/ 	.short	(.L_7 - .L_6)
.L_6:
        /*0004*/ 	.word	0x00000082


	//----- nvinfo : EIATTR_KPARAM_INFO
	.align		4
.L_7:
        /*0008*/ 	.byte	0x04, 0x17
        /*000a*/ 	.short	(.L_9 - .L_8)
.L_8:
        /*000c*/ 	.word	0x00000000
        /*0010*/ 	.short	0x000d
        /*0012*/ 	.short	0x0048
        /*0014*/ 	.byte	0x00, 0xf4, 0x21, 0x00


	//----- nvinfo : EIATTR_KPARAM_INFO
	.align		4
.L_9:
        /*0018*/ 	.byte	0x04, 0x17
        /*001a*/ 	.short	(.L_11 - .L_10)
.L_10:
        /*001c*/ 	.word	0x00000000
        /*0020*/ 	.short	0x000c
        /*0022*/ 	.short	0x0040
        /*0024*/ 	.byte	0x00, 0xf4, 0x21, 0x00


	//----- nvinfo : EIATTR_KPARAM_INFO
	.align		4
.L_11:
        /*0028*/ 	.byte	0x04, 0x17
        /*002a*/ 	.short	(.L_13 - .L_12)
.L_12:
        /*002c*/ 	.word	0x00000000
        /*0030*/ 	.short	0x000b
        /*0032*/ 	.short	0x0038
        /*0034*/ 	.byte	0x00, 0xf0, 0x11, 0x00


	//----- nvinfo : EIATTR_KPARAM_INFO
	.align		4
.L_13:
        /*0038*/ 	.byte	0x04, 0x17
        /*003a*/ 	.short	(.L_15 - .L_14)
.L_14:
        /*003c*/ 	.word	0x00000000
        /*0040*/ 	.short	0x000a
        /*0042*/ 	.short	0x0034
        /*0044*/ 	.byte	0x00, 0xf0, 0x11, 0x00


	//----- nvinfo : EIATTR_KPARAM_INFO
	.align		4
.L_15:
        /*0048*/ 	.byte	0x04, 0x17
        /*004a*/ 	.short	(.L_17 - .L_16)
.L_16:
        /*004c*/ 	.word	0x00000000
        /*0050*/ 	.short	0x0009
        /*0052*/ 	.short	0x0030
        /*0054*/ 	.byte	0x00, 0xf0, 0x11, 0x00


	//----- nvinfo : EIATTR_KPARAM_INFO
	.align		4
.L_17:
        /*0058*/ 	.byte	0x04, 0x17
        /*005a*/ 	.short	(.L_19 - .L_18)
.L_18:
        /*005c*/ 	.word	0x00000000
        /*0060*/ 	.short	0x0008
        /*0062*/ 	.short	0x002c
        /*0064*/ 	.byte	0x00, 0xf0, 0x11, 0x00


	//----- nvinfo : EIATTR_KPARAM_INFO
	.align		4
.L_19:
        /*0068*/ 	.byte	0x04, 0x17
        /*006a*/ 	.short	(.L_21 - .L_20)
.L_20:
        /*006c*/ 	.word	0x00000000
        /*0070*/ 	.short	0x0007
        /*0072*/ 	.short	0x0028
        /*0074*/ 	.byte	0x00, 0xf0, 0x11, 0x00


	//----- nvinfo : EIATTR_KPARAM_INFO
	.align		4
.L_21:
        /*0078*/ 	.byte	0x04, 0x17
        /*007a*/ 	.short	(.L_23 - .L_22)
.L_22:
        /*007c*/ 	.word	0x00000000
        /*0080*/ 	.short	0x0006
        /*0082*/ 	.short	0x0024
        /*0084*/ 	.byte	0x00, 0xf0, 0x11, 0x00


	//----- nvinfo : EIATTR_KPARAM_INFO
	.align		4
.L_23:
        /*0088*/ 	.byte	0x04, 0x17
        /*008a*/ 	.short	(.L_25 - .L_24)
.L_24:
        /*008c*/ 	.word	0x00000000
        /*0090*/ 	.short	0x0005
        /*0092*/ 	.short	0x0020
        /*0094*/ 	.byte	0x00, 0xf0, 0x11, 0x00


	//----- nvinfo : EIATTR_KPARAM_INFO
	.align		4
.L_25:
        /*0098*/ 	.byte	0x04, 0x17
        /*009a*/ 	.short	(.L_27 - .L_26)
.L_26:
        /*009c*/ 	.word	0x00000000
        /*00a0*/ 	.short	0x0004
        /*00a2*/ 	.short	0x001c
        /*00a4*/ 	.byte	0x00, 0xf0, 0x11, 0x00


	//----- nvinfo : EIATTR_KPARAM_INFO
	.align		4
.L_27:
        /*00a8*/ 	.byte	0x04, 0x17
        /*00aa*/ 	.short	(.L_29 - .L_28)
.L_28:
        /*00ac*/ 	.word	0x00000000
        /*00b0*/ 	.short	0x0003
        /*00b2*/ 	.short	0x0018
        /*00b4*/ 	.byte	0x00, 0xf0, 0x11, 0x00


	//----- nvinfo : EIATTR_KPARAM_INFO
	.align		4
.L_29:
        /*00b8*/ 	.byte	0x04, 0x17
        /*00ba*/ 	.short	(.L_31 - .L_30)
.L_30:
        /*00bc*/ 	.word	0x00000000
        /*00c0*/ 	.short	0x0002
        /*00c2*/ 	.short	0x0010
        /*00c4*/ 	.byte	0x00, 0xf4, 0x21, 0x00


	//----- nvinfo : EIATTR_KPARAM_INFO
	.align		4
.L_31:
        /*00c8*/ 	.byte	0x04, 0x17
        /*00ca*/ 	.short	(.L_33 - .L_32)
.L_32:
        /*00cc*/ 	.word	0x00000000
        /*00d0*/ 	.short	0x0001
        /*00d2*/ 	.short	0x0008
        /*00d4*/ 	.byte	0x00, 0xf4, 0x21, 0x00


	//----- nvinfo : EIATTR_KPARAM_INFO
	.align		4
.L_33:
        /*00d8*/ 	.byte	0x04, 0x17
        /*00da*/ 	.short	(.L_35 - .L_34)
.L_34:
        /*00dc*/ 	.word	0x00000000
        /*00e0*/ 	.short	0x0000
        /*00e2*/ 	.short	0x0000
        /*00e4*/ 	.byte	0x00, 0xf4, 0x21, 0x00


	//----- nvinfo : EIATTR_SPARSE_MMA_MASK
	.align		4
.L_35:
        /*00e8*/ 	.byte	0x03, 0x50
        /*00ea*/ 	.short	0x0000


	//----- nvinfo : EIATTR_MAXREG_COUNT
	.align		4
        /*00ec*/ 	.byte	0x03, 0x1b
        /*00ee*/ 	.short	0x00ff


	//----- nvinfo : EIATTR_NUM_BARRIERS
	.align		4
        /*00f0*/ 	.byte	0x02, 0x4c
        /*00f2*/ 	.byte	0x01
	.zero		1


	//----- nvinfo : EIATTR_ANNOTATIONS
	.align		4
        /*00f4*/ 	.byte	0x04, 0x55
        /*00f6*/ 	.short	(.L_37 - .L_36)


	//   ....[0]....
.L_36:
        /*00f8*/ 	.word	0x00000001
        /*00fc*/ 	.byte	0xe0, 0x05, 0x00, 0x00, 0x01, 0x00, 0x00, 0x00, 0xb0, 0x06, 0x00, 0x00, 0x01, 0x00, 0x00, 0x00
        /* <DEDUP_REMOVED lines=3632> */
        /*e40c*/ 	.byte	0x80, 0x43, 0x05, 0x00


	//----- nvinfo : EIATTR_MERCURY_ISA_VERSION
	.align		4
.L_37:
        /*e410*/ 	.byte	0x03, 0x5f
        /*e412*/ 	.short	0x0101


	//----- nvinfo : EIATTR_EXIT_INSTR_OFFSETS
	.align		4
        /*e414*/ 	.byte	0x04, 0x1c
        /*e416*/ 	.short	(.L_39 - .L_38)


	//   ....[0]....
.L_38:
        /*e418*/ 	.word	0x000a9380


	//   ....[1]....
        /*e41c*/ 	.word	0x000a93a0


	//----- nvinfo : EIATTR_REQNTID
	.align		4
.L_39:
        /*e420*/ 	.byte	0x04, 0x10
        /*e422*/ 	.short	(.L_41 - .L_40)
.L_40:
        /*e424*/ 	.word	0x00000080
        /*e428*/ 	.word	0x00000001
        /*e42c*/ 	.word	0x00000001


	//----- nvinfo : EIATTR_CBANK_PARAM_SIZE
	.align		4
.L_41:
        /*e430*/ 	.byte	0x03, 0x19
        /*e432*/ 	.short	0x0050


	//----- nvinfo : EIATTR_PARAM_CBANK
	.align		4
        /*e434*/ 	.byte	0x04, 0x0a
        /*e436*/ 	.short	(.L_43 - .L_42)
	.align		4
.L_42:
        /*e438*/ 	.word	index@(.nv.constant0.matmul_kernel)
        /*e43c*/ 	.short	0x0210
        /*e43e*/ 	.short	0x0050


	//----- nvinfo : EIATTR_SW_WAR
	.align		4
.L_43:
        /*e440*/ 	.byte	0x04, 0x36
        /*e442*/ 	.short	(.L_45 - .L_44)
.L_44:
        /*e444*/ 	.word	0x00000008
.L_45:


//--------------------- .nv.callgraph             --------------------------
	.section	.nv.callgraph,"",@"SHT_CUDA_CALLGRAPH"
	.align	4
	.sectionentsize	8
	.align		4
        /*0000*/ 	.word	0x00000000
	.align		4
        /*0004*/ 	.word	0xffffffff
	.align		4
        /*0008*/ 	.word	0x00000000
	.align		4
        /*000c*/ 	.word	0xfffffffe
	.align		4
        /*0010*/ 	.word	0x00000000
	.align		4
        /*0014*/ 	.word	0xfffffffd
	.align		4
        /*0018*/ 	.word	0x00000000
	.align		4
        /*001c*/ 	.word	0xfffffffc


//--------------------- .text.matmul_kernel       --------------------------
	.section	.text.matmul_kernel,"ax",@progbits
	.align	128
        .global         matmul_kernel
        .type           matmul_kernel,@function
        .size           matmul_kernel,(.L_x_3 - matmul_kernel)
        .other          matmul_kernel,@"STO_CUDA_ENTRY STV_DEFAULT"
matmul_kernel:
.text.matmul_kernel:
[----:B------:R-:W1:Y:S08]  /*0000*/  LDC R1, c[0x0][0x28] ;  /* 0x00000a00ff017b82 */ /* 0x000e700000000800 */
[----:B------:R-:W2:Y:S01]  /*0010*/  LDC.64 R2, c[0x0][0x228] ;  /* 0x00008a00ff027b82 */ /* 0x000ea20000000a00 */
[----:B------:R-:W3:Y:S01]  /*0020*/  S2R R7, SR_CTAID.X ;  /* 0x0000000000077919 */ /* 0x000ee20000002500 */
[----:B-1----:R-:W-:Y:S01]  /*0030*/  VIADD R1, R1, 0xffffbac8 ;  /* 0xffffbac801017836 */ /* 0x002fe20000000000 */
[----:B------:R-:W1:Y:S01]  /*0040*/  S2R R14, SR_TID.X ;  /* 0x00000000000e7919 */ /* 0x000e620000002100 */
[----:B--2---:R-:W-:Y:S01]  /*0050*/  VIADD R0, R3, 0x1ff ;  /* 0x000001ff03007836 */ /* 0x004fe20000000000 */
[----:B------:R-:W-:-:S04]  /*0060*/  IABS R21, R2 ;  /* 0x0000000200157213 */ /* 0x000fc80000000000 */
[----:B------:R-:W-:-:S04]  /*0070*/  SHF.R.S32.HI R5, RZ, 0x1f, R0 ;  /* 0x0000001fff057819 */ /* 0x000fc80000011400 */
[----:B------:R-:W-:Y:S02]  /*0080*/  LEA.HI R5, R5, R0, RZ, 0x9 ;  /* 0x0000000005057211 */ /* 0x000fe400078f48ff */
[----:B---3--:R-:W-:Y:S02]  /*0090*/  IABS R10, R7 ;  /* 0x00000007000a7213 */ /* 0x008fe40000000000 */
[----:B------:R-:W-:Y:S02]  /*00a0*/  SHF.R.S32.HI R6, RZ, 0x9, R5 ;  /* 0x00000009ff067819 */ /* 0x000fe40000011405 */
[----:B-1----:R-:W-:Y:S02]  /*00b0*/  LOP3.LUT R15, R14, 0x7f, RZ, 0xc0, !PT ;  /* 0x0000007f0e0f7812 */ /* 0x002fe400078ec0ff */
[-C--:B------:R-:W-:Y:S02]  /*00c0*/  IABS R9, R6.reuse ;  /* 0x0000000600097213 */ /* 0x080fe40000000000 */
[----:B------:R-:W-:-:S02]  /*00d0*/  IABS R12, R6 ;  /* 0x00000006000c7213 */ /* 0x000fc40000000000 */
[----:B------:R-:W1:Y:S08]  /*00e0*/  I2F.RP R0, R9 ;  /* 0x0000000900007306 */ /* 0x000e700000209400 */
[----:B-1----:R-:W1:Y:S02]  /*00f0*/  MUFU.RCP R0, R0 ;  /* 0x0000000000007308 */ /* 0x002e640000001000 */
[----:B-1----:R-:W-:-:S02]  /*0100*/  VIADD R4, R0, 0xffffffe ;  /* 0x0ffffffe00047836 */ /* 0x002fc40000000000 */
[----:B------:R-:W-:-:S04]  /*0110*/  IMAD.MOV R0, RZ, RZ, -R12 ;  /* 0x000000ffff007224 */ /* 0x000fc800078e0a0c */
[----:B------:R1:W2:Y:S02]  /*0120*/  F2I.FTZ.U32.TRUNC.NTZ R5, R4 ;  /* 0x0000000400057305 */ /* 0x0002a4000021f000 */
[----:B-1----:R-:W-:Y:S01]  /*0130*/  IMAD.MOV.U32 R4, RZ, RZ, RZ ;  /* 0x000000ffff047224 */ /* 0x002fe200078e00ff */
[----:B--2---:R-:W-:-:S05]  /*0140*/  IADD3 R8, RZ, -R5, RZ ;  /* 0x80000005ff087210 */ /* 0x004fca0007ffe0ff */
[----:B------:R-:W-:Y:S02]  /*0150*/  IMAD R11, R8, R9, RZ ;  /* 0x00000009080b7224 */ /* 0x000fe400078e02ff */
[----:B------:R-:W-:Y:S02]  /*0160*/  IMAD.MOV.U32 R8, RZ, RZ, R10 ;  /* 0x000000ffff087224 */ /* 0x000fe400078e000a */
[----:B------:R-:W-:-:S06]  /*0170*/  IMAD.HI.U32 R5, R5, R11, R4 ;  /* 0x0000000b05057227 */ /* 0x000fcc00078e0004 */
[----:B------:R-:W-:-:S04]  /*0180*/  IMAD.HI.U32 R5, R5, R8, RZ ;  /* 0x0000000805057227 */ /* 0x000fc800078e00ff */
[----:B------:R-:W-:-:S05]  /*0190*/  IMAD R0, R5, R0, R8 ;  /* 0x0000000005007224 */ /* 0x000fca00078e0208 */
[----:B------:R-:W-:-:S13]  /*01a0*/  ISETP.GT.U32.AND P1, PT, R9, R0, PT ;  /* 0x000000000900720c */ /* 0x000fda0003f24070 */
[-C--:B------:R-:W-:Y:S01]  /*01b0*/  @!P1 IADD3 R0, R0, -R9.reuse, RZ ;  /* 0x8000000900009210 */ /* 0x080fe20007ffe0ff */
[----:B------:R-:W-:Y:S01]  /*01c0*/  @!P1 VIADD R5, R5, 0x1 ;  /* 0x0000000105059836 */ /* 0x000fe20000000000 */
[----:B------:R-:W-:Y:S02]  /*01d0*/  ISETP.NE.AND P1, PT, R6, RZ, PT ;  /* 0x000000ff0600720c */ /* 0x000fe40003f25270 */
[----:B------:R-:W-:Y:S02]  /*01e0*/  ISETP.GE.U32.AND P0, PT, R0, R9, PT ;  /* 0x000000090000720c */ /* 0x000fe40003f06070 */
[----:B------:R-:W-:-:S04]  /*01f0*/  LOP3.LUT R0, R7, R6, RZ, 0x3c, !PT ;  /* 0x0000000607007212 */ /* 0x000fc800078e3cff */
[----:B------:R-:W-:Y:S01]  /*0200*/  ISETP.GE.AND P2, PT, R0, RZ, PT ;  /* 0x000000ff0000720c */ /* 0x000fe20003f46270 */
[----:B------:R-:W-:-:S06]  /*0210*/  VIADD R0, R2, 0xff ;  /* 0x000000ff02007836 */ /* 0x000fcc0000000000 */
[----:B------:R-:W-:-:S05]  /*0220*/  @P0 VIADD R5, R5, 0x1 ;  /* 0x0000000105050836 */ /* 0x000fca0000000000 */
[----:B------:R-:W-:Y:S02]  /*0230*/  MOV R12, R5 ;  /* 0x00000005000c7202 */ /* 0x000fe40000000f00 */
[----:B------:R-:W-:-:S03]  /*0240*/  SHF.R.S32.HI R5, RZ, 0x1f, R0 ;  /* 0x0000001fff057819 */ /* 0x000fc60000011400 */
[----:B------:R-:W-:Y:S01]  /*0250*/  @!P2 IMAD.MOV R12, RZ, RZ, -R12 ;  /* 0x000000ffff0ca224 */ /* 0x000fe200078e0a0c */
[----:B------:R-:W-:Y:S02]  /*0260*/  LEA.HI R5, R5, R0, RZ, 0x8 ;  /* 0x0000000005057211 */ /* 0x000fe400078f40ff */
[----:B------:R-:W-:-:S04]  /*0270*/  @!P1 LOP3.LUT R12, RZ, R6, RZ, 0x33, !PT ;  /* 0x00000006ff0c9212 */ /* 0x000fc800078e33ff */
[----:B------:R-:W-:Y:S01]  /*0280*/  LEA.HI.SX32 R5, R5, -R12, 0x18 ;  /* 0x8000000c05057211 */ /* 0x000fe200078fc2ff */
[----:B------:R-:W-:-:S03]  /*0290*/  IMAD.MOV R8, RZ, RZ, -R12 ;  /* 0x000000ffff087224 */ /* 0x000fc600078e0a0c */
[----:B------:R-:W-:Y:S01]  /*02a0*/  VIMNMX R10, R5, 0x1, PT ;  /* 0x00000001050a7848 */ /* 0x000fe20003fe0100 */
[----:B------:R-:W-:-:S03]  /*02b0*/  IMAD R11, R6, R8, R7 ;  /* 0x00000008060b7224 */ /* 0x000fc600078e0207 */
[----:B------:R-:W-:Y:S02]  /*02c0*/  IABS R9, R10 ;  /* 0x0000000a00097213 */ /* 0x000fe40000000000 */
[----:B------:R-:W-:Y:S02]  /*02d0*/  IABS R8, R11 ;  /* 0x0000000b00087213 */ /* 0x000fe40000000000 */
[----:B------:R-:W1:Y:S08]  /*02e0*/  I2F.RP R0, R9 ;  /* 0x0000000900007306 */ /* 0x000e700000209400 */
[----:B-1----:R-:W1:Y:S02]  /*02f0*/  MUFU.RCP R0, R0 ;  /* 0x0000000000007308 */ /* 0x002e640000001000 */
[----:B-1----:R-:W-:Y:S01]  /*0300*/  VIADD R4, R0, 0xffffffe ;  /* 0x0ffffffe00047836 */ /* 0x002fe20000000000 */
[----:B------:R-:W-:-:S02]  /*0310*/  IABS R0, R3 ;  /* 0x0000000300007213 */ /* 0x000fc40000000000 */
[----:B------:R-:W-:-:S03]  /*0320*/  LOP3.LUT R3, R11, R10, RZ, 0x3c, !PT ;  /* 0x0000000a0b037212 */ /* 0x000fc600078e3cff */
[----:B------:R1:W2:Y:S01]  /*0330*/  F2I.FTZ.U32.TRUNC.NTZ R5, R4 ;  /* 0x0000000400057305 */ /* 0x0002a2000021f000 */
[----:B------:R-:W-:Y:S01]  /*0340*/  ISETP.GE.AND P2, PT, R3, RZ, PT ;  /* 0x000000ff0300720c */ /* 0x000fe20003f46270 */
[----:B-1----:R-:W-:Y:S01]  /*0350*/  IMAD.MOV.U32 R4, RZ, RZ, RZ ;  /* 0x000000ffff047224 */ /* 0x002fe200078e00ff */
[----:B--2---:R-:W-:-:S05]  /*0360*/  IADD3 R13, RZ, -R5, RZ ;  /* 0x80000005ff0d7210 */ /* 0x004fca0007ffe0ff */
[----:B------:R-:W-:Y:S01]  /*0370*/  IMAD.MOV.U32 R6, RZ, RZ, R13 ;  /* 0x000000ffff067224 */ /* 0x000fe200078e000d */
[----:B------:R-:W-:-:S03]  /*0380*/  IABS R13, R10 ;  /* 0x0000000a000d7213 */ /* 0x000fc60000000000 */
[----:B------:R-:W-:Y:S02]  /*0390*/  IMAD R7, R6, R9, RZ ;  /* 0x0000000906077224 */ /* 0x000fe400078e02ff */
[----:B------:R-:W-:Y:S02]  /*03a0*/  IMAD.MOV.U32 R6, RZ, RZ, R8 ;  /* 0x000000ffff067224 */ /* 0x000fe400078e0008 */
[----:B------:R-:W-:Y:S01]  /*03b0*/  IMAD.HI.U32 R5, R5, R7, R4 ;  /* 0x0000000705057227 */ /* 0x000fe200078e0004 */
[----:B------:R-:W-:Y:S01]  /*03c0*/  IADD3 R4, RZ, -R13, RZ ;  /* 0x8000000dff047210 */ /* 0x000fe20007ffe0ff */
[----:B------:R-:W1:Y:S04]  /*03d0*/  I2F.RP R7, R0 ;  /* 0x0000000000077306 */ /* 0x000e680000209400 */
[----:B------:R-:W-:-:S04]  /*03e0*/  IMAD.HI.U32 R5, R5, R6, RZ ;  /* 0x0000000605057227 */ /* 0x000fc800078e00ff */
[----:B------:R-:W-:Y:S02]  /*03f0*/  IMAD R4, R5, R4, R6 ;  /* 0x0000000405047224 */ /* 0x000fe400078e0206 */
[----:B------:R-:W2:Y:S03]  /*0400*/  I2F.RP R6, R21 ;  /* 0x0000001500067306 */ /* 0x000ea60000209400 */
[----:B------:R-:W-:-:S05]  /*0410*/  ISETP.GT.U32.AND P1, PT, R9, R4, PT ;  /* 0x000000040900720c */ /* 0x000fca0003f24070 */
[----:B-1----:R-:W-:Y:S08]  /*0420*/  MUFU.RCP R7, R7 ;  /* 0x0000000700077308 */ /* 0x002ff00000001000 */
[----:B------:R-:W-:Y:S01]  /*0430*/  @!P1 IMAD.IADD R4, R4, 0x1, -R9 ;  /* 0x0000000104049824 */ /* 0x000fe200078e0a09 */
[----:B--2---:R-:W1:Y:S01]  /*0440*/  MUFU.RCP R6, R6 ;  /* 0x0000000600067308 */ /* 0x004e620000001000 */
[----:B------:R-:W-:Y:S01]  /*0450*/  @!P1 VIADD R5, R5, 0x1 ;  /* 0x0000000105059836 */ /* 0x000fe20000000000 */
[----:B------:R-:W-:-:S02]  /*0460*/  ISETP.NE.AND P1, PT, R10, RZ, PT ;  /* 0x000000ff0a00720c */ /* 0x000fc40003f25270 */
[----:B------:R-:W-:Y:S02]  /*0470*/  ISETP.GE.U32.AND P0, PT, R4, R9, PT ;  /* 0x000000090400720c */ /* 0x000fe40003f06070 */
[----:B------:R-:W2:Y:S11]  /*0480*/  S2R R9, SR_CgaCtaId ;  /* 0x0000000000097919 */ /* 0x000eb60000008800 */
[----:B------:R-:W-:Y:S01]  /*0490*/  @P0 VIADD R5, R5, 0x1 ;  /* 0x0000000105050836 */ /* 0x000fe20000000000 */
[----:B-1----:R-:W-:-:S02]  /*04a0*/  IADD3 R4, R6, 0xffffffe, RZ ;  /* 0x0ffffffe06047810 */ /* 0x002fc40007ffe0ff */
[----:B------:R-:W-:Y:S01]  /*04b0*/  MOV R6, 0x400 ;  /* 0x0000040000067802 */ /* 0x000fe20000000f00 */
[----:B------:R-:W-:Y:S02]  /*04c0*/  IMAD.MOV.U32 R16, RZ, RZ, R5 ;  /* 0x000000ffff107224 */ /* 0x000fe400078e0005 */
[----:B------:R1:W3:Y:S02]  /*04d0*/  F2I.FTZ.U32.TRUNC.NTZ R5, R4 ;  /* 0x0000000400057305 */ /* 0x0002e4000021f000 */
[----:B------:R-:W-:Y:S01]  /*04e0*/  @!P2 IMAD.MOV R16, RZ, RZ, -R16 ;  /* 0x000000ffff10a224 */ /* 0x000fe200078e0a10 */
[----:B------:R-:W-:-:S05]  /*04f0*/  @!P1 LOP3.LUT R16, RZ, R10, RZ, 0x33, !PT ;  /* 0x0000000aff109212 */ /* 0x000fca00078e33ff */
[----:B------:R-:W-:Y:S02]  /*0500*/  IMAD.MOV R3, RZ, RZ, -R16 ;  /* 0x000000ffff037224 */ /* 0x000fe400078e0a10 */
[----:B-1----:R-:W-:Y:S02]  /*0510*/  IMAD.MOV.U32 R4, RZ, RZ, RZ ;  /* 0x000000ffff047224 */ /* 0x002fe400078e00ff */
[----:B------:R-:W-:Y:S02]  /*0520*/  IMAD R3, R10, R3, R11 ;  /* 0x000000030a037224 */ /* 0x000fe400078e020b */
[----:B------:R-:W-:Y:S01]  /*0530*/  VIADD R10, R7, 0xffffffe ;  /* 0x0ffffffe070a7836 */ /* 0x000fe20000000000 */
[----:B---3--:R-:W-:Y:S01]  /*0540*/  IADD3 R8, RZ, -R5, RZ ;  /* 0x80000005ff087210 */ /* 0x008fe20007ffe0ff */
[----:B------:R-:W-:Y:S01]  /*0550*/  IMAD.IADD R3, R12, 0x1, R3 ;  /* 0x000000010c037824 */ /* 0x000fe200078e0203 */
[----:B--2---:R-:W-:Y:S01]  /*0560*/  LEA R17, R9, R6, 0x18 ;  /* 0x0000000609117211 */ /* 0x004fe200078ec0ff */
[----:B------:R-:W1:Y:S02]  /*0570*/  F2I.FTZ.U32.TRUNC.NTZ R11, R10 ;  /* 0x0000000a000b7305 */ /* 0x000e64000021f000 */
[----:B------:R-:W-:Y:S01]  /*0580*/  IMAD R13, R8, R21, RZ ;  /* 0x00000015080d7224 */ /* 0x000fe200078e02ff */
[----:B------:R-:W-:Y:S01]  /*0590*/  LEA R7, R3, R15, 0x8 ;  /* 0x0000000f03077211 */ /* 0x000fe200078e40ff */
[C---:B------:R-:W-:Y:S01]  /*05a0*/  IMAD.SHL.U32 R3, R14.reuse, 0x4, RZ ;  /* 0x000000040e037824 */ /* 0x040fe200078e00ff */
[C---:B------:R-:W-:Y:S01]  /*05b0*/  SHF.L.U32 R8, R14.reuse, 0x6, RZ ;  /* 0x000000060e087819 */ /* 0x040fe200000006ff */
[----:B------:R-:W-:Y:S01]  /*05c0*/  IMAD.HI.U32 R4, R5, R13, R4 ;  /* 0x0000000d05047227 */ /* 0x000fe200078e0004 */
[----:B------:R-:W-:Y:S01]  /*05d0*/  IABS R12, R7 ;  /* 0x00000007000c7213 */ /* 0x000fe20000000000 */
[----:B------:R2:W-:Y:S01]  /*05e0*/  STL [R1+0x1548], R17 ;  /* 0x0015481101007387 */ /* 0x0005e20000100800 */
[C---:B------:R-:W-:Y:S01]  /*05f0*/  LOP3.LUT R13, R14.reuse, 0x60, RZ, 0xc0, !PT ;  /* 0x000000600e0d7812 */ /* 0x040fe200078ec0ff */
[----:B------:R-:W-:Y:S01]  /*0600*/  VIADD R9, R7, 0x80 ;  /* 0x0000008007097836 */ /* 0x000fe20000000000 */
[----:B------:R-:W-:Y:S01]  /*0610*/  LOP3.LUT R6, R3, 0x7c, RZ, 0xc0, !PT ;  /* 0x0000007c03067812 */ /* 0x000fe200078ec0ff */
[----:B------:R-:W-:Y:S01]  /*0620*/  IMAD.SHL.U32 R5, R14, 0x10, RZ ;  /* 0x000000100e057824 */ /* 0x000fe200078e00ff */
[----:B------:R-:W-:Y:S01]  /*0630*/  LOP3.LUT R8, R8, 0x400, RZ, 0xc0, !PT ;  /* 0x0000040008087812 */ /* 0x000fe200078ec0ff */
[----:B------:R-:W-:Y:S01]  /*0640*/  IMAD.HI.U32 R3, R4, R12, RZ ;  /* 0x0000000c04037227 */ /* 0x000fe200078e00ff */
[----:B------:R-:W-:-:S02]  /*0650*/  IABS R14, R9 ;  /* 0x00000009000e7213 */ /* 0x000fc40000000000 */
[----:B------:R-:W-:Y:S01]  /*0660*/  LOP3.LUT R5, R5, 0xf0, RZ, 0xc0, !PT ;  /* 0x000000f005057812 */ /* 0x000fe200078ec0ff */
[----:B------:R-:W-:Y:S01]  /*0670*/  IMAD R13, R13, 0x400, R6 ;  /* 0x000004000d0d7824 */ /* 0x000fe200078e0206 */
[----:B------:R-:W-:Y:S01]  /*0680*/  ISETP.GE.AND P3, PT, R9, RZ, PT ;  /* 0x000000ff0900720c */ /* 0x000fe20003f66270 */
[----:B------:R-:W-:Y:S01]  /*0690*/  IMAD.HI.U32 R4, R4, R14, RZ ;  /* 0x0000000e04047227 */ /* 0x000fe200078e00ff */
[----:B------:R-:W-:Y:S02]  /*06a0*/  IADD3 R53, R8, R17, R5 ;  /* 0x0000001108357210 */ /* 0x000fe40007ffe005 */
[----:B------:R-:W-:Y:S01]  /*06b0*/  STL [R1+0x2db0], R13 ;  /* 0x002db00d01007387 */ /* 0x000fe20000100800 */
[----:B------:R-:W-:Y:S01]  /*06c0*/  IMAD.MOV R5, RZ, RZ, -R3 ;  /* 0x000000ffff057224 */ /* 0x000fe200078e0a03 */
[----:B------:R-:W-:Y:S01]  /*06d0*/  IADD3 R8, -R4, RZ, RZ ;  /* 0x000000ff04087210 */ /* 0x000fe20007ffe1ff */
[----:B-1----:R-:W-:Y:S01]  /*06e0*/  IMAD.MOV R15, RZ, RZ, -R11 ;  /* 0x000000ffff0f7224 */ /* 0x002fe200078e0a0b */
[----:B------:R1:W-:Y:S01]  /*06f0*/  STL [R1+0x2db4], R9 ;  /* 0x002db40901007387 */ /* 0x0003e20000100800 */
[----:B------:R-:W-:-:S02]  /*0700*/  IMAD R4, R21, R5, R12 ;  /* 0x0000000515047224 */ /* 0x000fc400078e020c */
[C---:B------:R-:W-:Y:S02]  /*0710*/  IMAD R8, R21.reuse, R8, R14 ;  /* 0x0000000815087224 */ /* 0x040fe400078e020e */
[----:B------:R-:W-:Y:S01]  /*0720*/  IMAD.SHL.U32 R6, R16, 0x200, RZ ;  /* 0x0000020010067824 */ /* 0x000fe200078e00ff */
[----:B------:R-:W-:Y:S01]  /*0730*/  ISETP.GT.U32.AND P0, PT, R21, R4, PT ;  /* 0x000000041500720c */ /* 0x000fe20003f04070 */
[----:B------:R-:W-:Y:S01]  /*0740*/  IMAD R15, R15, R0, RZ ;  /* 0x000000000f0f7224 */ /* 0x000fe200078e02ff */
[----:B------:R-:W-:Y:S01]  /*0750*/  ISETP.GT.U32.AND P1, PT, R21, R8, PT ;  /* 0x000000081500720c */ /* 0x000fe20003f24070 */
[----:B------:R-:W-:Y:S01]  /*0760*/  IMAD.MOV.U32 R10, RZ, RZ, RZ ;  /* 0x000000ffff0a7224 */ /* 0x000fe200078e00ff */
[C---:B------:R-:W-:Y:S01]  /*0770*/  IADD3 R16, R6.reuse, 0x2, RZ ;  /* 0x0000000206107810 */ /* 0x040fe20007ffe0ff */
[C---:B------:R-:W-:Y:S01]  /*0780*/  VIADD R5, R6.reuse, 0x1 ;  /* 0x0000000106057836 */ /* 0x040fe20000000000 */
[----:B------:R-:W-:Y:S01]  /*0790*/  IADD3 R33, R6, 0xae, RZ ;  /* 0x000000ae06217810 */ /* 0x000fe20007ffe0ff */
[----:B------:R-:W-:Y:S01]  /*07a0*/  IMAD.HI.U32 R3, R11, R15, R10 ;  /* 0x0000000f0b037227 */ /* 0x000fe200078e000a */
[----:B------:R-:W-:-:S02]  /*07b0*/  IABS R15, R16 ;  /* 0x00000010000f7213 */ /* 0x000fc40000000000 */
[----:B------:R-:W-:Y:S01]  /*07c0*/  IABS R11, R5 ;  /* 0x00000005000b7213 */ /* 0x000fe20000000000 */
[----:B------:R-:W-:Y:S01]  /*07d0*/  VIADD R18, R6, 0x3 ;  /* 0x0000000306127836 */ /* 0x000fe20000000000 */
[----:B------:R-:W-:Y:S01]  /*07e0*/  ISETP.GE.AND P5, PT, R5, RZ, PT ;  /* 0x000000ff0500720c */ /* 0x000fe20003fa6270 */
[----:B------:R-:W-:Y:S01]  /*07f0*/  @!P0 IMAD.IADD R4, R4, 0x1, -R21 ;  /* 0x0000000104048824 */ /* 0x000fe200078e0a15 */
[----:B------:R-:W-:Y:S01]  /*0800*/  ISETP.GE.AND P2, PT, R16, RZ, PT ;  /* 0x000000ff1000720c */ /* 0x000fe20003f46270 */
[----:B------:R-:W-:Y:S01]  /*0810*/  IMAD.HI.U32 R5, R3, R11, RZ ;  /* 0x0000000b03057227 */ /* 0x000fe200078e00ff */
[----:B------:R-:W-:Y:S02]  /*0820*/  @!P1 IADD3 R8, R8, -R21, RZ ;  /* 0x8000001508089210 */ /* 0x000fe40007ffe0ff */
[C---:B------:R-:W-:Y:S01]  /*0830*/  ISETP.GT.U32.AND P0, PT, R21.reuse, R4, PT ;  /* 0x000000041500720c */ /* 0x040fe20003f04070 */
[----:B------:R-:W-:Y:S01]  /*0840*/  VIADD R20, R6, 0x4 ;  /* 0x0000000406147836 */ /* 0x000fe20000000000 */
[----:B------:R-:W-:Y:S01]  /*0850*/  ISETP.GT.U32.AND P6, PT, R21, R8, PT ;  /* 0x000000081500720c */ /* 0x000fe20003fc4070 */
[----:B------:R-:W-:Y:S01]  /*0860*/  IMAD.HI.U32 R10, R3, R15, RZ ;  /* 0x0000000f030a7227 */ /* 0x000fe200078e00ff */
[----:B--2---:R-:W-:-:S02]  /*0870*/  IABS R17, R18 ;  /* 0x0000001200117213 */ /* 0x004fc40000000000 */
[----:B------:R-:W-:Y:S01]  /*0880*/  IABS R19, R20 ;  /* 0x0000001400137213 */ /* 0x000fe20000000000 */
[----:B------:R-:W-:Y:S01]  /*0890*/  IMAD.MOV R14, RZ, RZ, -R5 ;  /* 0x000000ffff0e7224 */ /* 0x000fe200078e0a05 */
[----:B------:R-:W-:Y:S01]  /*08a0*/  ISETP.GE.AND P1, PT, R7, RZ, PT ;  /* 0x000000ff0700720c */ /* 0x000fe20003f26270 */
[----:B------:R-:W-:Y:S01]  /*08b0*/  IMAD.MOV R10, RZ, RZ, -R10 ;  /* 0x000000ffff0a7224 */ /* 0x000fe200078e0a0a */
[----:B------:R-:W-:Y:S01]  /*08c0*/  IABS R207, R33 ;  /* 0x0000002100cf7213 */ /* 0x000fe20000000000 */
[----:B------:R-:W-:Y:S01]  /*08d0*/  IMAD R11, R0, R14, R11 ;  /* 0x0000000e000b7224 */ /* 0x000fe200078e020b */
[----:B------:R-:W-:Y:S01]  /*08e0*/  IADD3 R34, R6, 0xd7, RZ ;  /* 0x000000d706227810 */ /* 0x000fe20007ffe0ff */
[----:B------:R-:W-:Y:S01]  /*08f0*/  IMAD R15, R0, R10, R15 ;  /* 0x0000000a000f7224 */ /* 0x000fe200078e020f */
[----:B------:R-:W-:Y:S01]  /*0900*/  IADD3 R38, R6, 0xd9, RZ ;  /* 0x000000d906267810 */ /* 0x000fe20007ffe0ff */
[----:B------:R-:W-:Y:S01]  /*0910*/  IMAD.HI.U32 R12, R3, R17, RZ ;  /* 0x00000011030c7227 */ /* 0x000fe200078e00ff */
[----:B------:R-:W-:-:S02]  /*0920*/  ISETP.GT.U32.AND P4, PT, R0, R11, PT ;  /* 0x0000000b0000720c */ /* 0x000fc40003f84070 */
[----:B------:R-:W-:Y:S01]  /*0930*/  IABS R232, R34 ;  /* 0x0000002200e87213 */ /* 0x000fe20000000000 */
[----:B------:R-:W-:Y:S01]  /*0940*/  IMAD.HI.U32 R5, R3, R19, RZ ;  /* 0x0000001303057227 */ /* 0x000fe200078e00ff */
[C---:B------:R-:W-:Y:S02]  /*0950*/  IADD3 R57, R6.reuse, 0x1d9, RZ ;  /* 0x000001d906397810 */ /* 0x040fe40007ffe0ff */
[----:B------:R-:W-:Y:S01]  /*0960*/  IADD3 R78, R6, 0x1e8, RZ ;  /* 0x000001e8064e7810 */ /* 0x000fe20007ffe0ff */
[--C-:B------:R-:W-:Y:S01]  /*0970*/  @!P0 IMAD.IADD R4, R4, 0x1, -R21.reuse ;  /* 0x0000000104048824 */ /* 0x100fe200078e0a15 */
[----:B------:R-:W-:Y:S01]  /*0980*/  ISETP.GT.U32.AND P0, PT, R0, R15, PT ;  /* 0x0000000f0000720c */ /* 0x000fe20003f04070 */
[----:B------:R-:W-:Y:S01]  /*0990*/  IMAD.MOV R12, RZ, RZ, -R12 ;  /* 0x000000ffff0c7224 */ /* 0x000fe200078e0a0c */
[----:B------:R-:W-:Y:S01]  /*09a0*/  IADD3 R5, -R5, RZ, RZ ;  /* 0x000000ff05057210 */ /* 0x000fe20007ffe1ff */
[----:B------:R-:W-:Y:S01]  /*09b0*/  @!P6 IMAD.IADD R8, R8, 0x1, -R21 ;  /* 0x000000010808e824 */ /* 0x000fe200078e0a15 */
[----:B------:R-:W-:Y:S01]  /*09c0*/  ISETP.NE.AND P6, PT, R2, RZ, PT ;  /* 0x000000ff0200720c */ /* 0x000fe20003fc5270 */
[----:B------:R-:W-:Y:S01]  /*09d0*/  IMAD R17, R0, R12, R17 ;  /* 0x0000000c00117224 */ /* 0x000fe200078e0211 */
[----:B------:R-:W-:Y:S01]  /*09e0*/  @!P1 IADD3 R4, -R4, RZ, RZ ;  /* 0x000000ff04049210 */ /* 0x000fe20007ffe1ff */
[C---:B------:R-:W-:Y:S01]  /*09f0*/  IMAD R19, R0.reuse, R5, R19 ;  /* 0x0000000500137224 */ /* 0x040fe200078e0213 */
[----:B------:R-:W-:Y:S01]  /*0a00*/  LOP3.LUT R5, RZ, R2, RZ, 0x33, !PT ;  /* 0x00000002ff057212 */ /* 0x000fe200078e33ff */
[----:B------:R-:W-:Y:S01]  /*0a10*/  @!P3 IMAD.MOV R8, RZ, RZ, -R8 ;  /* 0x000000ffff08b224 */ /* 0x000fe200078e0a08 */
[----:B------:R-:W-:Y:S01]  /*0a20*/  ISETP.GT.U32.AND P3, PT, R0, R17, PT ;  /* 0x000000110000720c */ /* 0x000fe20003f64070 */
[----:B------:R-:W-:Y:S01]  /*0a30*/  VIADD R14, R6, 0x5 ;  /* 0x00000005060e7836 */ /* 0x000fe20000000000 */
[----:B-1----:R-:W-:Y:S01]  /*0a40*/  SEL R9, R5, R4, !P6 ;  /* 0x0000000405097207 */ /* 0x002fe20007000000 */
[--C-:B------:R-:W-:Y:S01]  /*0a50*/  @!P4 IMAD.IADD R11, R11, 0x1, -R0.reuse ;  /* 0x000000010b0bc824 */ /* 0x100fe200078e0a00 */
[----:B------:R-:W-:Y:S01]  /*0a60*/  SEL R4, R5, R8, !P6 ;  /* 0x0000000805047207 */ /* 0x000fe20007000000 */
[--C-:B------:R-:W-:Y:S01]  /*0a70*/  @!P0 IMAD.IADD R15, R15, 0x1, -R0.reuse ;  /* 0x000000010f0f8824 */ /* 0x100fe200078e0a00 */
[----:B------:R-:W-:Y:S01]  /*0a80*/  ISETP.GT.U32.AND P6, PT, R0, R19, PT ;  /* 0x000000130000720c */ /* 0x000fe20003fc4070 */
[----:B------:R-:W-:Y:S01]  /*0a90*/  VIADD R16, R6, 0x6 ;  /* 0x0000000606107836 */ /* 0x000fe20000000000 */
[----:B------:R-:W-:Y:S01]  /*0aa0*/  IABS R10, R14 ;  /* 0x0000000e000a7213 */ /* 0x000fe20000000000 */
[----:B------:R-:W-:Y:S01]  /*0ab0*/  STL [R1+0x174], R9 ;  /* 0x0001740901007387 */ /* 0x000fe20000100800 */
[----:B------:R-:W-:Y:S01]  /*0ac0*/  ISETP.GT.U32.AND P4, PT, R0, R11, PT ;  /* 0x0000000b0000720c */ /* 0x000fe20003f84070 */
[----:B------:R-:W-:Y:S01]  /*0ad0*/  VIADD R22, R6, 0x7 ;  /* 0x0000000706167836 */ /* 0x000fe20000000000 */
[----:B------:R-:W-:Y:S01]  /*0ae0*/  ISETP.GT.U32.AND P1, PT, R0, R15, PT ;  /* 0x0000000f0000720c */ /* 0x000fe20003f24070 */
[----:B------:R-:W-:Y:S01]  /*0af0*/  @!P3 IMAD.IADD R17, R17, 0x1, -R0 ;  /* 0x000000011111b824 */ /* 0x000fe200078e0a00 */
[----:B------:R-:W-:Y:S01]  /*0b00*/  MOV R5, R10 ;  /* 0x0000000a00057202 */ /* 0x000fe20000000f00 */
[----:B------:R1:W-:Y:S01]  /*0b10*/  STL [R1+0x17c], R4 ;  /* 0x00017c0401007387 */ /* 0x0003e20000100800 */
[----:B------:R-:W-:Y:S01]  /*0b20*/  IABS R10, R16 ;  /* 0x00000010000a7213 */ /* 0x000fe20000000000 */
[C---:B------:R-:W-:Y:S01]  /*0b30*/  VIADD R24, R6.reuse, 0x1a ;  /* 0x0000001a06187836 */ /* 0x040fe20000000000 */
[----:B------:R-:W-:Y:S01]  /*0b40*/  IABS R12, R22 ;  /* 0x00000016000c7213 */ /* 0x000fe20000000000 */
[C---:B------:R-:W-:Y:S01]  /*0b50*/  VIADD R37, R6.reuse, 0xd4 ;  /* 0x000000d406257836 */ /* 0x040fe20000000000 */
[-C--:B------:R-:W-:Y:S01]  /*0b60*/  @!P6 IADD3 R19, R19, -R0.reuse, RZ ;  /* 0x800000001313e210 */ /* 0x080fe20007ffe0ff */
[----:B------:R-:W-:Y:S01]  /*0b70*/  VIADD R35, R6, 0xd5 ;  /* 0x000000d506237836 */ /* 0x000fe20000000000 */
[----:B------:R-:W-:Y:S01]  /*0b80*/  ISETP.GT.U32.AND P6, PT, R0, R17, PT ;  /* 0x000000110000720c */ /* 0x000fe20003fc4070 */
[----:B------:R-:W-:Y:S01]  /*0b90*/  VIADD R36, R6, 0xd6 ;  /* 0x000000d606247836 */ /* 0x000fe20000000000 */
[----:B------:R-:W-:Y:S01]  /*0ba0*/  @!P4 IADD3 R11, R11, -R0, RZ ;  /* 0x800000000b0bc210 */ /* 0x000fe20007ffe0ff */
[----:B-1----:R-:W-:Y:S01]  /*0bb0*/  IMAD.HI.U32 R4, R3, R5, RZ ;  /* 0x0000000503047227 */ /* 0x002fe200078e00ff */
[----:B------:R-:W-:-:S02]  /*0bc0*/  ISETP.GE.AND P0, PT, R18, RZ, PT ;  /* 0x000000ff1200720c */ /* 0x000fc40003f06270 */
[----:B------:R-:W-:Y:S01]  /*0bd0*/  ISETP.GE.AND P4, PT, R20, RZ, PT ;  /* 0x000000ff1400720c */ /* 0x000fe20003f86270 */
[----:B------:R-:W-:Y:S01]  /*0be0*/  IMAD.MOV R8, RZ, RZ, -R4 ;  /* 0x000000ffff087224 */ /* 0x000fe200078e0a04 */
[----:B------:R-:W-:Y:S01]  /*0bf0*/  IABS R224, R37 ;  /* 0x0000002500e07213 */ /* 0x000fe20000000000 */
[----:B------:R-:W-:Y:S01]  /*0c00*/  IMAD.HI.U32 R4, R3, R10, RZ ;  /* 0x0000000a03047227 */ /* 0x000fe200078e00ff */
[----:B------:R-:W-:Y:S02]  /*0c10*/  IABS R231, R35 ;  /* 0x0000002300e77213 */ /* 0x000fe40000000000 */
[----:B------:R-:W-:Y:S01]  /*0c20*/  IABS R225, R36 ;  /* 0x0000002400e17213 */ /* 0x000fe20000000000 */
[----:B------:R-:W-:Y:S01]  /*0c30*/  @!P1 IMAD.IADD R15, R15, 0x1, -R0 ;  /* 0x000000010f0f9824 */ /* 0x000fe200078e0a00 */
[C---:B------:R-:W-:Y:S01]  /*0c40*/  ISETP.GT.U32.AND P1, PT, R0.reuse, R19, PT ;  /* 0x000000130000720c */ /* 0x040fe20003f24070 */
[C---:B------:R-:W-:Y:S01]  /*0c50*/  IMAD R5, R0.reuse, R8, R5 ;  /* 0x0000000800057224 */ /* 0x040fe200078e0205 */
[----:B------:R-:W-:Y:S01]  /*0c60*/  @!P6 IADD3 R17, R17, -R0, RZ ;  /* 0x800000001111e210 */ /* 0x000fe20007ffe0ff */
[----:B------:R-:W-:Y:S01]  /*0c70*/  IMAD.MOV R21, RZ, RZ, -R4 ;  /* 0x000000ffff157224 */ /* 0x000fe200078e0a04 */
[----:B------:R-:W-:Y:S01]  /*0c80*/  IABS R64, R78 ;  /* 0x0000004e00407213 */ /* 0x000fe20000000000 */
[----:B------:R-:W-:Y:S01]  /*0c90*/  IMAD.MOV.U32 R13, RZ, RZ, R11 ;  /* 0x000000ffff0d7224 */ /* 0x000fe200078e000b */
[----:B------:R-:W-:Y:S01]  /*0ca0*/  ISETP.GT.U32.AND P3, PT, R0, R5, PT ;  /* 0x000000050000720c */ /* 0x000fe20003f64070 */
[----:B------:R-:W-:-:S02]  /*0cb0*/  IMAD.MOV.U32 R9, RZ, RZ, R15 ;  /* 0x000000ffff097224 */ /* 0x000fc400078e000f */
[----:B------:R-:W-:Y:S01]  /*0cc0*/  IMAD R11, R0, R21, R10 ;  /* 0x00000015000b7224 */ /* 0x000fe200078e020a */
[----:B------:R-:W-:Y:S01]  /*0cd0*/  @!P5 IADD3 R13, -R13, RZ, RZ ;  /* 0x000000ff0d0dd210 */ /* 0x000fe20007ffe1ff */
[----:B------:R-:W-:Y:S01]  /*0ce0*/  @!P2 IMAD.MOV R9, RZ, RZ, -R9 ;  /* 0x000000ffff09a224 */ /* 0x000fe200078e0a09 */
[----:B------:R-:W-:Y:S01]  /*0cf0*/  ISETP.GE.AND P2, PT, R16, RZ, PT ;  /* 0x000000ff1000720c */ /* 0x000fe20003f46270 */
[----:B------:R-:W-:Y:S01]  /*0d00*/  IMAD.MOV.U32 R8, RZ, RZ, R12 ;  /* 0x000000ffff087224 */ /* 0x000fe200078e000c */
[----:B------:R-:W-:Y:S01]  /*0d10*/  ISETP.GT.U32.AND P6, PT, R0, R11, PT ;  /* 0x0000000b0000720c */ /* 0x000fe20003fc4070 */
[----:B------:R-:W-:Y:S01]  /*0d20*/  STL [R1+0x88], R13 ;  /* 0x0000880d01007387 */ /* 0x000fe20000100800 */
[----:B------:R-:W-:Y:S01]  /*0d30*/  VIADD R10, R6, 0x8 ;  /* 0x00000008060a7836 */ /* 0x000fe20000000000 */
[----:B------:R-:W-:Y:S01]  /*0d40*/  ISETP.GE.AND P5, PT, R14, RZ, PT ;  /* 0x000000ff0e00720c */ /* 0x000fe20003fa6270 */
[----:B------:R-:W-:Y:S01]  /*0d50*/  IMAD.HI.U32 R4, R3, R8, RZ ;  /* 0x0000000803047227 */ /* 0x000fe200078e00ff */
[----:B------:R1:W-:Y:S03]  /*0d60*/  STL [R1+0x84], R9 ;  /* 0x0000840901007387 */ /* 0x0003e60000100800 */
[----:B------:R-:W-:Y:S01]  /*0d70*/  IMAD.MOV R15, RZ, RZ, -R4 ;  /* 0x000000ffff0f7224 */ /* 0x000fe200078e0a04 */
[----:B------:R-:W-:Y:S01]  /*0d80*/  IABS R4, R10 ;  /* 0x0000000a00047213 */ /* 0x000fe20000000000 */
[--C-:B------:R-:W-:Y:S01]  /*0d90*/  @!P1 IMAD.IADD R19, R19, 0x1, -R0.reuse ;  /* 0x0000000113139824 */ /* 0x100fe200078e0a00 */
[----:B------:R-:W-:Y:S01]  /*0da0*/  ISETP.GE.AND P1, PT, R22, RZ, PT ;  /* 0x000000ff1600720c */ /* 0x000fe20003f26270 */
[----:B------:R-:W-:Y:S01]  /*0db0*/  @!P3 IMAD.IADD R5, R5, 0x1, -R0 ;  /* 0x000000010505b824 */ /* 0x000fe200078e0a00 */
[----:B------:R-:W-:Y:S01]  /*0dc0*/  @!P6 IADD3 R11, R11, -R0, RZ ;  /* 0x800000000b0be210 */ /* 0x000fe20007ffe0ff */
[C---:B------:R-:W-:Y:S01]  /*0dd0*/  IMAD R15, R0.reuse, R15, R8 ;  /* 0x0000000f000f7224 */ /* 0x040fe200078e0208 */
[----:B------:R-:W-:Y:S01]  /*0de0*/  MOV R8, R4 ;  /* 0x0000000400087202 */ /* 0x000fe20000000f00 */
[----:B-1----:R-:W-:Y:S01]  /*0df0*/  IMAD.MOV.U32 R9, RZ, RZ, R17 ;  /* 0x000000ffff097224 */ /* 0x002fe200078e0011 */
[----:B------:R-:W-:Y:S01]  /*0e00*/  ISETP.GT.U32.AND P6, PT, R0, R5, PT ;  /* 0x000000050000720c */ /* 0x000fe20003fc4070 */
[----:B------:R-:W-:Y:S01]  /*0e10*/  VIADD R16, R6, 0x9 ;  /* 0x0000000906107836 */ /* 0x000fe20000000000 */
[----:B------:R-:W-:Y:S01]  /*0e20*/  ISETP.GE.AND P3, PT, R10, RZ, PT ;  /* 0x000000ff0a00720c */ /* 0x000fe20003f66270 */
[----:B------:R-:W-:Y:S01]  /*0e30*/  @!P0 IMAD.MOV R9, RZ, RZ, -R9 ;  /* 0x000000ffff098224 */ /* 0x000fe200078e0a09 */
[----:B------:R-:W-:Y:S01]  /*0e40*/  ISETP.GT.U32.AND P0, PT, R0, R11, PT ;  /* 0x0000000b0000720c */ /* 0x000fe20003f04070 */
[----:B------:R-:W-:Y:S01]  /*0e50*/  IMAD.HI.U32 R4, R3, R8, RZ ;  /* 0x0000000803047227 */ /* 0x000fe200078e00ff */
[----:B------:R-:W-:-:S02]  /*0e60*/  IABS R10, R16 ;  /* 0x00000010000a7213 */ /* 0x000fc40000000000 */
[----:B------:R1:W-:Y:S01]  /*0e70*/  STL [R1+0x80], R9 ;  /* 0x0000800901007387 */ /* 0x0003e20000100800 */
[----:B------:R-:W-:Y:S01]  /*0e80*/  IMAD.MOV R17, RZ, RZ, -R4 ;  /* 0x000000ffff117224 */ /* 0x000fe200078e0a04 */
[C---:B------:R-:W-:Y:S01]  /*0e90*/  IADD3 R22, R6.reuse, 0xf, RZ ;  /* 0x0000000f06167810 */ /* 0x040fe20007ffe0ff */
[----:B------:R-:W-:Y:S02]  /*0ea0*/  VIADD R20, R6, 0xb ;  /* 0x0000000b06147836 */ /* 0x000fe40000000000 */
[----:B------:R-:W-:Y:S02]  /*0eb0*/  IMAD R17, R0, R17, R8 ;  /* 0x0000001100117224 */ /* 0x000fe400078e0208 */
[----:B------:R-:W-:Y:S01]  /*0ec0*/  VIADD R18, R6, 0xa ;  /* 0x0000000a06127836 */ /* 0x000fe20000000000 */
[----:B------:R-:W-:Y:S01]  /*0ed0*/  IABS R14, R20 ;  /* 0x00000014000e7213 */ /* 0x000fe20000000000 */
[--C-:B------:R-:W-:Y:S01]  /*0ee0*/  @!P6 IMAD.IADD R5, R5, 0x1, -R0.reuse ;  /* 0x000000010505e824 */ /* 0x100fe200078e0a00 */
[C---:B------:R-:W-:Y:S01]  /*0ef0*/  ISETP.GT.U32.AND P6, PT, R0.reuse, R17, PT ;  /* 0x000000110000720c */ /* 0x040fe20003fc4070 */
[----:B-1----:R-:W-:Y:S01]  /*0f00*/  IMAD.MOV.U32 R9, RZ, RZ, R19 ;  /* 0x000000ffff097224 */ /* 0x002fe200078e0013 */
[----:B------:R-:W-:Y:S01]  /*0f10*/  MOV R19, R10 ;  /* 0x0000000a00137202 */ /* 0x000fe20000000f00 */
[----:B------:R-:W-:Y:S01]  /*0f20*/  @!P0 IMAD.IADD R11, R11, 0x1, -R0 ;  /* 0x000000010b0b8824 */ /* 0x000fe200078e0a00 */
[----:B------:R-:W-:Y:S01]  /*0f30*/  IABS R12, R18 ;  /* 0x00000012000c7213 */ /* 0x000fe20000000000 */
[----:B------:R-:W-:Y:S01]  /*0f40*/  @!P4 IMAD.MOV R9, RZ, RZ, -R9 ;  /* 0x000000ffff09c224 */ /* 0x000fe200078e0a09 */
[----:B------:R-:W-:Y:S01]  /*0f50*/  ISETP.GT.U32.AND P4, PT, R0, R15, PT ;  /* 0x0000000f0000720c */ /* 0x000fe20003f84070 */
[----:B------:R-:W-:Y:S01]  /*0f60*/  IMAD.HI.U32 R4, R3, R19, RZ ;  /* 0x0000001303047227 */ /* 0x000fe200078e00ff */
[----:B------:R-:W-:-:S02]  /*0f70*/  ISETP.GE.AND P0, PT, R16, RZ, PT ;  /* 0x000000ff1000720c */ /* 0x000fc40003f06270 */
[----:B------:R1:W-:Y:S01]  /*0f80*/  STL [R1+0x7c], R9 ;  /* 0x00007c0901007387 */ /* 0x0003e20000100800 */
[----:B------:R-:W-:Y:S01]  /*0f90*/  IMAD.HI.U32 R8, R3, R12, RZ ;  /* 0x0000000c03087227 */ /* 0x000fe200078e00ff */
[----:B------:R-:W-:-:S03]  /*0fa0*/  IADD3 R10, -R4, RZ, RZ ;  /* 0x000000ff040a7210 */ /* 0x000fc60007ffe1ff */
[----:B------:R-:W-:-:S04]  /*0fb0*/  IMAD.HI.U32 R4, R3, R14, RZ ;  /* 0x0000000e03047227 */ /* 0x000fc800078e00ff */
[----:B------:R-:W-:Y:S01]  /*0fc0*/  @!P4 IMAD.IADD R15, R15, 0x1, -R0 ;  /* 0x000000010f0fc824 */ /* 0x000fe200078e0a00 */
[----:B------:R-:W-:Y:S01]  /*0fd0*/  IADD3 R23, -R4, RZ, RZ ;  /* 0x000000ff04177210 */ /* 0x000fe20007ffe1ff */
[----:B-1----:R-:W-:Y:S01]  /*0fe0*/  IMAD.MOV.U32 R9, RZ, RZ, R5 ;  /* 0x000000ffff097224 */ /* 0x002fe200078e0005 */
[----:B------:R-:W-:Y:S01]  /*0ff0*/  MOV R4, R11 ;  /* 0x0000000b00047202 */ /* 0x000fe20000000f00 */
[----:B------:R-:W-:Y:S01]  /*1000*/  IMAD.MOV R21, RZ, RZ, -R8 ;  /* 0x000000ffff157224 */ /* 0x000fe200078e0a08 */
[----:B------:R-:W-:Y:S01]  /*1010*/  ISETP.GE.AND P4, PT, R18, RZ, PT ;  /* 0x000000ff1200720c */ /* 0x000fe20003f86270 */
[----:B------:R-:W-:Y:S01]  /*1020*/  @!P5 IMAD.MOV R9, RZ, RZ, -R9 ;  /* 0x000000ffff09d224 */ /* 0x000fe200078e0a09 */
[C---:B------:R-:W-:Y:S01]  /*1030*/  ISETP.GT.U32.AND P5, PT, R0.reuse, R15, PT ;  /* 0x0000000f0000720c */ /* 0x040fe20003fa4070 */
[C---:B------:R-:W-:Y:S02]  /*1040*/  IMAD R19, R0.reuse, R10, R19 ;  /* 0x0000000a00137224 */ /* 0x040fe400078e0213 */
[----:B------:R-:W-:Y:S01]  /*1050*/  @!P6 IMAD.IADD R17, R17, 0x1, -R0 ;  /* 0x000000011111e824 */ /* 0x000fe200078e0a00 */
[----:B------:R-:W-:Y:S01]  /*1060*/  STL [R1+0x78], R9 ;  /* 0x0000780901007387 */ /* 0x000fe20000100800 */
[----:B------:R-:W-:-:S02]  /*1070*/  IMAD R5, R0, R21, R12 ;  /* 0x0000001500057224 */ /* 0x000fc400078e020c */
[----:B------:R-:W-:Y:S01]  /*1080*/  @!P2 IMAD.MOV R4, RZ, RZ, -R4 ;  /* 0x000000ffff04a224 */ /* 0x000fe200078e0a04 */
[C---:B------:R-:W-:Y:S01]  /*1090*/  ISETP.GT.U32.AND P2, PT, R0.reuse, R19, PT ;  /* 0x000000130000720c */ /* 0x040fe20003f44070 */
[C---:B------:R-:W-:Y:S01]  /*10a0*/  IMAD R21, R0.reuse, R23, R14 ;  /* 0x0000001700157224 */ /* 0x040fe200078e020e */
[----:B------:R-:W-:Y:S01]  /*10b0*/  ISETP.GT.U32.AND P6, PT, R0, R17, PT ;  /* 0x000000110000720c */ /* 0x000fe20003fc4070 */
[----:B------:R-:W-:Y:S01]  /*10c0*/  VIADD R14, R6, 0xc ;  /* 0x0000000c060e7836 */ /* 0x000fe20000000000 */
[----:B------:R1:W-:Y:S01]  /*10d0*/  STL [R1+0x74], R4 ;  /* 0x0000740401007387 */ /* 0x0003e20000100800 */
[--C-:B------:R-:W-:Y:S01]  /*10e0*/  @!P5 IMAD.IADD R15, R15, 0x1, -R0.reuse ;  /* 0x000000010f0fd824 */ /* 0x100fe200078e0a00 */
[----:B------:R-:W-:Y:S01]  /*10f0*/  ISETP.GT.U32.AND P5, PT, R0, R5, PT ;  /* 0x000000050000720c */ /* 0x000fe20003fa4070 */
[C---:B------:R-:W-:Y:S01]  /*1100*/  VIADD R16, R6.reuse, 0xd ;  /* 0x0000000d06107836 */ /* 0x040fe20000000000 */
[----:B------:R-:W-:Y:S01]  /*1110*/  IABS R11, R14 ;  /* 0x0000000e000b7213 */ /* 0x000fe20000000000 */
[----:B------:R-:W-:Y:S01]  /*1120*/  IMAD.MOV.U32 R13, RZ, RZ, R15 ;  /* 0x000000ffff0d7224 */ /* 0x000fe200078e000f */
[----:B------:R-:W-:Y:S01]  /*1130*/  IABS R23, R22 ;  /* 0x0000001600177213 */ /* 0x000fe20000000000 */
[----:B------:R-:W-:Y:S01]  /*1140*/  VIADD R18, R6, 0xe ;  /* 0x0000000e06127836 */ /* 0x000fe20000000000 */
[----:B------:R-:W-:Y:S01]  /*1150*/  IABS R10, R16 ;  /* 0x00000010000a7213 */ /* 0x000fe20000000000 */
[--C-:B------:R-:W-:Y:S01]  /*1160*/  @!P2 IMAD.IADD R19, R19, 0x1, -R0.reuse ;  /* 0x000000011313a824 */ /* 0x100fe200078e0a00 */
[----:B------:R-:W-:Y:S01]  /*1170*/  ISETP.GE.AND P2, PT, R20, RZ, PT ;  /* 0x000000ff1400720c */ /* 0x000fe20003f46270 */
[----:B------:R-:W-:Y:S01]  /*1180*/  @!P6 IMAD.IADD R17, R17, 0x1, -R0 ;  /* 0x000000011111e824 */ /* 0x000fe200078e0a00 */
[----:B------:R-:W-:Y:S01]  /*1190*/  ISETP.GT.U32.AND P6, PT, R0, R21, PT ;  /* 0x000000150000720c */ /* 0x000fe20003fc4070 */
[----:B-1----:R-:W-:Y:S01]  /*11a0*/  IMAD.HI.U32 R4, R3, R11, RZ ;  /* 0x0000000b03047227 */ /* 0x002fe200078e00ff */
[----:B------:R-:W-:-:S03]  /*11b0*/  IABS R12, R18 ;  /* 0x00000012000c7213 */ /* 0x000fc60000000000 */
[----:B------:R-:W-:Y:S01]  /*11c0*/  @!P5 IMAD.IADD R5, R5, 0x1, -R0 ;  /* 0x000000010505d824 */ /* 0x000fe200078e0a00 */
[----:B------:R-:W-:Y:S01]  /*11d0*/  ISETP.GT.U32.AND P5, PT, R0, R19, PT ;  /* 0x000000130000720c */ /* 0x000fe20003fa4070 */
[----:B------:R-:W-:Y:S01]  /*11e0*/  IMAD.HI.U32 R8, R3, R10, RZ ;  /* 0x0000000a03087227 */ /* 0x000fe200078e00ff */
[----:B------:R-:W-:-:S03]  /*11f0*/  IADD3 R4, -R4, RZ, RZ ;  /* 0x000000ff04047210 */ /* 0x000fc60007ffe1ff */
[----:B------:R-:W-:Y:S02]  /*1200*/  IMAD.MOV R15, RZ, RZ, -R8 ;  /* 0x000000ffff0f7224 */ /* 0x000fe400078e0a08 */
[C---:B------:R-:W-:Y:S01]  /*1210*/  IMAD R11, R0.reuse, R4, R11 ;  /* 0x00000004000b7224 */ /* 0x040fe200078e020b */
[-C--:B------:R-:W-:Y:S01]  /*1220*/  @!P6 IADD3 R21, R21, -R0.reuse, RZ ;  /* 0x800000001515e210 */ /* 0x080fe20007ffe0ff */
[----:B------:R-:W-:Y:S01]  /*1230*/  IMAD.MOV.U32 R9, RZ, RZ, R17 ;  /* 0x000000ffff097224 */ /* 0x000fe200078e0011 */
[C---:B------:R-:W-:Y:S01]  /*1240*/  ISETP.GT.U32.AND P6, PT, R0.reuse, R5, PT ;  /* 0x000000050000720c */ /* 0x040fe20003fc4070 */
[----:B------:R-:W-:Y:S01]  /*1250*/  @!P1 IMAD.MOV R13, RZ, RZ, -R13 ;  /* 0x000000ffff0d9224 */ /* 0x000fe200078e0a0d */
[C---:B------:R-:W-:Y:S01]  /*1260*/  ISETP.GT.U32.AND P1, PT, R0.reuse, R21, PT ;  /* 0x000000150000720c */ /* 0x040fe20003f24070 */
[----:B------:R-:W-:Y:S01]  /*1270*/  @!P3 IMAD.MOV R9, RZ, RZ, -R9 ;  /* 0x000000ffff09b224 */ /* 0x000fe200078e0a09 */
[----:B------:R-:W-:Y:S01]  /*1280*/  @!P5 IADD3 R19, R19, -R0, RZ ;  /* 0x800000001313d210 */ /* 0x000fe20007ffe0ff */
[C---:B------:R-:W-:Y:S01]  /*1290*/  IMAD R15, R0.reuse, R15, R10 ;  /* 0x0000000f000f7224 */ /* 0x040fe200078e020a */
[----:B------:R-:W-:Y:S01]  /*12a0*/  ISETP.GT.U32.AND P5, PT, R0, R11, PT ;  /* 0x0000000b0000720c */ /* 0x000fe20003fa4070 */
[----:B------:R1:W-:Y:S01]  /*12b0*/  STL [R1+0x70], R13 ;  /* 0x0000700d01007387 */ /* 0x0003e20000100800 */
[----:B------:R-:W-:Y:S01]  /*12c0*/  IMAD.HI.U32 R8, R3, R23, RZ ;  /* 0x0000001703087227 */ /* 0x000fe200078e00ff */
[----:B------:R-:W-:-:S02]  /*12d0*/  ISETP.GE.AND P3, PT, R14, RZ, PT ;  /* 0x000000ff0e00720c */ /* 0x000fc40003f66270 */
[----:B------:R2:W-:Y:S01]  /*12e0*/  STL [R1+0x6c], R9 ;  /* 0x00006c0901007387 */ /* 0x0005e20000100800 */
[----:B------:R-:W-:Y:S01]  /*12f0*/  IMAD.MOV R8, RZ, RZ, -R8 ;  /* 0x000000ffff087224 */ /* 0x000fe200078e0a08 */
[----:B------:R-:W-:Y:S01]  /*1300*/  @!P6 IADD3 R5, R5, -R0, RZ ;  /* 0x800000000505e210 */ /* 0x000fe20007ffe0ff */
[----:B------:R-:W-:Y:S01]  /*1310*/  IMAD.HI.U32 R4, R3, R12, RZ ;  /* 0x0000000c03047227 */ /* 0x000fe200078e00ff */
[----:B------:R-:W-:Y:S02]  /*1320*/  ISETP.GT.U32.AND P6, PT, R0, R15, PT ;  /* 0x0000000f0000720c */ /* 0x000fe40003fc4070 */
[----:B-1----:R-:W-:Y:S01]  /*1330*/  MOV R13, R5 ;  /* 0x00000005000d7202 */ /* 0x002fe20000000f00 */
[----:B------:R-:W-:Y:S01]  /*1340*/  VIADD R14, R6, 0x10 ;  /* 0x00000010060e7836 */ /* 0x000fe20000000000 */
[----:B------:R-:W-:Y:S01]  /*1350*/  @!P5 IADD3 R11, R11, -R0, RZ ;  /* 0x800000000b0bd210 */ /* 0x000fe20007ffe0ff */
[----:B------:R-:W-:Y:S02]  /*1360*/  IMAD R23, R0, R8, R23 ;  /* 0x0000000800177224 */ /* 0x000fe400078e0217 */
[----:B--2---:R-:W-:-:S02]  /*1370*/  IMAD.MOV.U32 R9, RZ, RZ, R19 ;  /* 0x000000ffff097224 */ /* 0x004fc400078e0013 */
[----:B------:R-:W-:Y:S01]  /*1380*/  IMAD.MOV R17, RZ, RZ, -R4 ;  /* 0x000000ffff117224 */ /* 0x000fe200078e0a04 */
[----:B------:R-:W-:Y:S01]  /*1390*/  IABS R4, R14 ;  /* 0x0000000e00047213 */ /* 0x000fe20000000000 */
[----:B------:R-:W-:Y:S01]  /*13a0*/  @!P0 IMAD.MOV R9, RZ, RZ, -R9 ;  /* 0x000000ffff098224 */ /* 0x000fe200078e0a09 */
[----:B------:R-:W-:Y:S01]  /*13b0*/  ISETP.GT.U32.AND P0, PT, R0, R11, PT ;  /* 0x0000000b0000720c */ /* 0x000fe20003f04070 */
[--C-:B------:R-:W-:Y:S01]  /*13c0*/  @!P1 IMAD.IADD R21, R21, 0x1, -R0.reuse ;  /* 0x0000000115159824 */ /* 0x100fe200078e0a00 */
[----:B------:R-:W-:Y:S01]  /*13d0*/  ISETP.GE.AND P1, PT, R16, RZ, PT ;  /* 0x000000ff1000720c */ /* 0x000fe20003f26270 */
[----:B------:R-:W-:Y:S01]  /*13e0*/  @!P4 IMAD.MOV R13, RZ, RZ, -R13 ;  /* 0x000000ffff0dc224 */ /* 0x000fe200078e0a0d */
[----:B------:R-:W-:Y:S01]  /*13f0*/  ISETP.GT.U32.AND P4, PT, R0, R23, PT ;  /* 0x000000170000720c */ /* 0x000fe20003f84070 */
[----:B------:R-:W-:Y:S01]  /*1400*/  @!P6 IMAD.IADD R15, R15, 0x1, -R0 ;  /* 0x000000010f0fe824 */ /* 0x000fe200078e0a00 */
[----:B------:R1:W-:Y:S01]  /*1410*/  STL [R1+0x68], R9 ;  /* 0x0000680901007387 */ /* 0x0003e20000100800 */
[----:B------:R-:W-:-:S02]  /*1420*/  IMAD.MOV.U32 R8, RZ, RZ, R4 ;  /* 0x000000ffff087224 */ /* 0x000fc400078e0004 */
[C---:B------:R-:W-:Y:S01]  /*1430*/  IMAD R17, R0.reuse, R17, R12 ;  /* 0x0000001100117224 */ /* 0x040fe200078e020c */
[C---:B------:R-:W-:Y:S01]  /*1440*/  ISETP.GT.U32.AND P6, PT, R0.reuse, R15, PT ;  /* 0x0000000f0000720c */ /* 0x040fe20003fc4070 */
[----:B------:R-:W-:Y:S01]  /*1450*/  IMAD.HI.U32 R4, R3, R8, RZ ;  /* 0x0000000803047227 */ /* 0x000fe200078e00ff */
[----:B------:R-:W-:Y:S02]  /*1460*/  STL [R1+0x64], R13 ;  /* 0x0000640d01007387 */ /* 0x000fe40000100800 */
[----:B------:R-:W-:Y:S01]  /*1470*/  ISETP.GT.U32.AND P5, PT, R0, R17, PT ;  /* 0x000000110000720c */ /* 0x000fe20003fa4070 */
[----:B------:R-:W-:Y:S01]  /*1480*/  @!P0 IMAD.IADD R11, R11, 0x1, -R0 ;  /* 0x000000010b0b8824 */ /* 0x000fe200078e0a00 */
[----:B------:R-:W-:Y:S01]  /*1490*/  ISETP.GE.AND P0, PT, R22, RZ, PT ;  /* 0x000000ff1600720c */ /* 0x000fe20003f06270 */
[----:B-1----:R-:W-:Y:S01]  /*14a0*/  IMAD.MOV.U32 R9, RZ, RZ, R21 ;  /* 0x000000ffff097224 */ /* 0x002fe200078e0015 */
[C---:B------:R-:W-:Y:S01]  /*14b0*/  IADD3 R22, R6.reuse, 0x19, RZ ;  /* 0x0000001906167810 */ /* 0x040fe20007ffe0ff */
[----:B------:R-:W-:-:S02]  /*14c0*/  VIADD R12, R6, 0x11 ;  /* 0x00000011060c7836 */ /* 0x000fc40000000000 */
[----:B------:R-:W-:Y:S01]  /*14d0*/  @!P2 IMAD.MOV R9, RZ, RZ, -R9 ;  /* 0x000000ffff09a224 */ /* 0x000fe200078e0a09 */
[----:B------:R-:W-:Y:S01]  /*14e0*/  ISETP.GE.AND P2, PT, R18, RZ, PT ;  /* 0x000000ff1200720c */ /* 0x000fe20003f46270 */
[----:B------:R-:W-:Y:S01]  /*14f0*/  IMAD.MOV R5, RZ, RZ, -R4 ;  /* 0x000000ffff057224 */ /* 0x000fe200078e0a04 */
[----:B------:R-:W-:Y:S01]  /*1500*/  IABS R10, R12 ;  /* 0x0000000c000a7213 */ /* 0x000fe20000000000 */
[----:B------:R-:W-:Y:S01]  /*1510*/  @!P4 IMAD.IADD R23, R23, 0x1, -R0 ;  /* 0x000000011717c824 */ /* 0x000fe200078e0a00 */
[----:B------:R1:W-:Y:S01]  /*1520*/  STL [R1+0x60], R9 ;  /* 0x0000600901007387 */ /* 0x0003e20000100800 */
[----:B------:R-:W-:Y:S01]  /*1530*/  IMAD R5, R0, R5, R8 ;  /* 0x0000000500057224 */ /* 0x000fe200078e0208 */
[----:B------:R-:W-:Y:S01]  /*1540*/  @!P5 IADD3 R17, R17, -R0, RZ ;  /* 0x800000001111d210 */ /* 0x000fe20007ffe0ff */
[----:B------:R-:W-:Y:S01]  /*1550*/  IMAD.HI.U32 R4, R3, R10, RZ ;  /* 0x0000000a03047227 */ /* 0x000fe200078e00ff */
[----:B------:R-:W-:Y:S02]  /*1560*/  ISETP.GE.AND P4, PT, R14, RZ, PT ;  /* 0x000000ff0e00720c */ /* 0x000fe40003f86270 */
[C---:B------:R-:W-:Y:S01]  /*1570*/  ISETP.GT.U32.AND P5, PT, R0.reuse, R17, PT ;  /* 0x000000110000720c */ /* 0x040fe20003fa4070 */
[----:B------:R-:W-:Y:S01]  /*1580*/  @!P6 IMAD.IADD R15, R15, 0x1, -R0 ;  /* 0x000000010f0fe824 */ /* 0x000fe200078e0a00 */
[----:B------:R-:W-:Y:S01]  /*1590*/  ISETP.GT.U32.AND P6, PT, R0, R5, PT ;  /* 0x000000050000720c */ /* 0x000fe20003fc4070 */
[C---:B------:R-:W-:Y:S01]  /*15a0*/  VIADD R8, R6.reuse, 0x13 ;  /* 0x0000001306087836 */ /* 0x040fe20000000000 */
[----:B-1----:R-:W-:Y:S01]  /*15b0*/  MOV R9, R11 ;  /* 0x0000000b00097202 */ /* 0x002fe20000000f00 */
[----:B------:R-:W-:Y:S01]  /*15c0*/  IMAD.MOV R11, RZ, RZ, -R4 ;  /* 0x000000ffff0b7224 */ /* 0x000fe200078e0a04 */
[C---:B------:R-:W-:Y:S01]  /*15d0*/  IADD3 R18, R6.reuse, 0x17, RZ ;  /* 0x0000001706127810 */ /* 0x040fe20007ffe0ff */
[----:B------:R-:W-:-:S02]  /*15e0*/  VIADD R4, R6, 0x12 ;  /* 0x0000001206047836 */ /* 0x000fc40000000000 */
[----:B------:R-:W-:Y:S01]  /*15f0*/  @!P3 IMAD.MOV R9, RZ, RZ, -R9 ;  /* 0x000000ffff09b224 */ /* 0x000fe200078e0a09 */
[C---:B------:R-:W-:Y:S01]  /*1600*/  ISETP.GT.U32.AND P3, PT, R0.reuse, R23, PT ;  /* 0x000000170000720c */ /* 0x040fe20003f64070 */
[----:B------:R-:W-:Y:S01]  /*1610*/  IMAD R11, R0, R11, R10 ;  /* 0x0000000b000b7224 */ /* 0x000fe200078e020a */
[C---:B------:R-:W-:Y:S01]  /*1620*/  IADD3 R10, R6.reuse, 0x14, RZ ;  /* 0x00000014060a7810 */ /* 0x040fe20007ffe0ff */
[C---:B------:R-:W-:Y:S01]  /*1630*/  VIADD R14, R6.reuse, 0x15 ;  /* 0x00000015060e7836 */ /* 0x040fe20000000000 */
[----:B------:R1:W-:Y:S01]  /*1640*/  STL [R1+0x5c], R9 ;  /* 0x00005c0901007387 */ /* 0x0003e20000100800 */
[----:B------:R-:W-:Y:S01]  /*1650*/  @!P6 IMAD.IADD R5, R5, 0x1, -R0 ;  /* 0x000000010505e824 */ /* 0x000fe200078e0a00 */
[----:B------:R-:W-:Y:S01]  /*1660*/  @!P5 IADD3 R17, R17, -R0, RZ ;  /* 0x800000001111d210 */ /* 0x000fe20007ffe0ff */
[----:B------:R-:W-:Y:S01]  /*1670*/  VIADD R16, R6, 0x16 ;  /* 0x0000001606107836 */ /* 0x000fe20000000000 */
[----:B------:R-:W-:Y:S01]  /*1680*/  ISETP.GE.AND P5, PT, R12, RZ, PT ;  /* 0x000000ff0c00720c */ /* 0x000fe20003fa6270 */
[----:B------:R-:W-:Y:S01]  /*1690*/  VIADD R20, R6, 0x18 ;  /* 0x0000001806147836 */ /* 0x000fe20000000000 */
[----:B------:R-:W-:Y:S01]  /*16a0*/  ISETP.GT.U32.AND P6, PT, R0, R5, PT ;  /* 0x000000050000720c */ /* 0x000fe20003fc4070 */
[----:B------:R-:W-:Y:S01]  /*16b0*/  IMAD.MOV.U32 R12, RZ, RZ, R17 ;  /* 0x000000ffff0c7224 */ /* 0x000fe200078e0011 */
[----:B------:R-:W-:Y:S01]  /*16c0*/  IABS R17, R10 ;  /* 0x0000000a00117213 */ /* 0x000fe20000000000 */
[----:B------:R-:W-:Y:S01]  /*16d0*/  VIADD R39, R6, 0xda ;  /* 0x000000da06277836 */ /* 0x000fe20000000000 */
[----:B------:R-:W-:Y:S01]  /*16e0*/  @!P3 IADD3 R23, R23, -R0, RZ ;  /* 0x800000001717b210 */ /* 0x000fe20007ffe0ff */
[----:B-1----:R-:W-:Y:S01]  /*16f0*/  IMAD.MOV.U32 R9, RZ, RZ, R15 ;  /* 0x000000ffff097224 */ /* 0x002fe200078e000f */
[----:B------:R-:W-:Y:S01]  /*1700*/  ISETP.GT.U32.AND P3, PT, R0, R11, PT ;  /* 0x0000000b0000720c */ /* 0x000fe20003f64070 */
[----:B------:R-:W-:Y:S01]  /*1710*/  @!P2 IMAD.MOV R12, RZ, RZ, -R12 ;  /* 0x000000ffff0ca224 */ /* 0x000fe200078e0a0c */
[----:B------:R-:W-:Y:S01]  /*1720*/  IABS R15, R4 ;  /* 0x00000004000f7213 */ /* 0x000fe20000000000 */
[----:B------:R-:W-:Y:S01]  /*1730*/  @!P1 IMAD.MOV R9, RZ, RZ, -R9 ;  /* 0x000000ffff099224 */ /* 0x000fe200078e0a09 */
[----:B------:R-:W-:Y:S01]  /*1740*/  ISETP.GE.AND P1, PT, R4, RZ, PT ;  /* 0x000000ff0400720c */ /* 0x000fe20003f26270 */
[----:B------:R-:W-:Y:S01]  /*1750*/  VIADD R54, R6, 0x109 ;  /* 0x0000010906367836 */ /* 0x000fe20000000000 */
[----:B------:R-:W-:Y:S01]  /*1760*/  ISETP.GE.AND P2, PT, R8, RZ, PT ;  /* 0x000000ff0800720c */ /* 0x000fe20003f46270 */
[----:B------:R-:W-:Y:S01]  /*1770*/  IMAD.HI.U32 R4, R3, R15, RZ ;  /* 0x0000000f03047227 */ /* 0x000fe200078e00ff */
[----:B------:R1:W-:Y:S01]  /*1780*/  STL [R1+0x58], R9 ;  /* 0x0000580901007387 */ /* 0x0003e20000100800 */
[----:B------:R-:W-:-:S02]  /*1790*/  IABS R21, R18 ;  /* 0x0000001200157213 */ /* 0x000fc40000000000 */
[--C-:B------:R-:W-:Y:S01]  /*17a0*/  @!P6 IMAD.IADD R5, R5, 0x1, -R0.reuse ;  /* 0x000000010505e824 */ /* 0x100fe200078e0a00 */
[----:B------:R2:W-:Y:S01]  /*17b0*/  STL [R1+0x54], R12 ;  /* 0x0000540c01007387 */ /* 0x0005e20000100800 */
[----:B------:R-:W-:Y:S01]  /*17c0*/  @!P3 IMAD.IADD R11, R11, 0x1, -R0 ;  /* 0x000000010b0bb824 */ /* 0x000fe200078e0a00 */
[----:B------:R-:W-:Y:S01]  /*17d0*/  ISETP.GE.AND P6, PT, R14, RZ, PT ;  /* 0x000000ff0e00720c */ /* 0x000fe20003fc6270 */
[C---:B------:R-:W-:Y:S01]  /*17e0*/  VIADD R58, R6.reuse, 0x1da ;  /* 0x000001da063a7836 */ /* 0x040fe20000000000 */
[----:B------:R-:W-:Y:S01]  /*17f0*/  IABS R14, R14 ;  /* 0x0000000e000e7213 */ /* 0x000fe20000000000 */
[----:B------:R-:W-:Y:S01]  /*1800*/  VIADD R52, R6, 0x1db ;  /* 0x000001db06347836 */ /* 0x000fe20000000000 */
[----:B------:R-:W-:Y:S01]  /*1810*/  ISETP.GT.U32.AND P3, PT, R0, R11, PT ;  /* 0x0000000b0000720c */ /* 0x000fe20003f64070 */
[----:B-1----:R-:W-:Y:S01]  /*1820*/  IMAD.MOV.U32 R9, RZ, RZ, R23 ;  /* 0x000000ffff097224 */ /* 0x002fe200078e0017 */
[----:B------:R-:W-:Y:S01]  /*1830*/  IABS R233, R39 ;  /* 0x0000002700e97213 */ /* 0x000fe20000000000 */
[----:B------:R-:W-:Y:S01]  /*1840*/  VIADD R56, R6, 0x1df ;  /* 0x000001df06387836 */ /* 0x000fe20000000000 */
[----:B--2---:R-:W-:Y:S01]  /*1850*/  IABS R12, R8 ;  /* 0x00000008000c7213 */ /* 0x004fe20000000000 */
[----:B------:R-:W-:Y:S01]  /*1860*/  IMAD.HI.U32 R8, R3, R17, RZ ;  /* 0x0000001103087227 */ /* 0x000fe200078e00ff */
[----:B------:R-:W-:-:S02]  /*1870*/  @!P0 IADD3 R9, -R9, RZ, RZ ;  /* 0x000000ff09098210 */ /* 0x000fc40007ffe1ff */
[----:B------:R-:W-:Y:S01]  /*1880*/  ISETP.GE.AND P0, PT, R10, RZ, PT ;  /* 0x000000ff0a00720c */ /* 0x000fe20003f06270 */
[----:B------:R-:W-:Y:S01]  /*1890*/  IMAD.MOV R10, RZ, RZ, -R4 ;  /* 0x000000ffff0a7224 */ /* 0x000fe200078e0a04 */
[----:B------:R-:W-:Y:S01]  /*18a0*/  IABS R239, R54 ;  /* 0x0000003600ef7213 */ /* 0x000fe20000000000 */
[----:B------:R1:W-:Y:S01]  /*18b0*/  STL [R1+0x50], R9 ;  /* 0x0000500901007387 */ /* 0x0003e20000100800 */
[----:B------:R-:W-:Y:S01]  /*18c0*/  IMAD.MOV R8, RZ, RZ, -R8 ;  /* 0x000000ffff087224 */ /* 0x000fe200078e0a08 */
[----:B------:R-:W-:Y:S01]  /*18d0*/  IABS R59, R56 ;  /* 0x00000038003b7213 */ /* 0x000fe20000000000 */
[C---:B------:R-:W-:Y:S01]  /*18e0*/  IMAD R15, R0.reuse, R10, R15 ;  /* 0x0000000a000f7224 */ /* 0x040fe200078e020f */
[----:B------:R-:W-:Y:S01]  /*18f0*/  IABS R10, R20 ;  /* 0x00000014000a7213 */ /* 0x000fe20000000000 */
[----:B------:R-:W-:Y:S02]  /*1900*/  @!P3 IMAD.IADD R11, R11, 0x1, -R0 ;  /* 0x000000010b0bb824 */ /* 0x000fe400078e0a00 */
[----:B------:R-:W-:-:S02]  /*1910*/  IMAD R17, R0, R8, R17 ;  /* 0x0000000800117224 */ /* 0x000fc400078e0211 */
[----:B------:R-:W-:Y:S01]  /*1920*/  IMAD.HI.U32 R4, R3, R12, RZ ;  /* 0x0000000c03047227 */ /* 0x000fe200078e00ff */
[----:B-1----:R-:W-:-:S03]  /*1930*/  MOV R9, R5 ;  /* 0x0000000500097202 */ /* 0x002fc60000000f00 */
[----:B------:R-:W-:Y:S02]  /*1940*/  IMAD.MOV R5, RZ, RZ, -R4 ;  /* 0x000000ffff057224 */ /* 0x000fe400078e0a04 */
[----:B------:R-:W-:Y:S01]  /*1950*/  @!P4 IMAD.MOV R9, RZ, RZ, -R9 ;  /* 0x000000ffff09c224 */ /* 0x000fe200078e0a09 */
[C---:B------:R-:W-:Y:S01]  /*1960*/  ISETP.GT.U32.AND P4, PT, R0.reuse, R15, PT ;  /* 0x0000000f0000720c */ /* 0x040fe20003f84070 */
[C---:B------:R-:W-:Y:S01]  /*1970*/  IMAD R5, R0.reuse, R5, R12 ;  /* 0x0000000500057224 */ /* 0x040fe200078e020c */
[----:B------:R-:W-:Y:S01]  /*1980*/  IABS R12, R22 ;  /* 0x00000016000c7213 */ /* 0x000fe20000000000 */
[C---:B------:R-:W-:Y:S01]  /*1990*/  IMAD.HI.U32 R4, R3.reuse, R14, RZ ;  /* 0x0000000e03047227 */ /* 0x040fe200078e00ff */
[----:B------:R1:W-:Y:S02]  /*19a0*/  STL [R1+0x4c], R9 ;  /* 0x00004c0901007387 */ /* 0x0003e40000100800 */
[----:B------:R-:W-:Y:S01]  /*19b0*/  ISETP.GT.U32.AND P3, PT, R0, R5, PT ;  /* 0x000000050000720c */ /* 0x000fe20003f64070 */
[----:B------:R-:W-:Y:S01]  /*19c0*/  IMAD.HI.U32 R8, R3, R21, RZ ;  /* 0x0000001503087227 */ /* 0x000fe200078e00ff */
[----:B------:R-:W-:-:S03]  /*19d0*/  IADD3 R19, -R4, RZ, RZ ;  /* 0x000000ff04137210 */ /* 0x000fc60007ffe1ff */
[----:B------:R-:W-:Y:S01]  /*19e0*/  IMAD.HI.U32 R81, R3, R64, RZ ;  /* 0x0000004003517227 */ /* 0x000fe200078e00ff */
[----:B------:R-:W-:-:S03]  /*19f0*/  IADD3 R8, -R8, RZ, RZ ;  /* 0x000000ff08087210 */ /* 0x000fc60007ffe1ff */
[----:B-1----:R-:W-:Y:S02]  /*1a00*/  IMAD.MOV.U32 R9, RZ, RZ, R11 ;  /* 0x000000ffff097224 */ /* 0x002fe400078e000b */
[----:B------:R-:W-:Y:S02]  /*1a10*/  @!P4 IMAD.IADD R15, R15, 0x1, -R0 ;  /* 0x000000010f0fc824 */ /* 0x000fe400078e0a00 */
[----:B------:R-:W-:Y:S01]  /*1a20*/  @!P5 IMAD.MOV R9, RZ, RZ, -R9 ;  /* 0x000000ffff09d224 */ /* 0x000fe200078e0a09 */
[C---:B------:R-:W-:Y:S01]  /*1a30*/  ISETP.GT.U32.AND P5, PT, R0.reuse, R17, PT ;  /* 0x000000110000720c */ /* 0x040fe20003fa4070 */
[C---:B------:R-:W-:Y:S01]  /*1a40*/  IMAD R11, R0.reuse, R19, R14 ;  /* 0x00000013000b7224 */ /* 0x040fe200078e020e */
[C---:B------:R-:W-:Y:S01]  /*1a50*/  ISETP.GT.U32.AND P4, PT, R0.reuse, R15, PT ;  /* 0x0000000f0000720c */ /* 0x040fe20003f84070 */
[----:B------:R-:W-:Y:S01]  /*1a60*/  @!P3 IMAD.IADD R5, R5, 0x1, -R0 ;  /* 0x000000010505b824 */ /* 0x000fe200078e0a00 */
[----:B------:R-:W-:Y:S01]  /*1a70*/  IABS R19, R16 ;  /* 0x0000001000137213 */ /* 0x000fe20000000000 */
[C---:B------:R-:W-:Y:S01]  /*1a80*/  IMAD R21, R0.reuse, R8, R21 ;  /* 0x0000000800157224 */ /* 0x040fe200078e0215 */
[----:B------:R1:W-:Y:S01]  /*1a90*/  STL [R1+0x48], R9 ;  /* 0x0000480901007387 */ /* 0x0003e20000100800 */
[----:B------:R-:W-:Y:S01]  /*1aa0*/  IMAD.HI.U32 R8, R3, R12, RZ ;  /* 0x0000000c03087227 */ /* 0x000fe200078e00ff */
[----:B------:R-:W-:-:S02]  /*1ab0*/  ISETP.GT.U32.AND P3, PT, R0, R5, PT ;  /* 0x000000050000720c */ /* 0x000fc40003f64070 */
[----:B------:R-:W-:Y:S01]  /*1ac0*/  IABS R14, R24 ;  /* 0x00000018000e7213 */ /* 0x000fe20000000000 */
[----:B------:R-:W-:-:S04]  /*1ad0*/  IMAD.HI.U32 R4, R3, R19, RZ ;  /* 0x0000001303047227 */ /* 0x000fc800078e00ff */
[--C-:B------:R-:W-:Y:S02]  /*1ae0*/  @!P5 IMAD.IADD R17, R17, 0x1, -R0.reuse ;  /* 0x000000011111d824 */ /* 0x100fe400078e0a00 */
[----:B------:R-:W-:Y:S01]  /*1af0*/  @!P4 IMAD.IADD R15, R15, 0x1, -R0 ;  /* 0x000000010f0fc824 */ /* 0x000fe200078e0a00 */
[C---:B------:R-:W-:Y:S01]  /*1b00*/  ISETP.GT.U32.AND P4, PT, R0.reuse, R11, PT ;  /* 0x0000000b0000720c */ /* 0x040fe20003f84070 */
[----:B------:R-:W-:Y:S01]  /*1b10*/  IMAD.MOV R4, RZ, RZ, -R4 ;  /* 0x000000ffff047224 */ /* 0x000fe200078e0a04 */
[C---:B------:R-:W-:Y:S01]  /*1b20*/  ISETP.GT.U32.AND P5, PT, R0.reuse, R17, PT ;  /* 0x000000110000720c */ /* 0x040fe20003fa4070 */
[----:B------:R-:W-:Y:S01]  /*1b30*/  @!P3 IMAD.IADD R5, R5, 0x1, -R0 ;  /* 0x000000010505b824 */ /* 0x000fe200078e0a00 */
[----:B-1----:R-:W-:Y:S01]  /*1b40*/  MOV R9, R15 ;  /* 0x0000000f00097202 */ /* 0x002fe20000000f00 */
[----:B------:R-:W-:Y:S02]  /*1b50*/  IMAD R19, R0, R4, R19 ;  /* 0x0000000400137224 */ /* 0x000fe400078e0213 */
[----:B------:R-:W-:-:S03]  /*1b60*/  IMAD.HI.U32 R4, R3, R10, RZ ;  /* 0x0000000a03047227 */ /* 0x000fc600078e00ff */
[----:B------:R-:W-:Y:S01]  /*1b70*/  ISETP.GT.U32.AND P3, PT, R0, R19, PT ;  /* 0x000000130000720c */ /* 0x000fe20003f64070 */
[----:B------:R-:W-:Y:S01]  /*1b80*/  @!P1 IMAD.MOV R9, RZ, RZ, -R9 ;  /* 0x000000ffff099224 */ /* 0x000fe200078e0a09 */
[----:B------:R-:W-:Y:S01]  /*1b90*/  IADD3 R15, -R4, RZ, RZ ;  /* 0x000000ff040f7210 */ /* 0x000fe20007ffe1ff */
[--C-:B------:R-:W-:Y:S01]  /*1ba0*/  @!P4 IMAD.IADD R11, R11, 0x1, -R0.reuse ;  /* 0x000000010b0bc824 */ /* 0x100fe200078e0a00 */
[----:B------:R-:W-:Y:S01]  /*1bb0*/  ISETP.GE.AND P4, PT, R16, RZ, PT ;  /* 0x000000ff1000720c */ /* 0x000fe20003f86270 */
[----:B------:R-:W-:Y:S01]  /*1bc0*/  @!P5 IMAD.IADD R17, R17, 0x1, -R0 ;  /* 0x000000011111d824 */ /* 0x000fe200078e0a00 */
[C---:B------:R-:W-:Y:S01]  /*1bd0*/  ISETP.GT.U32.AND P5, PT, R0.reuse, R21, PT ;  /* 0x000000150000720c */ /* 0x040fe20003fa4070 */
[----:B------:R1:W-:Y:S01]  /*1be0*/  STL [R1+0x44], R9 ;  /* 0x0000440901007387 */ /* 0x0003e20000100800 */
[----:B------:R-:W-:Y:S01]  /*1bf0*/  ISETP.GT.U32.AND P1, PT, R0, R11, PT ;  /* 0x0000000b0000720c */ /* 0x000fe20003f24070 */
[----:B------:R-:W-:Y:S02]  /*1c00*/  IMAD.MOV R23, RZ, RZ, -R8 ;  /* 0x000000ffff177224 */ /* 0x000fe400078e0a08 */
[----:B------:R-:W-:-:S02]  /*1c10*/  IMAD.MOV.U32 R8, RZ, RZ, R14 ;  /* 0x000000ffff087224 */ /* 0x000fc400078e000e */
[----:B------:R-:W-:Y:S01]  /*1c20*/  IMAD R15, R0, R15, R10 ;  /* 0x0000000f000f7224 */ /* 0x000fe200078e020a */
[----:B------:R-:W-:Y:S01]  /*1c30*/  MOV R10, R17 ;  /* 0x00000011000a7202 */ /* 0x000fe20000000f00 */
[----:B------:R-:W-:Y:S01]  /*1c40*/  IMAD.HI.U32 R4, R3, R8, RZ ;  /* 0x0000000803047227 */ /* 0x000fe200078e00ff */
[----:B-1----:R-:W-:-:S03]  /*1c50*/  MOV R9, R5 ;  /* 0x0000000500097202 */ /* 0x002fc60000000f00 */
[--C-:B------:R-:W-:Y:S02]  /*1c60*/  @!P5 IMAD.IADD R21, R21, 0x1, -R0.reuse ;  /* 0x000000011515d824 */ /* 0x100fe400078e0a00 */
[--C-:B------:R-:W-:Y:S01]  /*1c70*/  @!P3 IMAD.IADD R19, R19, 0x1, -R0.reuse ;  /* 0x000000011313b824 */ /* 0x100fe200078e0a00 */
[----:B------:R-:W-:Y:S01]  /*1c80*/  ISETP.GE.AND P3, PT, R18, RZ, PT ;  /* 0x000000ff1200720c */ /* 0x000fe20003f66270 */
[----:B------:R-:W-:Y:S01]  /*1c90*/  @!P2 IMAD.MOV R9, RZ, RZ, -R9 ;  /* 0x000000ffff09a224 */ /* 0x000fe200078e0a09 */
[C---:B------:R-:W-:Y:S01]  /*1ca0*/  ISETP.GT.U32.AND P5, PT, R0.reuse, R21, PT ;  /* 0x000000150000720c */ /* 0x040fe20003fa4070 */
[----:B------:R-:W-:Y:S01]  /*1cb0*/  @!P1 IMAD.IADD R11, R11, 0x1, -R0 ;  /* 0x000000010b0b9824 */ /* 0x000fe200078e0a00 */
[C---:B------:R-:W-:Y:S01]  /*1cc0*/  ISETP.GT.U32.AND P2, PT, R0.reuse, R19, PT ;  /* 0x000000130000720c */ /* 0x040fe20003f44070 */
[----:B------:R-:W-:Y:S01]  /*1cd0*/  IMAD.MOV R17, RZ, RZ, -R4 ;  /* 0x000000ffff117224 */ /* 0x000fe200078e0a04 */
[----:B------:R1:W-:Y:S01]  /*1ce0*/  STL [R1+0x40], R9 ;  /* 0x0000400901007387 */ /* 0x0003e20000100800 */
[C---:B------:R-:W-:Y:S01]  /*1cf0*/  IMAD R5, R0.reuse, R23, R12 ;  /* 0x0000001700057224 */ /* 0x040fe200078e020c */
[----:B------:R-:W-:Y:S01]  /*1d00*/  ISETP.GT.U32.AND P1, PT, R0, R15, PT ;  /* 0x0000000f0000720c */ /* 0x000fe20003f24070 */
[----:B------:R-:W-:Y:S01]  /*1d10*/  @!P0 IMAD.MOV R10, RZ, RZ, -R10 ;  /* 0x000000ffff0a8224 */ /* 0x000fe200078e0a0a */
[C---:B------:R-:W-:Y:S01]  /*1d20*/  IADD3 R12, R6.reuse, 0x1c, RZ ;  /* 0x0000001c060c7810 */ /* 0x040fe20007ffe0ff */
[----:B------:R-:W-:Y:S01]  /*1d30*/  VIADD R14, R6, 0x1d ;  /* 0x0000001d060e7836 */ /* 0x000fe20000000000 */
[----:B------:R-:W-:Y:S01]  /*1d40*/  ISETP.GE.AND P0, PT, R20, RZ, PT ;  /* 0x000000ff1400720c */ /* 0x000fe20003f06270 */
[----:B------:R-:W-:Y:S01]  /*1d50*/  VIADD R16, R6, 0x1e ;  /* 0x0000001e06107836 */ /* 0x000fe20000000000 */
[----:B------:R2:W-:Y:S01]  /*1d60*/  STL [R1+0x3c], R10 ;  /* 0x00003c0a01007387 */ /* 0x0005e20000100800 */
[----:B------:R-:W-:Y:S01]  /*1d70*/  @!P5 IMAD.IADD R21, R21, 0x1, -R0 ;  /* 0x000000011515d824 */ /* 0x000fe200078e0a00 */
[----:B------:R-:W-:Y:S01]  /*1d80*/  IABS R23, R14 ;  /* 0x0000000e00177213 */ /* 0x000fe20000000000 */
[----:B-1----:R-:W-:Y:S01]  /*1d90*/  IMAD.MOV.U32 R9, RZ, RZ, R11 ;  /* 0x000000ffff097224 */ /* 0x002fe200078e000b */
[----:B------:R-:W-:Y:S01]  /*1da0*/  IABS R25, R16 ;  /* 0x0000001000197213 */ /* 0x000fe20000000000 */
[C---:B------:R-:W-:Y:S01]  /*1db0*/  IMAD R11, R0.reuse, R17, R8 ;  /* 0x00000011000b7224 */ /* 0x040fe200078e0208 */
[----:B------:R-:W-:Y:S01]  /*1dc0*/  IABS R8, R12 ;  /* 0x0000000c00087213 */ /* 0x000fe20000000000 */
[----:B------:R-:W-:Y:S01]  /*1dd0*/  @!P6 IMAD.MOV R9, RZ, RZ, -R9 ;  /* 0x000000ffff09e224 */ /* 0x000fe200078e0a09 */
[C---:B------:R-:W-:Y:S01]  /*1de0*/  ISETP.GT.U32.AND P6, PT, R0.reuse, R5, PT ;  /* 0x000000050000720c */ /* 0x040fe20003fc4070 */
[--C-:B------:R-:W-:Y:S01]  /*1df0*/  @!P2 IMAD.IADD R19, R19, 0x1, -R0.reuse ;  /* 0x000000011313a824 */ /* 0x100fe200078e0a00 */
[----:B------:R-:W-:Y:S01]  /*1e00*/  ISETP.GT.U32.AND P5, PT, R0, R11, PT ;  /* 0x0000000b0000720c */ /* 0x000fe20003fa4070 */
[----:B------:R-:W-:Y:S01]  /*1e10*/  @!P1 IMAD.IADD R15, R15, 0x1, -R0 ;  /* 0x000000010f0f9824 */ /* 0x000fe200078e0a00 */
[----:B--2---:R-:W-:Y:S01]  /*1e20*/  IADD3 R10, R6, 0x1b, RZ ;  /* 0x0000001b060a7810 */ /* 0x004fe20007ffe0ff */
[----:B------:R1:W-:Y:S01]  /*1e30*/  STL [R1+0x38], R9 ;  /* 0x0000380901007387 */ /* 0x0003e20000100800 */
[----:B------:R-:W-:Y:S01]  /*1e40*/  IMAD.MOV.U32 R13, RZ, RZ, R21 ;  /* 0x000000ffff0d7224 */ /* 0x000fe200078e0015 */
[----:B------:R-:W-:Y:S01]  /*1e50*/  ISETP.GE.AND P2, PT, R22, RZ, PT ;  /* 0x000000ff1600720c */ /* 0x000fe20003f46270 */
[----:B------:R-:W-:Y:S01]  /*1e60*/  VIADD R18, R6, 0x1f ;  /* 0x0000001f06127836 */ /* 0x000fe20000000000 */
[----:B------:R-:W-:Y:S01]  /*1e70*/  IABS R17, R10 ;  /* 0x0000000a00117213 */ /* 0x000fe20000000000 */
[----:B------:R-:W-:Y:S01]  /*1e80*/  @!P3 IMAD.MOV R13, RZ, RZ, -R13 ;  /* 0x000000ffff0db224 */ /* 0x000fe200078e0a0d */
[----:B------:R-:W-:Y:S01]  /*1e90*/  ISETP.GE.AND P1, PT, R24, RZ, PT ;  /* 0x000000ff1800720c */ /* 0x000fe20003f26270 */
[----:B------:R-:W-:-:S02]  /*1ea0*/  IMAD.MOV R81, RZ, RZ, -R81 ;  /* 0x000000ffff517224 */ /* 0x000fc400078e0a51 */
[----:B------:R-:W-:Y:S01]  /*1eb0*/  IMAD.HI.U32 R4, R3, R17, RZ ;  /* 0x0000001103047227 */ /* 0x000fe200078e00ff */
[----:B-1----:R-:W-:-:S03]  /*1ec0*/  MOV R9, R19 ;  /* 0x0000001300097202 */ /* 0x002fc60000000f00 */
[----:B------:R-:W-:Y:S01]  /*1ed0*/  @!P5 IMAD.IADD R11, R11, 0x1, -R0 ;  /* 0x000000010b0bd824 */ /* 0x000fe200078e0a00 */
[----:B------:R-:W-:Y:S01]  /*1ee0*/  @!P4 IADD3 R9, -R9, RZ, RZ ;  /* 0x000000ff0909c210 */ /* 0x000fe20007ffe1ff */
[----:B------:R-:W-:Y:S02]  /*1ef0*/  IMAD.MOV.U32 R19, RZ, RZ, R8 ;  /* 0x000000ffff137224 */ /* 0x000fe400078e0008 */
[----:B------:R-:W-:Y:S01]  /*1f00*/  @!P6 IMAD.IADD R5, R5, 0x1, -R0 ;  /* 0x000000010505e824 */ /* 0x000fe200078e0a00 */
[C---:B------:R-:W-:Y:S01]  /*1f10*/  ISETP.GT.U32.AND P6, PT, R0.reuse, R15, PT ;  /* 0x0000000f0000720c */ /* 0x040fe20003fc4070 */
[----:B------:R-:W-:Y:S01]  /*1f20*/  IMAD.MOV R8, RZ, RZ, -R4 ;  /* 0x000000ffff087224 */ /* 0x000fe200078e0a04 */
[C---:B------:R-:W-:Y:S01]  /*1f30*/  ISETP.GT.U32.AND P4, PT, R0.reuse, R11, PT ;  /* 0x0000000b0000720c */ /* 0x040fe20003f84070 */
[----:B------:R-:W-:Y:S01]  /*1f40*/  IMAD.HI.U32 R4, R3, R19, RZ ;  /* 0x0000001303047227 */ /* 0x000fe200078e00ff */
[----:B------:R-:W-:Y:S01]  /*1f50*/  ISETP.GT.U32.AND P5, PT, R0, R5, PT ;  /* 0x000000050000720c */ /* 0x000fe20003fa4070 */
[----:B------:R1:W-:Y:S02]  /*1f60*/  STL [R1+0x34], R9 ;  /* 0x0000340901007387 */ /* 0x0003e40000100800 */
[----:B------:R-:W-:-:S02]  /*1f70*/  IMAD.MOV R4, RZ, RZ, -R4 ;  /* 0x000000ffff047224 */ /* 0x000fc400078e0a04 */
[C---:B------:R-:W-:Y:S01]  /*1f80*/  IMAD R17, R0.reuse, R8, R17 ;  /* 0x0000000800117224 */ /* 0x040fe200078e0211 */
[----:B------:R2:W-:Y:S01]  /*1f90*/  STL [R1+0x30], R13 ;  /* 0x0000300d01007387 */ /* 0x0005e20000100800 */
[C---:B------:R-:W-:Y:S02]  /*1fa0*/  IMAD R19, R0.reuse, R4, R19 ;  /* 0x0000000400137224 */ /* 0x040fe400078e0213 */
[--C-:B------:R-:W-:Y:S01]  /*1fb0*/  @!P6 IMAD.IADD R15, R15, 0x1, -R0.reuse ;  /* 0x000000010f0fe824 */ /* 0x100fe200078e0a00 */
[C---:B------:R-:W-:Y:S01]  /*1fc0*/  ISETP.GT.U32.AND P6, PT, R0.reuse, R17, PT ;  /* 0x000000110000720c */ /* 0x040fe20003fc4070 */
[----:B------:R-:W-:Y:S01]  /*1fd0*/  @!P4 IMAD.IADD R11, R11, 0x1, -R0 ;  /* 0x000000010b0bc824 */ /* 0x000fe200078e0a00 */
[----:B------:R-:W-:Y:S01]  /*1fe0*/  ISETP.GT.U32.AND P4, PT, R0, R19, PT ;  /* 0x000000130000720c */ /* 0x000fe20003f84070 */
[----:B------:R-:W-:Y:S01]  /*1ff0*/  IMAD.HI.U32 R4, R3, R23, RZ ;  /* 0x0000001703047227 */ /* 0x000fe200078e00ff */
[----:B------:R-:W-:Y:S02]  /*2000*/  @!P5 IADD3 R5, R5, -R0, RZ ;  /* 0x800000000505d210 */ /* 0x000fe40007ffe0ff */
[----:B------:R-:W-:Y:S01]  /*2010*/  ISETP.GE.AND P5, PT, R10, RZ, PT ;  /* 0x000000ff0a00720c */ /* 0x000fe20003fa6270 */
[----:B------:R-:W-:-:S04]  /*2020*/  IMAD.HI.U32 R8, R3, R25, RZ ;  /* 0x0000001903087227 */ /* 0x000fc800078e00ff */
[----:B------:R-:W-:Y:S01]  /*2030*/  IMAD.MOV R4, RZ, RZ, -R4 ;  /* 0x000000ffff047224 */ /* 0x000fe200078e0a04 */
[----:B------:R-:W-:Y:S01]  /*2040*/  IADD3 R8, -R8, RZ, RZ ;  /* 0x000000ff08087210 */ /* 0x000fe20007ffe1ff */
[--C-:B------:R-:W-:Y:S01]  /*2050*/  @!P6 IMAD.IADD R17, R17, 0x1, -R0.reuse ;  /* 0x000000011111e824 */ /* 0x100fe200078e0a00 */
[----:B------:R-:W-:Y:S01]  /*2060*/  ISETP.GE.AND P6, PT, R12, RZ, PT ;  /* 0x000000ff0c00720c */ /* 0x000fe20003fc6270 */
[----:B------:R-:W-:Y:S02]  /*2070*/  @!P4 IMAD.IADD R19, R19, 0x1, -R0 ;  /* 0x000000011313c824 */ /* 0x000fe400078e0a00 */
[----:B-1----:R-:W-:Y:S01]  /*2080*/  IMAD.MOV.U32 R9, RZ, RZ, R15 ;  /* 0x000000ffff097224 */ /* 0x002fe200078e000f */
[C---:B------:R-:W-:Y:S01]  /*2090*/  ISETP.GT.U32.AND P3, PT, R0.reuse, R17, PT ;  /* 0x000000110000720c */ /* 0x040fe20003f64070 */
[----:B------:R-:W-:Y:S01]  /*20a0*/  IMAD R23, R0, R4, R23 ;  /* 0x0000000400177224 */ /* 0x000fe200078e0217 */
[----:B------:R-:W-:Y:S01]  /*20b0*/  IABS R4, R18 ;  /* 0x0000001200047213 */ /* 0x000fe20000000000 */
[----:B------:R-:W-:Y:S01]  /*20c0*/  VIADD R12, R6, 0x20 ;  /* 0x00000020060c7836 */ /* 0x000fe20000000000 */
[C---:B------:R-:W-:Y:S01]  /*20d0*/  ISETP.GT.U32.AND P4, PT, R0.reuse, R19, PT ;  /* 0x000000130000720c */ /* 0x040fe20003f84070 */
[C---:B------:R-:W-:Y:S01]  /*20e0*/  IMAD R25, R0.reuse, R8, R25 ;  /* 0x0000000800197224 */ /* 0x040fe200078e0219 */
[----:B------:R-:W-:Y:S01]  /*20f0*/  @!P0 IADD3 R9, -R9, RZ, RZ ;  /* 0x000000ff09098210 */ /* 0x000fe20007ffe1ff */
[----:B--2---:R-:W-:Y:S01]  /*2100*/  IMAD.MOV.U32 R13, RZ, RZ, R5 ;  /* 0x000000ffff0d7224 */ /* 0x004fe200078e0005 */
[----:B------:R-:W-:Y:S01]  /*2110*/  MOV R8, R4 ;  /* 0x0000000400087202 */ /* 0x000fe20000000f00 */
[C---:B------:R-:W-:Y:S01]  /*2120*/  IMAD R64, R0.reuse, R81, R64 ;  /* 0x0000005100407224 */ /* 0x040fe200078e0240 */
[----:B------:R-:W-:Y:S01]  /*2130*/  IABS R10, R12 ;  /* 0x0000000c000a7213 */ /* 0x000fe20000000000 */
[----:B------:R1:W-:Y:S01]  /*2140*/  STL [R1+0x2c], R9 ;  /* 0x00002c0901007387 */ /* 0x0003e20000100800 */
[----:B------:R-:W-:Y:S01]  /*2150*/  @!P2 IMAD.MOV R13, RZ, RZ, -R13 ;  /* 0x000000ffff0da224 */ /* 0x000fe200078e0a0d */
[C---:B------:R-:W-:Y:S01]  /*2160*/  ISETP.GT.U32.AND P2, PT, R0.reuse, R25, PT ;  /* 0x000000190000720c */ /* 0x040fe20003f44070 */
[----:B------:R-:W-:Y:S01]  /*2170*/  IMAD.HI.U32 R4, R3, R8, RZ ;  /* 0x0000000803047227 */ /* 0x000fe200078e00ff */
[----:B------:R-:W-:-:S02]  /*2180*/  ISETP.GT.U32.AND P0, PT, R0, R23, PT ;  /* 0x000000170000720c */ /* 0x000fc40003f04070 */
[----:B------:R-:W-:Y:S01]  /*2190*/  @!P4 IADD3 R19, R19, -R0, RZ ;  /* 0x800000001313c210 */ /* 0x000fe20007ffe0ff */
[----:B------:R-:W-:Y:S01]  /*21a0*/  IMAD.HI.U32 R5, R3, R10, RZ ;  /* 0x0000000a03057227 */ /* 0x000fe200078e00ff */
[----:B------:R2:W-:Y:S01]  /*21b0*/  STL [R1+0x28], R13 ;  /* 0x0000280d01007387 */ /* 0x0005e20000100800 */
[----:B------:R-:W-:Y:S02]  /*21c0*/  ISETP.GE.AND P4, PT, R18, RZ, PT ;  /* 0x000000ff1200720c */ /* 0x000fe40003f86270 */
[----:B-1----:R-:W-:Y:S01]  /*21d0*/  IMAD.MOV.U32 R9, RZ, RZ, R11 ;  /* 0x000000ffff097224 */ /* 0x002fe200078e000b */
[----:B------:R-:W-:Y:S01]  /*21e0*/  IADD3 R18, R6, 0x27, RZ ;  /* 0x0000002706127810 */ /* 0x000fe20007ffe0ff */
[----:B------:R-:W-:Y:S01]  /*21f0*/  @!P3 IMAD.IADD R17, R17, 0x1, -R0 ;  /* 0x000000011111b824 */ /* 0x000fe200078e0a00 */
[----:B------:R-:W-:Y:S01]  /*2200*/  ISETP.GE.AND P3, PT, R16, RZ, PT ;  /* 0x000000ff1000720c */ /* 0x000fe20003f66270 */
[----:B------:R-:W-:Y:S01]  /*2210*/  IMAD.MOV R11, RZ, RZ, -R4 ;  /* 0x000000ffff0b7224 */ /* 0x000fe200078e0a04 */
[----:B------:R-:W-:Y:S01]  /*2220*/  @!P1 IADD3 R9, -R9, RZ, RZ ;  /* 0x000000ff09099210 */ /* 0x000fe20007ffe1ff */
[----:B------:R-:W-:Y:S01]  /*2230*/  IMAD.MOV R15, RZ, RZ, -R5 ;  /* 0x000000ffff0f7224 */ /* 0x000fe200078e0a05 */
[----:B------:R-:W-:Y:S01]  /*2240*/  ISETP.GE.AND P1, PT, R14, RZ, PT ;  /* 0x000000ff0e00720c */ /* 0x000fe20003f26270 */
[----:B------:R-:W-:Y:S01]  /*2250*/  IMAD R5, R0, R11, R8 ;  /* 0x0000000b00057224 */ /* 0x000fe200078e0208 */
[----:B------:R-:W-:Y:S01]  /*2260*/  IADD3 R16, R6, 0x26, RZ ;  /* 0x0000002606107810 */ /* 0x000fe20007ffe0ff */
[----:B--2---:R-:W-:Y:S01]  /*2270*/  IMAD.MOV.U32 R13, RZ, RZ, R17 ;  /* 0x000000ffff0d7224 */ /* 0x004fe200078e0011 */
[----:B------:R1:W-:Y:S01]  /*2280*/  STL [R1+0x24], R9 ;  /* 0x0000240901007387 */ /* 0x0003e20000100800 */
[----:B------:R-:W-:Y:S01]  /*2290*/  IMAD R11, R0, R15, R10 ;  /* 0x0000000f000b7224 */ /* 0x000fe200078e020a */
[----:B------:R-:W-:Y:S01]  /*22a0*/  IADD3 R10, R6, 0x22, RZ ;  /* 0x00000022060a7810 */ /* 0x000fe20007ffe0ff */
[----:B------:R-:W-:Y:S01]  /*22b0*/  @!P5 IMAD.MOV R13, RZ, RZ, -R13 ;  /* 0x000000ffff0dd224 */ /* 0x000fe200078e0a0d */
[----:B------:R-:W-:Y:S01]  /*22c0*/  ISETP.GT.U32.AND P5, PT, R0, R5, PT ;  /* 0x000000050000720c */ /* 0x000fe20003fa4070 */
[--C-:B------:R-:W-:Y:S01]  /*22d0*/  @!P2 IMAD.IADD R25, R25, 0x1, -R0.reuse ;  /* 0x000000011919a824 */ /* 0x100fe200078e0a00 */
[----:B------:R-:W-:Y:S01]  /*22e0*/  IABS R17, R10 ;  /* 0x0000000a00117213 */ /* 0x000fe20000000000 */
[----:B------:R-:W-:Y:S01]  /*22f0*/  VIADD R8, R6, 0x21 ;  /* 0x0000002106087836 */ /* 0x000fe20000000000 */
[----:B------:R-:W-:Y:S01]  /*2300*/  STL [R1+0x20], R13 ;  /* 0x0000200d01007387 */ /* 0x000fe20000100800 */
[----:B------:R-:W-:Y:S01]  /*2310*/  @!P0 IMAD.IADD R23, R23, 0x1, -R0 ;  /* 0x0000000117178824 */ /* 0x000fe200078e0a00 */
[----:B------:R-:W-:Y:S01]  /*2320*/  ISETP.GT.U32.AND P2, PT, R0, R25, PT ;  /* 0x000000190000720c */ /* 0x000fe20003f44070 */
[----:B-1----:R-:W-:Y:S01]  /*2330*/  IMAD.MOV.U32 R9, RZ, RZ, R19 ;  /* 0x000000ffff097224 */ /* 0x002fe200078e0013 */
[----:B------:R-:W-:Y:S01]  /*2340*/  IABS R15, R8 ;  /* 0x00000008000f7213 */ /* 0x000fe20000000000 */
[----:B------:R-:W-:Y:S01]  /*2350*/  VIADD R14, R6, 0x25 ;  /* 0x00000025060e7836 */ /* 0x000fe20000000000 */
[----:B------:R-:W-:Y:S01]  /*2360*/  ISETP.GT.U32.AND P0, PT, R0, R23, PT ;  /* 0x000000170000720c */ /* 0x000fe20003f04070 */
[----:B------:R-:W-:Y:S01]  /*2370*/  VIADD R242, R6, 0x1f2 ;  /* 0x000001f206f27836 */ /* 0x000fe20000000000 */
[----:B------:R-:W-:Y:S01]  /*2380*/  @!P6 IADD3 R9, -R9, RZ, RZ ;  /* 0x000000ff0909e210 */ /* 0x000fe20007ffe1ff */
[----:B------:R-:W-:Y:S01]  /*2390*/  IMAD.HI.U32 R4, R3, R15, RZ ;  /* 0x0000000f03047227 */ /* 0x000fe200078e00ff */
[----:B------:R-:W-:-:S02]  /*23a0*/  ISETP.GT.U32.AND P6, PT, R0, R11, PT ;  /* 0x0000000b0000720c */ /* 0x000fc40003fc4070 */
[----:B------:R-:W-:Y:S01]  /*23b0*/  @!P5 IADD3 R5, R5, -R0, RZ ;  /* 0x800000000505d210 */ /* 0x000fe20007ffe0ff */
[----:B------:R-:W-:Y:S01]  /*23c0*/  IMAD.MOV R4, RZ, RZ, -R4 ;  /* 0x000000ffff047224 */ /* 0x000fe200078e0a04 */
[----:B------:R1:W-:Y:S01]  /*23d0*/  STL [R1+0x1c], R9 ;  /* 0x00001c0901007387 */ /* 0x0003e20000100800 */
[--C-:B------:R-:W-:Y:S01]  /*23e0*/  @!P2 IMAD.IADD R25, R25, 0x1, -R0.reuse ;  /* 0x000000011919a824 */ /* 0x100fe200078e0a00 */
[C---:B------:R-:W-:Y:S01]  /*23f0*/  ISETP.GT.U32.AND P5, PT, R0.reuse, R5, PT ;  /* 0x000000050000720c */ /* 0x040fe20003fa4070 */
[----:B------:R-:W-:Y:S01]  /*2400*/  IMAD R15, R0, R4, R15 ;  /* 0x00000004000f7224 */ /* 0x000fe200078e020f */
[----:B------:R-:W-:Y:S01]  /*2410*/  ISETP.GE.AND P2, PT, R8, RZ, PT ;  /* 0x000000ff0800720c */ /* 0x000fe20003f46270 */
[----:B------:R-:W-:Y:S01]  /*2420*/  IMAD.HI.U32 R8, R3, R17, RZ ;  /* 0x0000001103087227 */ /* 0x000fe200078e00ff */
[----:B------:R-:W-:Y:S02]  /*2430*/  IABS R251, R14 ;  /* 0x0000000e00fb7213 */ /* 0x000fe40000000000 */
[----:B------:R-:W-:Y:S01]  /*2440*/  IABS R113, R16 ;  /* 0x0000001000717213 */ /* 0x000fe20000000000 */
[--C-:B------:R-:W-:Y:S01]  /*2450*/  @!P6 IMAD.IADD R11, R11, 0x1, -R0.reuse ;  /* 0x000000010b0be824 */ /* 0x100fe200078e0a00 */
[----:B------:R-:W-:Y:S01]  /*2460*/  IADD3 R8, -R8, RZ, RZ ;  /* 0x000000ff08087210 */ /* 0x000fe20007ffe1ff */
[--C-:B------:R-:W-:Y:S01]  /*2470*/  @!P0 IMAD.IADD R23, R23, 0x1, -R0.reuse ;  /* 0x0000000117178824 */ /* 0x100fe200078e0a00 */
[----:B------:R-:W-:Y:S01]  /*2480*/  ISETP.GE.AND P0, PT, R12, RZ, PT ;  /* 0x000000ff0c00720c */ /* 0x000fe20003f06270 */
[----:B------:R-:W-:Y:S01]  /*2490*/  VIADD R12, R6, 0x23 ;  /* 0x00000023060c7836 */ /* 0x000fe20000000000 */
[C---:B------:R-:W-:Y:S01]  /*24a0*/  ISETP.GT.U32.AND P6, PT, R0.reuse, R11, PT ;  /* 0x0000000b0000720c */ /* 0x040fe20003fc4070 */
[C---:B------:R-:W-:Y:S01]  /*24b0*/  IMAD R17, R0.reuse, R8, R17 ;  /* 0x0000000800117224 */ /* 0x040fe200078e0211 */
[----:B------:R-:W-:Y:S01]  /*24c0*/  IABS R72, R18 ;  /* 0x0000001200487213 */ /* 0x000fe20000000000 */
[----:B------:R-:W-:Y:S01]  /*24d0*/  @!P5 IMAD.IADD R5, R5, 0x1, -R0 ;  /* 0x000000010505d824 */ /* 0x000fe200078e0a00 */
[----:B------:R-:W-:Y:S01]  /*24e0*/  ISETP.GT.U32.AND P5, PT, R0, R15, PT ;  /* 0x0000000f0000720c */ /* 0x000fe20003fa4070 */
[----:B-1----:R-:W-:Y:S01]  /*24f0*/  IMAD.MOV.U32 R9, RZ, RZ, R23 ;  /* 0x000000ffff097224 */ /* 0x002fe200078e0017 */
[----:B------:R-:W-:Y:S01]  /*2500*/  IABS R19, R12 ;  /* 0x0000000c00137213 */ /* 0x000fe20000000000 */
[----:B------:R-:W-:Y:S01]  /*2510*/  IMAD.HI.U32 R8, R3, R251, RZ ;  /* 0x000000fb03087227 */ /* 0x000fe200078e00ff */
[----:B------:R-:W-:-:S03]  /*2520*/  @!P4 IADD3 R5, -R5, RZ, RZ ;  /* 0x000000ff0505c210 */ /* 0x000fc60007ffe1ff */
[----:B------:R-:W-:Y:S01]  /*2530*/  @!P1 IMAD.MOV R9, RZ, RZ, -R9 ;  /* 0x000000ffff099224 */ /* 0x000fe200078e0a09 */
[----:B------:R-:W-:Y:S01]  /*2540*/  ISETP.GE.AND P1, PT, R10, RZ, PT ;  /* 0x000000ff0a00720c */ /* 0x000fe20003f26270 */
[--C-:B------:R-:W-:Y:S01]  /*2550*/  @!P6 IMAD.IADD R11, R11, 0x1, -R0.reuse ;  /* 0x000000010b0be824 */ /* 0x100fe200078e0a00 */
[----:B------:R-:W-:Y:S01]  /*2560*/  ISETP.GT.U32.AND P6, PT, R0, R17, PT ;  /* 0x000000110000720c */ /* 0x000fe20003fc4070 */
[----:B------:R-:W-:Y:S01]  /*2570*/  VIADD R10, R6, 0x24 ;  /* 0x00000024060a7836 */ /* 0x000fe20000000000 */
[----:B------:R1:W-:Y:S01]  /*2580*/  STL [R1+0x18], R9 ;  /* 0x0000180901007387 */ /* 0x0003e20000100800 */
[----:B------:R-:W-:Y:S01]  /*2590*/  IMAD.HI.U32 R4, R3, R19, RZ ;  /* 0x0000001303047227 */ /* 0x000fe200078e00ff */
[----:B------:R-:W-:Y:S02]  /*25a0*/  IADD3 R8, -R8, RZ, RZ ;  /* 0x000000ff08087210 */ /* 0x000fe40007ffe1ff */
[----:B------:R-:W-:Y:S01]  /*25b0*/  IABS R252, R10 ;  /* 0x0000000a00fc7213 */ /* 0x000fe20000000000 */
[----:B------:R-:W-:-:S02]  /*25c0*/  @!P5 IMAD.IADD R15, R15, 0x1, -R0 ;  /* 0x000000010f0fd824 */ /* 0x000fc400078e0a00 */
[----:B------:R-:W-:Y:S02]  /*25d0*/  IMAD.MOV R4, RZ, RZ, -R4 ;  /* 0x000000ffff047224 */ /* 0x000fe400078e0a04 */
[C---:B------:R-:W-:Y:S02]  /*25e0*/  IMAD R251, R0.reuse, R8, R251 ;  /* 0x0000000800fb7224 */ /* 0x040fe400078e02fb */
[----:B------:R-:W-:Y:S01]  /*25f0*/  @!P6 IMAD.IADD R17, R17, 0x1, -R0 ;  /* 0x000000011111e824 */ /* 0x000fe200078e0a00 */
[C---:B------:R-:W-:Y:S01]  /*2600*/  ISETP.GT.U32.AND P6, PT, R0.reuse, R15, PT ;  /* 0x0000000f0000720c */ /* 0x040fe20003fc4070 */
[C---:B------:R-:W-:Y:S02]  /*2610*/  IMAD R19, R0.reuse, R4, R19 ;  /* 0x0000000400137224 */ /* 0x040fe400078e0213 */
[----:B------:R-:W-:Y:S01]  /*2620*/  IMAD.HI.U32 R4, R3, R252, RZ ;  /* 0x000000fc03047227 */ /* 0x000fe200078e00ff */
[C---:B------:R-:W-:Y:S02]  /*2630*/  ISETP.GT.U32.AND P4, PT, R0.reuse, R17, PT ;  /* 0x000000110000720c */ /* 0x040fe40003f84070 */
[----:B------:R-:W-:Y:S01]  /*2640*/  ISETP.GT.U32.AND P5, PT, R0, R19, PT ;  /* 0x000000130000720c */ /* 0x000fe20003fa4070 */
[----:B------:R-:W-:-:S02]  /*2650*/  IMAD.MOV R21, RZ, RZ, -R4 ;  /* 0x000000ffff157224 */ /* 0x000fc400078e0a04 */
[----:B-1----:R-:W-:Y:S02]  /*2660*/  IMAD.MOV.U32 R9, RZ, RZ, R25 ;  /* 0x000000ffff097224 */ /* 0x002fe400078e0019 */
[C---:B------:R-:W-:Y:S02]  /*2670*/  IMAD R252, R0.reuse, R21, R252 ;  /* 0x0000001500fc7224 */ /* 0x040fe400078e02fc */
[----:B------:R-:W-:Y:S02]  /*2680*/  @!P6 IMAD.IADD R15, R15, 0x1, -R0 ;  /* 0x000000010f0fe824 */ /* 0x000fe400078e0a00 */
[----:B------:R-:W-:Y:S01]  /*2690*/  IMAD.HI.U32 R4, R3, R113, RZ ;  /* 0x0000007103047227 */ /* 0x000fe200078e00ff */
[----:B------:R-:W-:Y:S02]  /*26a0*/  ISETP.GT.U32.AND P6, PT, R0, R252, PT ;  /* 0x000000fc0000720c */ /* 0x000fe40003fc4070 */
[----:B------:R-:W-:Y:S01]  /*26b0*/  @!P4 IADD3 R17, R17, -R0, RZ ;  /* 0x800000001111c210 */ /* 0x000fe20007ffe0ff */
[----:B------:R-:W-:Y:S01]  /*26c0*/  @!P3 IMAD.MOV R9, RZ, RZ, -R9 ;  /* 0x000000ffff09b224 */ /* 0x000fe200078e0a09 */
[----:B------:R-:W-:Y:S01]  /*26d0*/  ISETP.GE.AND P4, PT, R14, RZ, PT ;  /* 0x000000ff0e00720c */ /* 0x000fe20003f86270 */
[----:B------:R-:W-:Y:S01]  /*26e0*/  IMAD.MOV R4, RZ, RZ, -R4 ;  /* 0x000000ffff047224 */ /* 0x000fe200078e0a04 */
[----:B------:R-:W-:Y:S01]  /*26f0*/  ISETP.GE.AND P3, PT, R12, RZ, PT ;  /* 0x000000ff0c00720c */ /* 0x000fe20003f66270 */
[----:B------:R-:W-:Y:S01]  /*2700*/  IMAD.MOV.U32 R8, RZ, RZ, R15 ;  /* 0x000000ffff087224 */ /* 0x000fe200078e000f */
[----:B------:R1:W-:Y:S01]  /*2710*/  STL [R1+0x14], R9 ;  /* 0x0000140901007387 */ /* 0x0003e20000100800 */
[----:B------:R-:W-:-:S02]  /*2720*/  IMAD R113, R0, R4, R113 ;  /* 0x0000000400717224 */ /* 0x000fc400078e0271 */
[----:B------:R-:W-:Y:S01]  /*2730*/  @!P2 IMAD.MOV R8, RZ, RZ, -R8 ;  /* 0x000000ffff08a224 */ /* 0x000fe200078e0a08 */
[----:B------:R2:W-:Y:S01]  /*2740*/  STL [R1+0x10], R5 ;  /* 0x0000100501007387 */ /* 0x0005e20000100800 */
[--C-:B------:R-:W-:Y:S01]  /*2750*/  @!P6 IMAD.IADD R252, R252, 0x1, -R0.reuse ;  /* 0x00000001fcfce824 */ /* 0x100fe200078e0a00 */
[C---:B------:R-:W-:Y:S01]  /*2760*/  ISETP.GT.U32.AND P6, PT, R0.reuse, R113, PT ;  /* 0x000000710000720c */ /* 0x040fe20003fc4070 */
[----:B------:R-:W-:Y:S01]  /*2770*/  @!P5 IMAD.IADD R19, R19, 0x1, -R0 ;  /* 0x000000011313d824 */ /* 0x000fe200078e0a00 */
[----:B------:R-:W-:Y:S01]  /*2780*/  ISETP.GT.U32.AND P2, PT, R0, R251, PT ;  /* 0x000000fb0000720c */ /* 0x000fe20003f44070 */
[----:B------:R-:W-:Y:S02]  /*2790*/  VIADD R14, R6, 0x2b ;  /* 0x0000002b060e7836 */ /* 0x000fe40000000000 */
[----:B-1----:R-:W-:Y:S01]  /*27a0*/  IMAD.MOV.U32 R9, RZ, RZ, R11 ;  /* 0x000000ffff097224 */ /* 0x002fe200078e000b */
[----:B------:R-:W-:Y:S01]  /*27b0*/  ISETP.GT.U32.AND P5, PT, R0, R19, PT ;  /* 0x000000130000720c */ /* 0x000fe20003fa4070 */
[C---:B------:R-:W-:Y:S01]  /*27c0*/  VIADD R12, R6.reuse, 0x2a ;  /* 0x0000002a060c7836 */ /* 0x040fe20000000000 */
[----:B------:R-:W-:Y:S01]  /*27d0*/  IADD3 R11, R6, 0x29, RZ ;  /* 0x00000029060b7810 */ /* 0x000fe20007ffe0ff */
[----:B--2---:R-:W-:Y:S01]  /*27e0*/  IMAD.HI.U32 R5, R3, R72, RZ ;  /* 0x0000004803057227 */ /* 0x004fe200078e00ff */
[----:B------:R-:W-:-:S02]  /*27f0*/  @!P0 IADD3 R9, -R9, RZ, RZ ;  /* 0x000000ff09098210 */ /* 0x000fc40007ffe1ff */
[----:B------:R-:W-:Y:S01]  /*2800*/  ISETP.GE.AND P0, PT, R10, RZ, PT ;  /* 0x000000ff0a00720c */ /* 0x000fe20003f06270 */
[----:B------:R-:W-:Y:S01]  /*2810*/  VIADD R10, R6, 0x28 ;  /* 0x00000028060a7836 */ /* 0x000fe20000000000 */
[----:B------:R-:W-:Y:S01]  /*2820*/  IABS R115, R14 ;  /* 0x0000000e00737213 */ /* 0x000fe20000000000 */
[----:B------:R-:W-:Y:S01]  /*2830*/  STL [R1+0xc], R9 ;  /* 0x00000c0901007387 */ /* 0x000fe20000100800 */
[--C-:B------:R-:W-:Y:S01]  /*2840*/  @!P6 IMAD.IADD R113, R113, 0x1, -R0.reuse ;  /* 0x000000017171e824 */ /* 0x100fe200078e0a00 */
[----:B------:R-:W-:Y:S01]  /*2850*/  IABS R31, R11 ;  /* 0x0000000b001f7213 */ /* 0x000fe20000000000 */
[----:B------:R-:W-:Y:S01]  /*2860*/  IMAD.MOV R5, RZ, RZ, -R5 ;  /* 0x000000ffff057224 */ /* 0x000fe200078e0a05 */
[----:B------:R1:W-:Y:S01]  /*2870*/  STL [R1+0x8], R8 ;  /* 0x0000080801007387 */ /* 0x0003e20000100800 */
[----:B------:R-:W-:Y:S01]  /*2880*/  IABS R114, R10 ;  /* 0x0000000a00727213 */ /* 0x000fe20000000000 */
[----:B------:R-:W-:Y:S01]  /*2890*/  @!P2 IMAD.IADD R251, R251, 0x1, -R0 ;  /* 0x00000001fbfba824 */ /* 0x000fe200078e0a00 */
[C---:B------:R-:W-:Y:S01]  /*28a0*/  ISETP.GT.U32.AND P6, PT, R0.reuse, R113, PT ;  /* 0x000000710000720c */ /* 0x040fe20003fc4070 */
[C---:B------:R-:W-:Y:S01]  /*28b0*/  IMAD R72, R0.reuse, R5, R72 ;  /* 0x0000000500487224 */ /* 0x040fe200078e0248 */
[----:B------:R-:W-:Y:S01]  /*28c0*/  IABS R65, R12 ;  /* 0x0000000c00417213 */ /* 0x000fe20000000000 */
[----:B------:R-:W-:Y:S01]  /*28d0*/  IMAD.HI.U32 R4, R3, R114, RZ ;  /* 0x0000007203047227 */ /* 0x000fe200078e00ff */
[----:B------:R-:W-:-:S03]  /*28e0*/  ISETP.GT.U32.AND P2, PT, R0, R251, PT ;  /* 0x000000fb0000720c */ /* 0x000fc60003f44070 */
[----:B-1----:R-:W-:Y:S02]  /*28f0*/  IMAD.MOV.U32 R8, RZ, RZ, R17 ;  /* 0x000000ffff087224 */ /* 0x002fe400078e0011 */
[----:B------:R-:W-:Y:S02]  /*2900*/  IMAD.MOV R5, RZ, RZ, -R4 ;  /* 0x000000ffff057224 */ /* 0x000fe400078e0a04 */
[----:B------:R-:W-:Y:S01]  /*2910*/  IMAD.HI.U32 R4, R3, R31, RZ ;  /* 0x0000001f03047227 */ /* 0x000fe200078e00ff */
[----:B------:R-:W-:Y:S02]  /*2920*/  @!P1 IADD3 R8, -R8, RZ, RZ ;  /* 0x000000ff08089210 */ /* 0x000fe40007ffe1ff */
[C---:B------:R-:W-:Y:S01]  /*2930*/  ISETP.GT.U32.AND P1, PT, R0.reuse, R252, PT ;  /* 0x000000fc0000720c */ /* 0x040fe20003f24070 */
[C---:B------:R-:W-:Y:S02]  /*2940*/  IMAD R114, R0.reuse, R5, R114 ;  /* 0x0000000500727224 */ /* 0x040fe400078e0272 */
[----:B------:R-:W-:Y:S01]  /*2950*/  @!P6 IMAD.IADD R113, R113, 0x1, -R0 ;  /* 0x000000017171e824 */ /* 0x000fe200078e0a00 */
[----:B------:R1:W-:Y:S01]  /*2960*/  STL [R1+0x4], R8 ;  /* 0x0000040801007387 */ /* 0x0003e20000100800 */
[----:B------:R-:W-:Y:S01]  /*2970*/  IMAD.HI.U32 R5, R3, R65, RZ ;  /* 0x0000004103057227 */ /* 0x000fe200078e00ff */
[----:B------:R-:W-:-:S03]  /*2980*/  ISETP.GT.U32.AND P6, PT, R0, R114, PT ;  /* 0x000000720000720c */ /* 0x000fc60003fc4070 */
[----:B------:R-:W-:Y:S01]  /*2990*/  @!P5 IMAD.IADD R19, R19, 0x1, -R0 ;  /* 0x000000011313d824 */ /* 0x000fe200078e0a00 */
[----:B------:R-:W-:Y:S01]  /*29a0*/  IADD3 R5, -R5, RZ, RZ ;  /* 0x000000ff05057210 */ /* 0x000fe20007ffe1ff */
[----:B------:R-:W-:Y:S01]  /*29b0*/  IMAD.MOV R4, RZ, RZ, -R4 ;  /* 0x000000ffff047224 */ /* 0x000fe200078e0a04 */
[----:B------:R-:W-:Y:S01]  /*29c0*/  ISETP.GE.AND P5, PT, R16, RZ, PT ;  /* 0x000000ff1000720c */ /* 0x000fe20003fa6270 */
[----:B------:R-:W-:Y:S01]  /*29d0*/  IMAD.MOV.U32 R9, RZ, RZ, R19 ;  /* 0x000000ffff097224 */ /* 0x000fe200078e0013 */
[----:B------:R-:W-:Y:S01]  /*29e0*/  @!P1 IADD3 R252, R252, -R0, RZ ;  /* 0x80000000fcfc9210 */ /* 0x000fe20007ffe0ff */
[----:B-1----:R-:W-:Y:S01]  /*29f0*/  IMAD.HI.U32 R8, R3, R115, RZ ;  /* 0x0000007303087227 */ /* 0x002fe200078e00ff */
[----:B------:R-:W-:Y:S02]  /*2a00*/  ISETP.GT.U32.AND P1, PT, R0, R72, PT ;  /* 0x000000480000720c */ /* 0x000fe40003f24070 */
[----:B------:R-:W-:Y:S01]  /*2a10*/  @!P0 IADD3 R252, -R252, RZ, RZ ;  /* 0x000000fffcfc8210 */ /* 0x000fe20007ffe1ff */
[----:B------:R-:W-:-:S02]  /*2a20*/  @!P6 IMAD.IADD R114, R114, 0x1, -R0 ;  /* 0x000000017272e824 */ /* 0x000fc400078e0a00 */
[----:B------:R-:W-:Y:S02]  /*2a30*/  IMAD.MOV R8, RZ, RZ, -R8 ;  /* 0x000000ffff087224 */ /* 0x000fe400078e0a08 */
[C---:B------:R-:W-:Y:S01]  /*2a40*/  IMAD R31, R0.reuse, R4, R31 ;  /* 0x00000004001f7224 */ /* 0x040fe200078e021f */
[C---:B------:R-:W-:Y:S01]  /*2a50*/  ISETP.GT.U32.AND P0, PT, R0.reuse, R114, PT ;  /* 0x000000720000720c */ /* 0x040fe20003f04070 */
[----:B------:R-:W-:Y:S01]  /*2a60*/  IMAD R115, R0, R8, R115 ;  /* 0x0000000800737224 */ /* 0x000fe200078e0273 */
[----:B------:R-:W-:Y:S01]  /*2a70*/  IADD3 R8, R6, 0x2d, RZ ;  /* 0x0000002d06087810 */ /* 0x000fe20007ffe0ff */
[--C-:B------:R-:W-:Y:S01]  /*2a80*/  @!P2 IMAD.IADD R251, R251, 0x1, -R0.reuse ;  /* 0x00000001fbfba824 */ /* 0x100fe200078e0a00 */
[----:B------:R-:W-:Y:S01]  /*2a90*/  ISETP.GE.AND P2, PT, R18, RZ, PT ;  /* 0x000000ff1200720c */ /* 0x000fe20003f46270 */
[--C-:B------:R-:W-:Y:S01]  /*2aa0*/  @!P1 IMAD.IADD R72, R72, 0x1, -R0.reuse ;  /* 0x0000000148489824 */ /* 0x100fe200078e0a00 */
[----:B------:R-:W-:Y:S01]  /*2ab0*/  ISETP.GE.AND P1, PT, R10, RZ, PT ;  /* 0x000000ff0a00720c */ /* 0x000fe20003f26270 */
[----:B------:R-:W-:Y:S01]  /*2ac0*/  VIADD R10, R6, 0x2c ;  /* 0x0000002c060a7836 */ /* 0x000fe20000000000 */
[----:B------:R-:W-:Y:S01]  /*2ad0*/  IABS R116, R8 ;  /* 0x0000000800747213 */ /* 0x000fe20000000000 */
[C---:B------:R-:W-:Y:S01]  /*2ae0*/  IMAD R65, R0.reuse, R5, R65 ;  /* 0x0000000500417224 */ /* 0x040fe200078e0241 */
[C---:B------:R-:W-:Y:S01]  /*2af0*/  ISETP.GT.U32.AND P6, PT, R0.reuse, R72, PT ;  /* 0x000000480000720c */ /* 0x040fe20003fc4070 */
[----:B------:R-:W-:Y:S01]  /*2b00*/  @!P3 IMAD.MOV R9, RZ, RZ, -R9 ;  /* 0x000000ffff09b224 */ /* 0x000fe200078e0a09 */
[----:B------:R-:W-:Y:S01]  /*2b10*/  IABS R73, R10 ;  /* 0x0000000a00497213 */ /* 0x000fe20000000000 */
[----:B------:R-:W-:Y:S01]  /*2b20*/  @!P4 IMAD.MOV R251, RZ, RZ, -R251 ;  /* 0x000000fffffbc224 */ /* 0x000fe200078e0afb */
[----:B------:R-:W-:Y:S01]  /*2b30*/  ISETP.GT.U32.AND P3, PT, R0, R31, PT ;  /* 0x0000001f0000720c */ /* 0x000fe20003f64070 */
[----:B------:R-:W-:Y:S01]  /*2b40*/  @!P0 IMAD.IADD R114, R114, 0x1, -R0 ;  /* 0x0000000172728824 */ /* 0x000fe200078e0a00 */
[----:B------:R-:W-:Y:S01]  /*2b50*/  ISETP.GT.U32.AND P4, PT, R0, R65, PT ;  /* 0x000000410000720c */ /* 0x000fe20003f84070 */
[----:B------:R-:W-:Y:S01]  /*2b60*/  IMAD.HI.U32 R4, R3, R73, RZ ;  /* 0x0000004903047227 */ /* 0x000fe200078e00ff */
[----:B------:R-:W-:Y:S01]  /*2b70*/  ISETP.GE.AND P0, PT, R12, RZ, PT ;  /* 0x000000ff0c00720c */ /* 0x000fe20003f06270 */
[----:B------:R-:W-:Y:S01]  /*2b80*/  STL [R1], R9 ;  /* 0x0000000901007387 */ /* 0x000fe20000100800 */
[----:B------:R-:W-:Y:S01]  /*2b90*/  IADD3 R12, R6, 0x2f, RZ ;  /* 0x0000002f060c7810 */ /* 0x000fe20007ffe0ff */
[----:B------:R-:W-:Y:S01]  /*2ba0*/  @!P1 IMAD.MOV R114, RZ, RZ, -R114 ;  /* 0x000000ffff729224 */ /* 0x000fe200078e0a72 */
[----:B------:R-:W-:Y:S01]  /*2bb0*/  IADD3 R5, -R4, RZ, RZ ;  /* 0x000000ff04057210 */ /* 0x000fe20007ffe1ff */
[--C-:B------:R-:W-:Y:S01]  /*2bc0*/  @!P6 IMAD.IADD R72, R72, 0x1, -R0.reuse ;  /* 0x000000014848e824 */ /* 0x100fe200078e0a00 */
[C---:B------:R-:W-:Y:S01]  /*2bd0*/  ISETP.GT.U32.AND P6, PT, R0.reuse, R115, PT ;  /* 0x000000730000720c */ /* 0x040fe20003fc4070 */
[----:B------:R-:W-:Y:S01]  /*2be0*/  @!P5 IMAD.MOV R113, RZ, RZ, -R113 ;  /* 0x000000ffff71d224 */ /* 0x000fe200078e0a71 */
[----:B------:R-:W-:Y:S01]  /*2bf0*/  ISETP.GE.AND P5, PT, R11, RZ, PT ;  /* 0x000000ff0b00720c */ /* 0x000fe20003fa6270 */
[----:B------:R-:W-:Y:S01]  /*2c00*/  @!P3 IMAD.IADD R31, R31, 0x1, -R0 ;  /* 0x000000011f1fb824 */ /* 0x000fe200078e0a00 */
[----:B------:R-:W-:Y:S01]  /*2c10*/  IABS R117, R12 ;  /* 0x0000000c00757213 */ /* 0x000fe20000000000 */
[----:B------:R-:W-:Y:S01]  /*2c20*/  IMAD R73, R0, R5, R73 ;  /* 0x0000000500497224 */ /* 0x000fe200078e0249 */
[----:B------:R-:W-:Y:S01]  /*2c30*/  ISETP.GE.AND P3, PT, R14, RZ, PT ;  /* 0x000000ff0e00720c */ /* 0x000fe20003f66270 */
[----:B------:R-:W-:Y:S01]  /*2c40*/  @!P2 IMAD.MOV R72, RZ, RZ, -R72 ;  /* 0x000000ffff48a224 */ /* 0x000fe200078e0a48 */
[----:B------:R-:W-:Y:S01]  /*2c50*/  IADD3 R14, R6, 0x36, RZ ;  /* 0x00000036060e7810 */ /* 0x000fe20007ffe0ff */
[--C-:B------:R-:W-:Y:S01]  /*2c60*/  @!P4 IMAD.IADD R65, R65, 0x1, -R0.reuse ;  /* 0x000000014141c824 */ /* 0x100fe200078e0a00 */
[C---:B------:R-:W-:Y:S01]  /*2c70*/  ISETP.GT.U32.AND P4, PT, R0.reuse, R31, PT ;  /* 0x0000001f0000720c */ /* 0x040fe20003f84070 */
[----:B------:R-:W-:Y:S01]  /*2c80*/  IMAD.HI.U32 R4, R3, R116, RZ ;  /* 0x0000007403047227 */ /* 0x000fe200078e00ff */
[----:B------:R-:W-:Y:S01]  /*2c90*/  ISETP.GT.U32.AND P1, PT, R0, R73, PT ;  /* 0x000000490000720c */ /* 0x000fe20003f24070 */
[----:B------:R1:W-:Y:S01]  /*2ca0*/  STL [R1+0x2fdc], R252 ;  /* 0x002fdcfc01007387 */ /* 0x0003e20000100800 */
[----:B------:R-:W-:Y:S01]  /*2cb0*/  IABS R120, R14 ;  /* 0x0000000e00787213 */ /* 0x000fe20000000000 */
[----:B------:R-:W-:Y:S01]  /*2cc0*/  @!P6 IMAD.IADD R115, R115, 0x1, -R0 ;  /* 0x000000017373e824 */ /* 0x000fe200078e0a00 */
[----:B------:R-:W-:Y:S01]  /*2cd0*/  IADD3 R5, -R4, RZ, RZ ;  /* 0x000000ff04057210 */ /* 0x000fe20007ffe1ff */
[----:B------:R-:W-:Y:S01]  /*2ce0*/  VIADD R11, R6, 0x2e ;  /* 0x0000002e060b7836 */ /* 0x000fe20000000000 */
[----:B------:R-:W-:Y:S01]  /*2cf0*/  ISETP.GT.U32.AND P6, PT, R0, R65, PT ;  /* 0x000000410000720c */ /* 0x000fe20003fc4070 */
[----:B------:R-:W-:Y:S01]  /*2d00*/  VIADD R16, R6, 0x37 ;  /* 0x0000003706107836 */ /* 0x000fe20000000000 */
[C---:B------:R-:W-:Y:S01]  /*2d10*/  ISETP.GT.U32.AND P2, PT, R0.reuse, R115, PT ;  /* 0x000000730000720c */ /* 0x040fe20003f44070 */
[----:B------:R-:W-:Y:S01]  /*2d20*/  IMAD R116, R0, R5, R116 ;  /* 0x0000000500747224 */ /* 0x000fe200078e0274 */
[----:B------:R-:W-:Y:S01]  /*2d30*/  IABS R66, R11 ;  /* 0x0000000b00427213 */ /* 0x000fe20000000000 */
[--C-:B------:R-:W-:Y:S01]  /*2d40*/  @!P4 IMAD.IADD R31, R31, 0x1, -R0.reuse ;  /* 0x000000011f1fc824 */ /* 0x100fe200078e0a00 */
[----:B------:R-:W-:Y:S01]  /*2d50*/  ISETP.GE.AND P4, PT, R10, RZ, PT ;  /* 0x000000ff0a00720c */ /* 0x000fe20003f86270 */
[----:B------:R-:W-:Y:S01]  /*2d60*/  @!P1 IMAD.IADD R73, R73, 0x1, -R0 ;  /* 0x0000000149499824 */ /* 0x000fe200078e0a00 */
[----:B------:R-:W-:Y:S01]  /*2d70*/  ISETP.GE.AND P1, PT, R11, RZ, PT ;  /* 0x000000ff0b00720c */ /* 0x000fe20003f26270 */
[C---:B------:R-:W-:Y:S01]  /*2d80*/  IMAD.HI.U32 R5, R3.reuse, R117, RZ ;  /* 0x0000007503057227 */ /* 0x040fe200078e00ff */
[----:B------:R-:W-:Y:S01]  /*2d90*/  IABS R128, R16 ;  /* 0x0000001000807213 */ /* 0x000fe20000000000 */
[----:B------:R2:W-:Y:S02]  /*2da0*/  STL [R1+0x2fe0], R251 ;  /* 0x002fe0fb01007387 */ /* 0x0005e40000100800 */
[----:B------:R-:W-:Y:S01]  /*2db0*/  @!P5 IMAD.MOV R31, RZ, RZ, -R31 ;  /* 0x000000ffff1fd224 */ /* 0x000fe200078e0a1f */
[----:B------:R-:W-:Y:S01]  /*2dc0*/  ISETP.GT.U32.AND P5, PT, R0, R73, PT ;  /* 0x000000490000720c */ /* 0x000fe20003fa4070 */
[----:B------:R-:W-:Y:S01]  /*2dd0*/  IMAD.HI.U32 R4, R3, R66, RZ ;  /* 0x0000004203047227 */ /* 0x000fe200078e00ff */
[----:B------:R-:W-:Y:S01]  /*2de0*/  @!P2 IADD3 R115, R115, -R0, RZ ;  /* 0x800000007373a210 */ /* 0x000fe20007ffe0ff */
[----:B------:R3:W-:Y:S01]  /*2df0*/  STL [R1+0x2fe4], R113 ;  /* 0x002fe47101007387 */ /* 0x0007e20000100800 */
[----:B------:R-:W-:Y:S01]  /*2e00*/  ISETP.GE.AND P2, PT, R8, RZ, PT ;  /* 0x000000ff0800720c */ /* 0x000fe20003f46270 */
[----:B------:R-:W-:Y:S01]  /*2e10*/  VIADD R8, R6, 0x30 ;  /* 0x0000003006087836 */ /* 0x000fe20000000000 */
[----:B------:R-:W-:Y:S01]  /*2e20*/  IADD3 R5, -R5, RZ, RZ ;  /* 0x000000ff05057210 */ /* 0x000fe20007ffe1ff */
[----:B------:R-:W-:Y:S01]  /*2e30*/  IMAD.MOV R11, RZ, RZ, -R4 ;  /* 0x000000ffff0b7224 */ /* 0x000fe200078e0a04 */
[----:B------:R-:W-:Y:S01]  /*2e40*/  @!P3 IADD3 R115, -R115, RZ, RZ ;  /* 0x000000ff7373b210 */ /* 0x000fe20007ffe1ff */
[--C-:B------:R-:W-:Y:S01]  /*2e50*/  @!P6 IMAD.IADD R65, R65, 0x1, -R0.reuse ;  /* 0x000000014141e824 */ /* 0x100fe200078e0a00 */
[----:B------:R-:W-:Y:S01]  /*2e60*/  IABS R104, R8 ;  /* 0x0000000800687213 */ /* 0x000fe20000000000 */
[C---:B------:R-:W-:Y:S01]  /*2e70*/  IMAD R117, R0.reuse, R5, R117 ;  /* 0x0000000500757224 */ /* 0x040fe200078e0275 */
[----:B------:R-:W-:Y:S01]  /*2e80*/  ISETP.GT.U32.AND P6, PT, R0, R116, PT ;  /* 0x000000740000720c */ /* 0x000fe20003fc4070 */
[----:B------:R-:W-:Y:S01]  /*2e90*/  @!P5 IMAD.IADD R73, R73, 0x1, -R0 ;  /* 0x000000014949d824 */ /* 0x000fe200078e0a00 */
[----:B------:R-:W-:Y:S01]  /*2ea0*/  ISETP.GE.AND P3, PT, R12, RZ, PT ;  /* 0x000000ff0c00720c */ /* 0x000fe20003f66270 */
[----:B------:R-:W-:Y:S01]  /*2eb0*/  IMAD.HI.U32 R4, R3, R104, RZ ;  /* 0x0000006803047227 */ /* 0x000fe200078e00ff */
[----:B------:R-:W-:Y:S01]  /*2ec0*/  ISETP.GT.U32.AND P5, PT, R0, R117, PT ;  /* 0x000000750000720c */ /* 0x000fe20003fa4070 */
[----:B------:R-:W-:Y:S02]  /*2ed0*/  STL [R1+0x2fe8], R72 ;  /* 0x002fe84801007387 */ /* 0x000fe40000100800 */
[----:B------:R-:W-:Y:S01]  /*2ee0*/  IMAD.MOV R5, RZ, RZ, -R4 ;  /* 0x000000ffff057224 */ /* 0x000fe200078e0a04 */
[----:B------:R-:W-:Y:S01]  /*2ef0*/  IADD3 R4, R6, 0x31, RZ ;  /* 0x0000003106047810 */ /* 0x000fe20007ffe0ff */
[----:B------:R-:W-:-:S02]  /*2f00*/  @!P4 IMAD.MOV R73, RZ, RZ, -R73 ;  /* 0x000000ffff49c224 */ /* 0x000fc400078e0a49 */
[C---:B------:R-:W-:Y:S01]  /*2f10*/  IMAD R104, R0.reuse, R5, R104 ;  /* 0x0000000500687224 */ /* 0x040fe200078e0268 */
[----:B------:R-:W-:Y:S01]  /*2f20*/  IABS R32, R4 ;  /* 0x0000000400207213 */ /* 0x000fe20000000000 */
[----:B------:R-:W-:Y:S02]  /*2f30*/  IMAD R66, R0, R11, R66 ;  /* 0x0000000b00427224 */ /* 0x000fe400078e0242 */
[----:B------:R-:W-:Y:S01]  /*2f40*/  @!P6 IMAD.IADD R116, R116, 0x1, -R0 ;  /* 0x000000017474e824 */ /* 0x000fe200078e0a00 */
[C---:B------:R-:W-:Y:S01]  /*2f50*/  ISETP.GT.U32.AND P4, PT, R0.reuse, R104, PT ;  /* 0x000000680000720c */ /* 0x040fe20003f84070 */
[----:B------:R-:W-:Y:S01]  /*2f60*/  @!P0 IMAD.MOV R65, RZ, RZ, -R65 ;  /* 0x000000ffff418224 */ /* 0x000fe200078e0a41 */
[----:B------:R-:W-:Y:S01]  /*2f70*/  ISETP.GT.U32.AND P0, PT, R0, R66, PT ;  /* 0x000000420000720c */ /* 0x000fe20003f04070 */
[----:B------:R-:W-:Y:S01]  /*2f80*/  VIADD R10, R6, 0x32 ;  /* 0x00000032060a7836 */ /* 0x000fe20000000000 */
[----:B------:R-:W-:Y:S01]  /*2f90*/  ISETP.GT.U32.AND P6, PT, R0, R116, PT ;  /* 0x000000740000720c */ /* 0x000fe20003fc4070 */
[C---:B------:R-:W-:Y:S01]  /*2fa0*/  VIADD R12, R6.reuse, 0x33 ;  /* 0x00000033060c7836 */ /* 0x040fe20000000000 */
[----:B------:R-:W-:Y:S01]  /*2fb0*/  @!P5 IADD3 R117, R117, -R0, RZ ;  /* 0x800000007575d210 */ /* 0x000fe20007ffe0ff */
[C---:B------:R-:W-:Y:S01]  /*2fc0*/  VIADD R17, R6.reuse, 0x65 ;  /* 0x0000006506117836 */ /* 0x040fe20000000000 */
[----:B------:R-:W-:Y:S01]  /*2fd0*/  IABS R118, R10 ;  /* 0x0000000a00767213 */ /* 0x000fe20000000000 */
[----:B-1----:R-:W-:Y:S01]  /*2fe0*/  VIADD R252, R6, 0x1f8 ;  /* 0x000001f806fc7836 */ /* 0x002fe20000000000 */
[----:B------:R-:W-:Y:S01]  /*2ff0*/  ISETP.GT.U32.AND P5, PT, R0, R117, PT ;  /* 0x000000750000720c */ /* 0x000fe20003fa4070 */
[----:B--2---:R-:W-:Y:S01]  /*3000*/  VIADD R251, R6, 0x1f9 ;  /* 0x000001f906fb7836 */ /* 0x004fe20000000000 */
[----:B------:R-:W-:Y:S01]  /*3010*/  IABS R124, R12 ;  /* 0x0000000c007c7213 */ /* 0x000fe20000000000 */
[----:B------:R-:W-:Y:S01]  /*3020*/  IMAD.HI.U32 R5, R3, R118, RZ ;  /* 0x0000007603057227 */ /* 0x000fe200078e00ff */
[----:B------:R-:W-:-:S02]  /*3030*/  @!P4 IADD3 R104, R104, -R0, RZ ;  /* 0x800000006868c210 */ /* 0x000fc40007ffe0ff */
[----:B------:R-:W-:Y:S01]  /*3040*/  IABS R158, R17 ;  /* 0x00000011009e7213 */ /* 0x000fe20000000000 */
[--C-:B------:R-:W-:Y:S01]  /*3050*/  @!P0 IMAD.IADD R66, R66, 0x1, -R0.reuse ;  /* 0x0000000142428824 */ /* 0x100fe200078e0a00 */
[----:B------:R-:W-:Y:S01]  /*3060*/  ISETP.GT.U32.AND P4, PT, R0, R104, PT ;  /* 0x000000680000720c */ /* 0x000fe20003f84070 */
[----:B------:R-:W-:Y:S01]  /*3070*/  IMAD.MOV R5, RZ, RZ, -R5 ;  /* 0x000000ffff057224 */ /* 0x000fe200078e0a05 */
[----:B------:R-:W-:Y:S01]  /*3080*/  IABS R246, R252 ;  /* 0x000000fc00f67213 */ /* 0x000fe20000000000 */
[----:B------:R-:W-:Y:S01]  /*3090*/  @!P6 IMAD.IADD R116, R116, 0x1, -R0 ;  /* 0x000000017474e824 */ /* 0x000fe200078e0a00 */
[C---:B------:R-:W-:Y:S01]  /*30a0*/  ISETP.GT.U32.AND P0, PT, R0.reuse, R66, PT ;  /* 0x000000420000720c */ /* 0x040fe20003f04070 */
[----:B------:R-:W-:Y:S01]  /*30b0*/  IMAD R118, R0, R5, R118 ;  /* 0x0000000500767224 */ /* 0x000fe200078e0276 */
[----:B------:R-:W-:Y:S01]  /*30c0*/  ISETP.GE.AND P6, PT, R8, RZ, PT ;  /* 0x000000ff0800720c */ /* 0x000fe20003fc6270 */
[----:B------:R-:W-:Y:S01]  /*30d0*/  @!P2 IMAD.MOV R116, RZ, RZ, -R116 ;  /* 0x000000ffff74a224 */ /* 0x000fe200078e0a74 */
[----:B------:R-:W-:Y:S01]  /*30e0*/  ISETP.GE.AND P2, PT, R4, RZ, PT ;  /* 0x000000ff0400720c */ /* 0x000fe20003f46270 */
[----:B------:R-:W-:Y:S01]  /*30f0*/  IMAD.HI.U32 R4, R3, R32, RZ ;  /* 0x0000002003047227 */ /* 0x000fe200078e00ff */
[----:B------:R-:W-:-:S03]  /*3100*/  IABS R247, R251 ;  /* 0x000000fb00f77213 */ /* 0x000fc60000000000 */
[----:B------:R-:W-:Y:S01]  /*3110*/  @!P4 IMAD.IADD R104, R104, 0x1, -R0 ;  /* 0x000000016868c824 */ /* 0x000fe200078e0a00 */
[----:B------:R-:W-:Y:S01]  /*3120*/  ISETP.GT.U32.AND P4, PT, R0, R118, PT ;  /* 0x000000760000720c */ /* 0x000fe20003f84070 */
[----:B------:R-:W-:Y:S01]  /*3130*/  IMAD.HI.U32 R8, R3, R124, RZ ;  /* 0x0000007c03087227 */ /* 0x000fe200078e00ff */
[----:B------:R-:W-:-:S03]  /*3140*/  IADD3 R11, -R4, RZ, RZ ;  /* 0x000000ff040b7210 */ /* 0x000fc60007ffe1ff */
[--C-:B------:R-:W-:Y:S01]  /*3150*/  @!P5 IMAD.IADD R117, R117, 0x1, -R0.reuse ;  /* 0x000000017575d824 */ /* 0x100fe200078e0a00 */
[----:B------:R-:W-:Y:S01]  /*3160*/  ISETP.GE.AND P5, PT, R12, RZ, PT ;  /* 0x000000ff0c00720c */ /* 0x000fe20003fa6270 */
[----:B------:R-:W-:Y:S01]  /*3170*/  @!P0 IMAD.IADD R66, R66, 0x1, -R0 ;  /* 0x0000000142428824 */ /* 0x000fe200078e0a00 */
[----:B------:R-:W-:Y:S01]  /*3180*/  ISETP.GE.AND P0, PT, R10, RZ, PT ;  /* 0x000000ff0a00720c */ /* 0x000fe20003f06270 */
[----:B------:R-:W-:Y:S02]  /*3190*/  IMAD.MOV R15, RZ, RZ, -R8 ;  /* 0x000000ffff0f7224 */ /* 0x000fe400078e0a08 */
[----:B------:R-:W-:Y:S02]  /*31a0*/  IMAD R32, R0, R11, R32 ;  /* 0x0000000b00207224 */ /* 0x000fe400078e0220 */
[C---:B------:R-:W-:Y:S02]  /*31b0*/  VIADD R4, R6.reuse, 0x34 ;  /* 0x0000003406047836 */ /* 0x040fe40000000000 */
[----:B------:R-:W-:-:S02]  /*31c0*/  VIADD R12, R6, 0x35 ;  /* 0x00000035060c7836 */ /* 0x000fc40000000000 */
[C---:B------:R-:W-:Y:S01]  /*31d0*/  IMAD R124, R0.reuse, R15, R124 ;  /* 0x0000000f007c7224 */ /* 0x040fe200078e027c */
[----:B------:R-:W-:Y:S01]  /*31e0*/  IABS R119, R4 ;  /* 0x0000000400777213 */ /* 0x000fe20000000000 */
[----:B------:R-:W-:Y:S01]  /*31f0*/  @!P1 IMAD.MOV R66, RZ, RZ, -R66 ;  /* 0x000000ffff429224 */ /* 0x000fe200078e0a42 */
[----:B------:R-:W-:Y:S01]  /*3200*/  ISETP.GT.U32.AND P1, PT, R0, R32, PT ;  /* 0x000000200000720c */ /* 0x000fe20003f24070 */
[----:B------:R-:W-:Y:S01]  /*3210*/  @!P4 IMAD.IADD R118, R118, 0x1, -R0 ;  /* 0x000000017676c824 */ /* 0x000fe200078e0a00 */
[----:B------:R-:W-:Y:S01]  /*3220*/  IABS R126, R12 ;  /* 0x0000000c007e7213 */ /* 0x000fe20000000000 */
[----:B------:R-:W-:Y:S01]  /*3230*/  @!P3 IMAD.MOV R117, RZ, RZ, -R117 ;  /* 0x000000ffff75b224 */ /* 0x000fe200078e0a75 */
[----:B------:R-:W-:Y:S01]  /*3240*/  ISETP.GE.AND P3, PT, R4, RZ, PT ;  /* 0x000000ff0400720c */ /* 0x000fe20003f66270 */
[----:B------:R-:W-:Y:S01]  /*3250*/  @!P6 IMAD.MOV R104, RZ, RZ, -R104 ;  /* 0x000000ffff68e224 */ /* 0x000fe200078e0a68 */
[C---:B------:R-:W-:Y:S01]  /*3260*/  ISETP.GT.U32.AND P4, PT, R0.reuse, R118, PT ;  /* 0x000000760000720c */ /* 0x040fe20003f84070 */
[----:B------:R-:W-:Y:S01]  /*3270*/  IMAD.HI.U32 R4, R3, R119, RZ ;  /* 0x0000007703047227 */ /* 0x000fe200078e00ff */
[----:B------:R-:W-:-:S03]  /*3280*/  ISETP.GT.U32.AND P6, PT, R0, R124, PT ;  /* 0x0000007c0000720c */ /* 0x000fc60003fc4070 */
[----:B------:R-:W-:Y:S02]  /*3290*/  IMAD.HI.U32 R5, R3, R126, RZ ;  /* 0x0000007e03057227 */ /* 0x000fe400078e00ff */
[----:B------:R-:W-:Y:S02]  /*32a0*/  @!P1 IADD3 R32, R32, -R0, RZ ;  /* 0x8000000020209210 */ /* 0x000fe40007ffe0ff */
[----:B------:R-:W-:Y:S02]  /*32b0*/  IMAD.MOV R4, RZ, RZ, -R4 ;  /* 0x000000ffff047224 */ /* 0x000fe400078e0a04 */
[----:B------:R-:W-:Y:S01]  /*32c0*/  IMAD.MOV R5, RZ, RZ, -R5 ;  /* 0x000000ffff057224 */ /* 0x000fe200078e0a05 */
[C---:B------:R-:W-:Y:S01]  /*32d0*/  ISETP.GT.U32.AND P1, PT, R0.reuse, R32, PT ;  /* 0x000000200000720c */ /* 0x040fe20003f24070 */
[C---:B------:R-:W-:Y:S02]  /*32e0*/  IMAD R119, R0.reuse, R4, R119 ;  /* 0x0000000400777224 */ /* 0x040fe400078e0277 */
[----:B------:R-:W-:-:S02]  /*32f0*/  IMAD R126, R0, R5, R126 ;  /* 0x00000005007e7224 */ /* 0x000fc400078e027e */
[--C-:B------:R-:W-:Y:S01]  /*3300*/  @!P4 IMAD.IADD R118, R118, 0x1, -R0.reuse ;  /* 0x000000017676c824 */ /* 0x100fe200078e0a00 */
[----:B------:R-:W-:Y:S01]  /*3310*/  ISETP.GT.U32.AND P4, PT, R0, R119, PT ;  /* 0x000000770000720c */ /* 0x000fe20003f84070 */
[----:B------:R-:W-:Y:S01]  /*3320*/  @!P6 IMAD.IADD R124, R124, 0x1, -R0 ;  /* 0x000000017c7ce824 */ /* 0x000fe200078e0a00 */
[----:B------:R-:W-:Y:S01]  /*3330*/  ISETP.GT.U32.AND P6, PT, R0, R126, PT ;  /* 0x0000007e0000720c */ /* 0x000fe20003fc4070 */
[----:B------:R-:W-:-:S04]  /*3340*/  IMAD.HI.U32 R8, R3, R120, RZ ;  /* 0x0000007803087227 */ /* 0x000fc800078e00ff */
[----:B------:R-:W-:Y:S01]  /*3350*/  IMAD.HI.U32 R10, R3, R128, RZ ;  /* 0x00000080030a7227 */ /* 0x000fe200078e00ff */
[----:B------:R-:W-:Y:S02]  /*3360*/  IADD3 R11, -R8, RZ, RZ ;  /* 0x000000ff080b7210 */ /* 0x000fe40007ffe1ff */
[C---:B------:R-:W-:Y:S01]  /*3370*/  IADD3 R8, R6.reuse, 0x38, RZ ;  /* 0x0000003806087810 */ /* 0x040fe20007ffe0ff */
[----:B------:R-:W-:Y:S02]  /*3380*/  IMAD.MOV R15, RZ, RZ, -R10 ;  /* 0x000000ffff0f7224 */ /* 0x000fe400078e0a0a */
[----:B------:R-:W-:Y:S01]  /*3390*/  VIADD R10, R6, 0x39 ;  /* 0x00000039060a7836 */ /* 0x000fe20000000000 */
[----:B------:R-:W-:Y:S01]  /*33a0*/  IABS R121, R8 ;  /* 0x0000000800797213 */ /* 0x000fe20000000000 */
[--C-:B------:R-:W-:Y:S01]  /*33b0*/  @!P1 IMAD.IADD R32, R32, 0x1, -R0.reuse ;  /* 0x0000000120209824 */ /* 0x100fe200078e0a00 */
[----:B------:R-:W-:Y:S01]  /*33c0*/  ISETP.GE.AND P1, PT, R12, RZ, PT ;  /* 0x000000ff0c00720c */ /* 0x000fe20003f26270 */
[--C-:B------:R-:W-:Y:S01]  /*33d0*/  @!P4 IMAD.IADD R119, R119, 0x1, -R0.reuse ;  /* 0x000000017777c824 */ /* 0x100fe200078e0a00 */
[----:B------:R-:W-:Y:S01]  /*33e0*/  IABS R30, R10 ;  /* 0x0000000a001e7213 */ /* 0x000fe20000000000 */
[----:B------:R-:W-:Y:S01]  /*33f0*/  @!P6 IMAD.IADD R126, R126, 0x1, -R0 ;  /* 0x000000017e7ee824 */ /* 0x000fe200078e0a00 */
[----:B------:R-:W-:Y:S01]  /*3400*/  ISETP.GT.U32.AND P4, PT, R0, R124, PT ;  /* 0x0000007c0000720c */ /* 0x000fe20003f84070 */
[----:B------:R-:W-:Y:S01]  /*3410*/  IMAD.HI.U32 R4, R3, R121, RZ ;  /* 0x0000007903047227 */ /* 0x000fe200078e00ff */
[----:B------:R-:W-:-:S02]  /*3420*/  @!P2 IADD3 R32, -R32, RZ, RZ ;  /* 0x000000ff2020a210 */ /* 0x000fc40007ffe1ff */
[C---:B------:R-:W-:Y:S01]  /*3430*/  ISETP.GT.U32.AND P2, PT, R0.reuse, R119, PT ;  /* 0x000000770000720c */ /* 0x040fe20003f44070 */
[----:B------:R-:W-:Y:S01]  /*3440*/  IMAD.HI.U32 R5, R3, R30, RZ ;  /* 0x0000001e03057227 */ /* 0x000fe200078e00ff */
[----:B------:R-:W-:-:S03]  /*3450*/  ISETP.GT.U32.AND P6, PT, R0, R126, PT ;  /* 0x0000007e0000720c */ /* 0x000fc60003fc4070 */
[C---:B------:R-:W-:Y:S02]  /*3460*/  IMAD R120, R0.reuse, R11, R120 ;  /* 0x0000000b00787224 */ /* 0x040fe400078e0278 */
[----:B------:R-:W-:Y:S01]  /*3470*/  IMAD R128, R0, R15, R128 ;  /* 0x0000000f00807224 */ /* 0x000fe200078e0280 */
[----:B------:R-:W-:Y:S01]  /*3480*/  IADD3 R15, R6, 0x3b, RZ ;  /* 0x0000003b060f7810 */ /* 0x000fe20007ffe0ff */
[----:B------:R-:W-:Y:S01]  /*3490*/  IMAD.MOV R4, RZ, RZ, -R4 ;  /* 0x000000ffff047224 */ /* 0x000fe200078e0a04 */
[----:B------:R-:W-:Y:S01]  /*34a0*/  @!P4 IADD3 R124, R124, -R0, RZ ;  /* 0x800000007c7cc210 */ /* 0x000fe20007ffe0ff */
[----:B------:R-:W-:Y:S01]  /*34b0*/  IMAD.MOV R11, RZ, RZ, -R5 ;  /* 0x000000ffff0b7224 */ /* 0x000fe200078e0a05 */
[C---:B------:R-:W-:Y:S01]  /*34c0*/  ISETP.GT.U32.AND P4, PT, R0.reuse, R128, PT ;  /* 0x000000800000720c */ /* 0x040fe20003f84070 */
[----:B------:R-:W-:Y:S01]  /*34d0*/  @!P0 IMAD.MOV R118, RZ, RZ, -R118 ;  /* 0x000000ffff768224 */ /* 0x000fe200078e0a76 */
[C---:B------:R-:W-:Y:S01]  /*34e0*/  ISETP.GT.U32.AND P0, PT, R0.reuse, R120, PT ;  /* 0x000000780000720c */ /* 0x040fe20003f04070 */
[----:B------:R-:W-:Y:S01]  /*34f0*/  IMAD R121, R0, R4, R121 ;  /* 0x0000000400797224 */ /* 0x000fe200078e0279 */
[----:B------:R-:W-:Y:S01]  /*3500*/  @!P6 IADD3 R126, R126, -R0, RZ ;  /* 0x800000007e7ee210 */ /* 0x000fe20007ffe0ff */
[C---:B------:R-:W-:Y:S01]  /*3510*/  IMAD R30, R0.reuse, R11, R30 ;  /* 0x0000000b001e7224 */ /* 0x040fe200078e021e */
[----:B------:R-:W-:Y:S01]  /*3520*/  IABS R122, R15 ;  /* 0x0000000f007a7213 */ /* 0x000fe20000000000 */
[----:B------:R-:W-:Y:S01]  /*3530*/  @!P2 IMAD.IADD R119, R119, 0x1, -R0 ;  /* 0x000000017777a824 */ /* 0x000fe200078e0a00 */
[----:B------:R-:W-:Y:S01]  /*3540*/  ISETP.GT.U32.AND P2, PT, R0, R121, PT ;  /* 0x000000790000720c */ /* 0x000fe20003f44070 */
[----:B------:R-:W-:Y:S01]  /*3550*/  VIADD R12, R6, 0x3a ;  /* 0x0000003a060c7836 */ /* 0x000fe20000000000 */
[----:B------:R-:W-:Y:S01]  /*3560*/  ISETP.GT.U32.AND P6, PT, R0, R30, PT ;  /* 0x0000001e0000720c */ /* 0x000fe20003fc4070 */
[----:B------:R-:W-:Y:S01]  /*3570*/  IMAD.HI.U32 R5, R3, R122, RZ ;  /* 0x0000007a03057227 */ /* 0x000fe200078e00ff */
[----:B------:R-:W-:-:S02]  /*3580*/  @!P3 IADD3 R119, -R119, RZ, RZ ;  /* 0x000000ff7777b210 */ /* 0x000fc40007ffe1ff */
[----:B------:R-:W-:Y:S01]  /*3590*/  IABS R130, R12 ;  /* 0x0000000c00827213 */ /* 0x000fe20000000000 */
[--C-:B------:R-:W-:Y:S01]  /*35a0*/  @!P0 IMAD.IADD R120, R120, 0x1, -R0.reuse ;  /* 0x0000000178788824 */ /* 0x100fe200078e0a00 */
[----:B------:R-:W-:Y:S01]  /*35b0*/  ISETP.GE.AND P0, PT, R14, RZ, PT ;  /* 0x000000ff0e00720c */ /* 0x000fe20003f06270 */
[----:B------:R-:W-:Y:S01]  /*35c0*/  @!P4 IMAD.IADD R128, R128, 0x1, -R0 ;  /* 0x000000018080c824 */ /* 0x000fe200078e0a00 */
[----:B------:R-:W-:Y:S01]  /*35d0*/  ISETP.GE.AND P4, PT, R16, RZ, PT ;  /* 0x000000ff1000720c */ /* 0x000fe20003f86270 */
[----:B------:R-:W-:Y:S01]  /*35e0*/  @!P5 IMAD.MOV R124, RZ, RZ, -R124 ;  /* 0x000000ffff7cd224 */ /* 0x000fe200078e0a7c */
[----:B------:R-:W-:Y:S01]  /*35f0*/  IADD3 R16, R6, 0x3d, RZ ;  /* 0x0000003d06107810 */ /* 0x000fe20007ffe0ff */
[--C-:B------:R-:W-:Y:S01]  /*3600*/  @!P2 IMAD.IADD R121, R121, 0x1, -R0.reuse ;  /* 0x000000017979a824 */ /* 0x100fe200078e0a00 */
[----:B------:R-:W-:Y:S01]  /*3610*/  ISETP.GT.U32.AND P2, PT, R0, R120, PT ;  /* 0x000000780000720c */ /* 0x000fe20003f44070 */
[----:B------:R-:W-:Y:S01]  /*3620*/  @!P6 IMAD.IADD R30, R30, 0x1, -R0 ;  /* 0x000000011e1ee824 */ /* 0x000fe200078e0a00 */
[C---:B------:R-:W-:Y:S01]  /*3630*/  ISETP.GT.U32.AND P6, PT, R0.reuse, R128, PT ;  /* 0x000000800000720c */ /* 0x040fe20003fc4070 */
[----:B------:R-:W-:Y:S01]  /*3640*/  IMAD.MOV R5, RZ, RZ, -R5 ;  /* 0x000000ffff057224 */ /* 0x000fe200078e0a05 */
[----:B------:R-:W-:Y:S01]  /*3650*/  ISETP.GT.U32.AND P5, PT, R0, R121, PT ;  /* 0x000000790000720c */ /* 0x000fe20003fa4070 */
[----:B------:R-:W-:Y:S01]  /*3660*/  VIADD R14, R6, 0x3c ;  /* 0x0000003c060e7836 */ /* 0x000fe20000000000 */
[----:B------:R-:W-:Y:S01]  /*3670*/  IABS R123, R16 ;  /* 0x00000010007b7213 */ /* 0x000fe20000000000 */
[C---:B------:R-:W-:Y:S01]  /*3680*/  IMAD R122, R0.reuse, R5, R122 ;  /* 0x00000005007a7224 */ /* 0x040fe200078e027a */
[----:B------:R-:W-:Y:S01]  /*3690*/  ISETP.GT.U32.AND P3, PT, R0, R30, PT ;  /* 0x0000001e0000720c */ /* 0x000fe20003f64070 */
[----:B------:R-:W-:Y:S01]  /*36a0*/  IMAD.HI.U32 R4, R3, R130, RZ ;  /* 0x0000008203047227 */ /* 0x000fe200078e00ff */
[----:B------:R-:W-:-:S03]  /*36b0*/  IABS R132, R14 ;  /* 0x0000000e00847213 */ /* 0x000fc60000000000 */
[--C-:B------:R-:W-:Y:S01]  /*36c0*/  @!P2 IMAD.IADD R120, R120, 0x1, -R0.reuse ;  /* 0x000000017878a824 */ /* 0x100fe200078e0a00 */
[----:B------:R-:W-:Y:S01]  /*36d0*/  ISETP.GE.AND P2, PT, R8, RZ, PT ;  /* 0x000000ff0800720c */ /* 0x000fe20003f46270 */
[----:B------:R-:W-:Y:S01]  /*36e0*/  @!P6 IMAD.IADD R128, R128, 0x1, -R0 ;  /* 0x000000018080e824 */ /* 0x000fe200078e0a00 */
[----:B------:R-:W-:Y:S01]  /*36f0*/  ISETP.GT.U32.AND P6, PT, R0, R122, PT ;  /* 0x0000007a0000720c */ /* 0x000fe20003fc4070 */
[----:B------:R-:W-:Y:S01]  /*3700*/  IMAD.MOV R11, RZ, RZ, -R4 ;  /* 0x000000ffff0b7224 */ /* 0x000fe200078e0a04 */
[----:B------:R-:W-:Y:S01]  /*3710*/  @!P5 IADD3 R121, R121, -R0, RZ ;  /* 0x800000007979d210 */ /* 0x000fe20007ffe0ff */
[----:B------:R-:W-:Y:S01]  /*3720*/  IMAD.HI.U32 R4, R3, R132, RZ ;  /* 0x0000008403047227 */ /* 0x000fe200078e00ff */
[----:B------:R-:W-:-:S03]  /*3730*/  ISETP.GE.AND P5, PT, R10, RZ, PT ;  /* 0x000000ff0a00720c */ /* 0x000fc60003fa6270 */
[----:B------:R-:W-:-:S04]  /*3740*/  IMAD.HI.U32 R5, R3, R123, RZ ;  /* 0x0000007b03057227 */ /* 0x000fc800078e00ff */
[C---:B------:R-:W-:Y:S01]  /*3750*/  IMAD R130, R0.reuse, R11, R130 ;  /* 0x0000000b00827224 */ /* 0x040fe200078e0282 */
[----:B------:R-:W-:Y:S01]  /*3760*/  IADD3 R5, -R5, RZ, RZ ;  /* 0x000000ff05057210 */ /* 0x000fe20007ffe1ff */
[----:B------:R-:W-:Y:S01]  /*3770*/  IMAD.MOV R11, RZ, RZ, -R4 ;  /* 0x000000ffff0b7224 */ /* 0x000fe200078e0a04 */
[----:B------:R-:W-:Y:S01]  /*3780*/  @!P2 IADD3 R121, -R121, RZ, RZ ;  /* 0x000000ff7979a210 */ /* 0x000fe20007ffe1ff */
[----:B------:R-:W-:Y:S01]  /*3790*/  @!P1 IMAD.MOV R126, RZ, RZ, -R126 ;  /* 0x000000ffff7e9224 */ /* 0x000fe200078e0a7e */
[C---:B------:R-:W-:Y:S01]  /*37a0*/  ISETP.GT.U32.AND P1, PT, R0.reuse, R130, PT ;  /* 0x000000820000720c */ /* 0x040fe20003f24070 */
[----:B------:R-:W-:Y:S02]  /*37b0*/  IMAD R132, R0, R11, R132 ;  /* 0x0000000b00847224 */ /* 0x000fe400078e0284 */
[--C-:B------:R-:W-:Y:S01]  /*37c0*/  @!P3 IMAD.IADD R30, R30, 0x1, -R0.reuse ;  /* 0x000000011e1eb824 */ /* 0x100fe200078e0a00 */
[----:B------:R-:W-:Y:S01]  /*37d0*/  ISETP.GE.AND P3, PT, R12, RZ, PT ;  /* 0x000000ff0c00720c */ /* 0x000fe20003f66270 */
[----:B------:R-:W-:Y:S01]  /*37e0*/  @!P6 IMAD.IADD R122, R122, 0x1, -R0 ;  /* 0x000000017a7ae824 */ /* 0x000fe200078e0a00 */
[C---:B------:R-:W-:Y:S01]  /*37f0*/  ISETP.GT.U32.AND P2, PT, R0.reuse, R132, PT ;  /* 0x000000840000720c */ /* 0x040fe20003f44070 */
[----:B------:R-:W-:Y:S01]  /*3800*/  IMAD R123, R0, R5, R123 ;  /* 0x00000005007b7224 */ /* 0x000fe200078e027b */
[----:B------:R-:W-:Y:S01]  /*3810*/  ISETP.GE.AND P6, PT, R14, RZ, PT ;  /* 0x000000ff0e00720c */ /* 0x000fe20003fc6270 */
[----:B------:R-:W-:Y:S01]  /*3820*/  @!P4 IMAD.MOV R128, RZ, RZ, -R128 ;  /* 0x000000ffff80c224 */ /* 0x000fe200078e0a80 */
[C---:B------:R-:W-:Y:S01]  /*3830*/  ISETP.GT.U32.AND P4, PT, R0.reuse, R122, PT ;  /* 0x0000007a0000720c */ /* 0x040fe20003f84070 */
[----:B------:R-:W-:Y:S01]  /*3840*/  @!P5 IMAD.MOV R30, RZ, RZ, -R30 ;  /* 0x000000ffff1ed224 */ /* 0x000fe200078e0a1e */
[----:B------:R-:W-:Y:S01]  /*3850*/  ISETP.GT.U32.AND P5, PT, R0, R123, PT ;  /* 0x0000007b0000720c */ /* 0x000fe20003fa4070 */
[----:B------:R-:W-:Y:S01]  /*3860*/  @!P1 IMAD.IADD R130, R130, 0x1, -R0 ;  /* 0x0000000182829824 */ /* 0x000fe200078e0a00 */
[----:B------:R-:W-:Y:S01]  /*3870*/  ISETP.GE.AND P1, PT, R15, RZ, PT ;  /* 0x000000ff0f00720c */ /* 0x000fe20003f26270 */
[C---:B------:R-:W-:Y:S01]  /*3880*/  VIADD R4, R6.reuse, 0x3e ;  /* 0x0000003e06047836 */ /* 0x040fe20000000000 */
[----:B------:R-:W-:Y:S01]  /*3890*/  IADD3 R12, R6, 0x46, RZ ;  /* 0x00000046060c7810 */ /* 0x000fe20007ffe0ff */
[----:B------:R-:W-:Y:S01]  /*38a0*/  @!P0 IMAD.MOV R120, RZ, RZ, -R120 ;  /* 0x000000ffff788224 */ /* 0x000fe200078e0a78 */
[----:B------:R-:W-:Y:S01]  /*38b0*/  ISETP.GT.U32.AND P0, PT, R0, R130, PT ;  /* 0x000000820000720c */ /* 0x000fe20003f04070 */
[--C-:B------:R-:W-:Y:S01]  /*38c0*/  @!P2 IMAD.IADD R132, R132, 0x1, -R0.reuse ;  /* 0x000000018484a824 */ /* 0x100fe200078e0a00 */
[----:B------:R-:W-:Y:S01]  /*38d0*/  IABS R68, R4 ;  /* 0x0000000400447213 */ /* 0x000fe20000000000 */
[----:B------:R-:W-:Y:S01]  /*38e0*/  VIADD R5, R6, 0x3f ;  /* 0x0000003f06057836 */ /* 0x000fe20000000000 */
[----:B------:R-:W-:Y:S01]  /*38f0*/  IABS R131, R12 ;  /* 0x0000000c00837213 */ /* 0x000fe20000000000 */
[--C-:B------:R-:W-:Y:S01]  /*3900*/  @!P4 IMAD.IADD R122, R122, 0x1, -R0.reuse ;  /* 0x000000017a7ac824 */ /* 0x100fe200078e0a00 */
[----:B------:R-:W-:Y:S01]  /*3910*/  ISETP.GE.AND P4, PT, R4, RZ, PT ;  /* 0x000000ff0400720c */ /* 0x000fe20003f86270 */
[----:B------:R-:W-:Y:S01]  /*3920*/  @!P5 IMAD.IADD R123, R123, 0x1, -R0 ;  /* 0x000000017b7bd824 */ /* 0x000fe200078e0a00 */
[----:B------:R-:W-:Y:S01]  /*3930*/  ISETP.GT.U32.AND P5, PT, R0, R132, PT ;  /* 0x000000840000720c */ /* 0x000fe20003fa4070 */
[----:B------:R-:W-:Y:S01]  /*3940*/  IMAD.HI.U32 R4, R3, R68, RZ ;  /* 0x0000004403047227 */ /* 0x000fe200078e00ff */
[----:B------:R-:W-:-:S02]  /*3950*/  IABS R125, R5 ;  /* 0x00000005007d7213 */ /* 0x000fc40000000000 */
[----:B------:R-:W-:Y:S01]  /*3960*/  ISETP.GE.AND P2, PT, R5, RZ, PT ;  /* 0x000000ff0500720c */ /* 0x000fe20003f46270 */
[----:B------:R-:W-:Y:S01]  /*3970*/  IMAD.MOV R11, RZ, RZ, -R4 ;  /* 0x000000ffff0b7224 */ /* 0x000fe200078e0a04 */
[----:B------:R-:W-:Y:S01]  /*3980*/  @!P0 IADD3 R130, R130, -R0, RZ ;  /* 0x8000000082828210 */ /* 0x000fe20007ffe0ff */
[----:B------:R-:W-:Y:S01]  /*3990*/  IMAD.HI.U32 R5, R3, R125, RZ ;  /* 0x0000007d03057227 */ /* 0x000fe200078e00ff */
[----:B------:R-:W-:Y:S02]  /*39a0*/  @!P1 IADD3 R122, -R122, RZ, RZ ;  /* 0x000000ff7a7a9210 */ /* 0x000fe40007ffe1ff */
[----:B------:R-:W-:Y:S01]  /*39b0*/  @!P3 IADD3 R130, -R130, RZ, RZ ;  /* 0x000000ff8282b210 */ /* 0x000fe20007ffe1ff */
[C---:B------:R-:W-:Y:S01]  /*39c0*/  IMAD R68, R0.reuse, R11, R68 ;  /* 0x0000000b00447224 */ /* 0x040fe200078e0244 */
[----:B------:R-:W-:Y:S01]  /*39d0*/  ISETP.GT.U32.AND P3, PT, R0, R123, PT ;  /* 0x0000007b0000720c */ /* 0x000fe20003f64070 */
[----:B------:R-:W-:Y:S01]  /*39e0*/  @!P5 IMAD.IADD R132, R132, 0x1, -R0 ;  /* 0x000000018484d824 */ /* 0x000fe200078e0a00 */
[----:B------:R-:W-:Y:S01]  /*39f0*/  ISETP.GE.AND P0, PT, R16, RZ, PT ;  /* 0x000000ff1000720c */ /* 0x000fe20003f06270 */
[----:B------:R-:W-:Y:S01]  /*3a00*/  IMAD.MOV R5, RZ, RZ, -R5 ;  /* 0x000000ffff057224 */ /* 0x000fe200078e0a05 */
[----:B------:R-:W-:Y:S01]  /*3a10*/  ISETP.GT.U32.AND P5, PT, R0, R68, PT ;  /* 0x000000440000720c */ /* 0x000fe20003fa4070 */
[----:B------:R-:W-:-:S02]  /*3a20*/  VIADD R8, R6, 0x40 ;  /* 0x0000004006087836 */ /* 0x000fc40000000000 */
[----:B------:R-:W-:Y:S02]  /*3a30*/  IMAD R125, R0, R5, R125 ;  /* 0x00000005007d7224 */ /* 0x000fe400078e027d */
[----:B------:R-:W-:Y:S01]  /*3a40*/  VIADD R4, R6, 0x41 ;  /* 0x0000004106047836 */ /* 0x000fe20000000000 */
[----:B------:R-:W-:Y:S01]  /*3a50*/  IABS R110, R8 ;  /* 0x00000008006e7213 */ /* 0x000fe20000000000 */
[----:B------:R-:W-:Y:S01]  /*3a60*/  @!P6 IMAD.MOV R132, RZ, RZ, -R132 ;  /* 0x000000ffff84e224 */ /* 0x000fe200078e0a84 */
[----:B------:R-:W-:Y:S01]  /*3a70*/  ISETP.GT.U32.AND P6, PT, R0, R125, PT ;  /* 0x0000007d0000720c */ /* 0x000fe20003fc4070 */
[----:B------:R-:W-:Y:S01]  /*3a80*/  @!P3 IMAD.IADD R123, R123, 0x1, -R0 ;  /* 0x000000017b7bb824 */ /* 0x000fe200078e0a00 */
[----:B------:R-:W-:Y:S01]  /*3a90*/  ISETP.GE.AND P3, PT, R4, RZ, PT ;  /* 0x000000ff0400720c */ /* 0x000fe20003f66270 */
[----:B------:R-:W-:Y:S01]  /*3aa0*/  VIADD R10, R6, 0x43 ;  /* 0x00000043060a7836 */ /* 0x000fe20000000000 */
[----:B------:R-:W-:Y:S01]  /*3ab0*/  IABS R41, R4 ;  /* 0x0000000400297213 */ /* 0x000fe20000000000 */
[----:B------:R-:W-:Y:S01]  /*3ac0*/  IMAD.HI.U32 R4, R3, R110, RZ ;  /* 0x0000006e03047227 */ /* 0x000fe200078e00ff */
[----:B------:R-:W-:-:S02]  /*3ad0*/  @!P5 IADD3 R68, R68, -R0, RZ ;  /* 0x800000004444d210 */ /* 0x000fc40007ffe0ff */
[----:B------:R-:W-:Y:S01]  /*3ae0*/  ISETP.GE.AND P1, PT, R8, RZ, PT ;  /* 0x000000ff0800720c */ /* 0x000fe20003f26270 */
[----:B------:R-:W-:Y:S01]  /*3af0*/  IMAD.MOV R5, RZ, RZ, -R4 ;  /* 0x000000ffff057224 */ /* 0x000fe200078e0a04 */
[----:B------:R-:W-:Y:S01]  /*3b00*/  ISETP.GT.U32.AND P5, PT, R0, R68, PT ;  /* 0x000000440000720c */ /* 0x000fe20003fa4070 */
[----:B------:R-:W-:Y:S01]  /*3b10*/  IMAD.HI.U32 R4, R3, R41, RZ ;  /* 0x0000002903047227 */ /* 0x000fe200078e00ff */
[----:B------:R-:W-:Y:S02]  /*3b20*/  IADD3 R8, R6, 0x42, RZ ;  /* 0x0000004206087810 */ /* 0x000fe40007ffe0ff */
[----:B------:R-:W-:Y:S01]  /*3b30*/  @!P6 IADD3 R125, R125, -R0, RZ ;  /* 0x800000007d7de210 */ /* 0x000fe20007ffe0ff */
[----:B------:R-:W-:Y:S01]  /*3b40*/  IMAD.MOV R4, RZ, RZ, -R4 ;  /* 0x000000ffff047224 */ /* 0x000fe200078e0a04 */
[----:B------:R-:W-:Y:S01]  /*3b50*/  IABS R127, R8 ;  /* 0x00000008007f7213 */ /* 0x000fe20000000000 */
[C---:B------:R-:W-:Y:S01]  /*3b60*/  IMAD R110, R0.reuse, R5, R110 ;  /* 0x00000005006e7224 */ /* 0x040fe200078e026e */
[----:B------:R-:W-:Y:S01]  /*3b70*/  IABS R69, R10 ;  /* 0x0000000a00457213 */ /* 0x000fe20000000000 */
[C---:B------:R-:W-:Y:S01]  /*3b80*/  IMAD R41, R0.reuse, R4, R41 ;  /* 0x0000000400297224 */ /* 0x040fe200078e0229 */
[----:B------:R-:W-:Y:S01]  /*3b90*/  ISETP.GT.U32.AND P6, PT, R0, R125, PT ;  /* 0x0000007d0000720c */ /* 0x000fe20003fc4070 */
[----:B------:R-:W-:-:S04]  /*3ba0*/  IMAD.HI.U32 R4, R3, R127, RZ ;  /* 0x0000007f03047227 */ /* 0x000fc800078e00ff */
[----:B------:R-:W-:Y:S01]  /*3bb0*/  @!P5 IMAD.IADD R68, R68, 0x1, -R0 ;  /* 0x000000014444d824 */ /* 0x000fe200078e0a00 */
[----:B------:R-:W-:Y:S01]  /*3bc0*/  ISETP.GT.U32.AND P5, PT, R0, R110, PT ;  /* 0x0000006e0000720c */ /* 0x000fe20003fa4070 */
[----:B------:R-:W-:-:S03]  /*3bd0*/  IMAD.HI.U32 R5, R3, R69, RZ ;  /* 0x0000004503057227 */ /* 0x000fc600078e00ff */
[----:B------:R-:W-:Y:S01]  /*3be0*/  @!P4 IADD3 R68, -R68, RZ, RZ ;  /* 0x000000ff4444c210 */ /* 0x000fe20007ffe1ff */
[----:B------:R-:W-:Y:S01]  /*3bf0*/  IMAD.MOV R4, RZ, RZ, -R4 ;  /* 0x000000ffff047224 */ /* 0x000fe200078e0a04 */
[C---:B------:R-:W-:Y:S01]  /*3c00*/  ISETP.GT.U32.AND P4, PT, R0.reuse, R41, PT ;  /* 0x000000290000720c */ /* 0x040fe20003f84070 */
[----:B------:R-:W-:Y:S02]  /*3c10*/  IMAD.MOV R5, RZ, RZ, -R5 ;  /* 0x000000ffff057224 */ /* 0x000fe400078e0a05 */
[----:B------:R-:W-:Y:S02]  /*3c20*/  IMAD R127, R0, R4, R127 ;  /* 0x00000004007f7224 */ /* 0x000fe400078e027f */
[----:B------:R-:W-:Y:S01]  /*3c30*/  @!P0 IMAD.MOV R123, RZ, RZ, -R123 ;  /* 0x000000ffff7b8224 */ /* 0x000fe200078e0a7b */
[----:B------:R-:W-:Y:S01]  /*3c40*/  ISETP.GE.AND P0, PT, R8, RZ, PT ;  /* 0x000000ff0800720c */ /* 0x000fe20003f06270 */
[----:B------:R-:W-:Y:S02]  /*3c50*/  IMAD R69, R0, R5, R69 ;  /* 0x0000000500457224 */ /* 0x000fe400078e0245 */
[----:B------:R-:W-:-:S02]  /*3c60*/  VIADD R8, R6, 0x44 ;  /* 0x0000004406087836 */ /* 0x000fc40000000000 */
[--C-:B------:R-:W-:Y:S01]  /*3c70*/  @!P6 IMAD.IADD R125, R125, 0x1, -R0.reuse ;  /* 0x000000017d7de824 */ /* 0x100fe200078e0a00 */
[----:B------:R-:W-:Y:S01]  /*3c80*/  ISETP.GT.U32.AND P6, PT, R0, R127, PT ;  /* 0x0000007f0000720c */ /* 0x000fe20003fc4070 */
[--C-:B------:R-:W-:Y:S01]  /*3c90*/  @!P5 IMAD.IADD R110, R110, 0x1, -R0.reuse ;  /* 0x000000016e6ed824 */ /* 0x100fe200078e0a00 */
[----:B------:R-:W-:Y:S01]  /*3ca0*/  ISETP.GT.U32.AND P5, PT, R0, R69, PT ;  /* 0x000000450000720c */ /* 0x000fe20003fa4070 */
[----:B------:R-:W-:Y:S01]  /*3cb0*/  VIADD R11, R6, 0x45 ;  /* 0x00000045060b7836 */ /* 0x000fe20000000000 */
[----:B------:R-:W-:Y:S01]  /*3cc0*/  IABS R129, R8 ;  /* 0x0000000800817213 */ /* 0x000fe20000000000 */
[----:B------:R-:W-:Y:S01]  /*3cd0*/  @!P4 IMAD.IADD R41, R41, 0x1, -R0 ;  /* 0x000000012929c824 */ /* 0x000fe200078e0a00 */
[----:B------:R-:W-:Y:S01]  /*3ce0*/  ISETP.GT.U32.AND P4, PT, R0, R110, PT ;  /* 0x0000006e0000720c */ /* 0x000fe20003f84070 */
[----:B------:R-:W-:Y:S01]  /*3cf0*/  VIADD R14, R6, 0x47 ;  /* 0x00000047060e7836 */ /* 0x000fe20000000000 */
[----:B------:R-:W-:Y:S01]  /*3d00*/  IABS R105, R11 ;  /* 0x0000000b00697213 */ /* 0x000fe20000000000 */
[----:B------:R-:W-:-:S03]  /*3d10*/  IMAD.HI.U32 R4, R3, R129, RZ ;  /* 0x0000008103047227 */ /* 0x000fc600078e00ff */
[----:B------:R-:W-:Y:S01]  /*3d20*/  IABS R70, R14 ;  /* 0x0000000e00467213 */ /* 0x000fe20000000000 */
[----:B------:R-:W-:Y:S01]  /*3d30*/  IMAD.MOV R4, RZ, RZ, -R4 ;  /* 0x000000ffff047224 */ /* 0x000fe200078e0a04 */
[----:B------:R-:W-:Y:S01]  /*3d40*/  @!P6 IADD3 R127, R127, -R0, RZ ;  /* 0x800000007f7fe210 */ /* 0x000fe20007ffe0ff */
[----:B------:R-:W-:Y:S01]  /*3d50*/  @!P5 IMAD.IADD R69, R69, 0x1, -R0 ;  /* 0x000000014545d824 */ /* 0x000fe200078e0a00 */
[C---:B------:R-:W-:Y:S01]  /*3d60*/  ISETP.GT.U32.AND P6, PT, R0.reuse, R41, PT ;  /* 0x000000290000720c */ /* 0x040fe20003fc4070 */
[C---:B------:R-:W-:Y:S01]  /*3d70*/  IMAD R129, R0.reuse, R4, R129 ;  /* 0x0000000400817224 */ /* 0x040fe200078e0281 */
[----:B------:R-:W-:Y:S01]  /*3d80*/  ISETP.GT.U32.AND P5, PT, R0, R127, PT ;  /* 0x0000007f0000720c */ /* 0x000fe20003fa4070 */
[----:B------:R-:W-:Y:S01]  /*3d90*/  IMAD.HI.U32 R4, R3, R105, RZ ;  /* 0x0000006903047227 */ /* 0x000fe200078e00ff */
[----:B------:R-:W-:Y:S02]  /*3da0*/  @!P4 IADD3 R110, R110, -R0, RZ ;  /* 0x800000006e6ec210 */ /* 0x000fe40007ffe0ff */
[----:B------:R-:W-:Y:S01]  /*3db0*/  ISETP.GT.U32.AND P4, PT, R0, R129, PT ;  /* 0x000000810000720c */ /* 0x000fe20003f84070 */
[----:B------:R-:W-:-:S02]  /*3dc0*/  IMAD.MOV R4, RZ, RZ, -R4 ;  /* 0x000000ffff047224 */ /* 0x000fc400078e0a04 */
[----:B------:R-:W-:Y:S01]  /*3dd0*/  @!P2 IMAD.MOV R125, RZ, RZ, -R125 ;  /* 0x000000ffff7da224 */ /* 0x000fe200078e0a7d */
[C---:B------:R-:W-:Y:S01]  /*3de0*/  ISETP.GT.U32.AND P2, PT, R0.reuse, R69, PT ;  /* 0x000000450000720c */ /* 0x040fe20003f44070 */
[----:B------:R-:W-:Y:S02]  /*3df0*/  IMAD R105, R0, R4, R105 ;  /* 0x0000000400697224 */ /* 0x000fe400078e0269 */
[--C-:B------:R-:W-:Y:S01]  /*3e00*/  @!P6 IMAD.IADD R41, R41, 0x1, -R0.reuse ;  /* 0x000000012929e824 */ /* 0x100fe200078e0a00 */
[----:B------:R-:W-:Y:S01]  /*3e10*/  ISETP.GE.AND P6, PT, R10, RZ, PT ;  /* 0x000000ff0a00720c */ /* 0x000fe20003fc6270 */
[----:B------:R-:W-:Y:S01]  /*3e20*/  @!P5 IMAD.IADD R127, R127, 0x1, -R0 ;  /* 0x000000017f7fd824 */ /* 0x000fe200078e0a00 */
[----:B------:R-:W-:Y:S01]  /*3e30*/  ISETP.GT.U32.AND P5, PT, R0, R105, PT ;  /* 0x000000690000720c */ /* 0x000fe20003fa4070 */
[----:B------:R-:W-:Y:S01]  /*3e40*/  VIADD R10, R6, 0x48 ;  /* 0x00000048060a7836 */ /* 0x000fe20000000000 */
[----:B------:R-:W-:Y:S01]  /*3e50*/  @!P3 IADD3 R41, -R41, RZ, RZ ;  /* 0x000000ff2929b210 */ /* 0x000fe20007ffe1ff */
[----:B------:R-:W-:-:S03]  /*3e60*/  IMAD.HI.U32 R4, R3, R131, RZ ;  /* 0x0000008303047227 */ /* 0x000fc600078e00ff */
[----:B------:R-:W-:Y:S01]  /*3e70*/  IABS R133, R10 ;  /* 0x0000000a00857213 */ /* 0x000fe20000000000 */
[----:B------:R-:W-:Y:S01]  /*3e80*/  IMAD.MOV R4, RZ, RZ, -R4 ;  /* 0x000000ffff047224 */ /* 0x000fe200078e0a04 */
[----:B------:R-:W-:Y:S01]  /*3e90*/  @!P2 IADD3 R69, R69, -R0, RZ ;  /* 0x800000004545a210 */ /* 0x000fe20007ffe0ff */
[----:B------:R-:W-:Y:S01]  /*3ea0*/  IMAD.HI.U32 R5, R3, R70, RZ ;  /* 0x0000004603057227 */ /* 0x000fe200078e00ff */
[----:B------:R-:W-:Y:S02]  /*3eb0*/  ISETP.GE.AND P2, PT, R8, RZ, PT ;  /* 0x000000ff0800720c */ /* 0x000fe40003f46270 */
[----:B------:R-:W-:Y:S01]  /*3ec0*/  IADD3 R8, R6, 0x49, RZ ;  /* 0x0000004906087810 */ /* 0x000fe20007ffe0ff */
[----:B------:R-:W-:Y:S02]  /*3ed0*/  @!P5 IMAD.IADD R105, R105, 0x1, -R0 ;  /* 0x000000016969d824 */ /* 0x000fe400078e0a00 */
[C---:B------:R-:W-:Y:S01]  /*3ee0*/  IMAD R131, R0.reuse, R4, R131 ;  /* 0x0000000400837224 */ /* 0x040fe200078e0283 */
[----:B------:R-:W-:Y:S01]  /*3ef0*/  IABS R29, R8 ;  /* 0x00000008001d7213 */ /* 0x000fe20000000000 */
[----:B------:R-:W-:Y:S01]  /*3f00*/  IMAD.HI.U32 R4, R3, R133, RZ ;  /* 0x0000008503047227 */ /* 0x000fe200078e00ff */
[----:B------:R-:W-:-:S02]  /*3f10*/  ISETP.GT.U32.AND P5, PT, R0, R105, PT ;  /* 0x000000690000720c */ /* 0x000fc40003fa4070 */
[C---:B------:R-:W-:Y:S01]  /*3f20*/  ISETP.GT.U32.AND P3, PT, R0.reuse, R131, PT ;  /* 0x000000830000720c */ /* 0x040fe20003f64070 */
[----:B------:R-:W-:Y:S02]  /*3f30*/  IMAD.MOV R4, RZ, RZ, -R4 ;  /* 0x000000ffff047224 */ /* 0x000fe400078e0a04 */
[----:B------:R-:W-:Y:S02]  /*3f40*/  IMAD.MOV R5, RZ, RZ, -R5 ;  /* 0x000000ffff057224 */ /* 0x000fe400078e0a05 */
[C---:B------:R-:W-:Y:S02]  /*3f50*/  IMAD R133, R0.reuse, R4, R133 ;  /* 0x0000000400857224 */ /* 0x040fe400078e0285 */
[----:B------:R-:W-:Y:S01]  /*3f60*/  @!P4 IMAD.IADD R129, R129, 0x1, -R0 ;  /* 0x000000018181c824 */ /* 0x000fe200078e0a00 */
[----:B------:R-:W-:Y:S01]  /*3f70*/  ISETP.GE.AND P4, PT, R11, RZ, PT ;  /* 0x000000ff0b00720c */ /* 0x000fe20003f86270 */
[C---:B------:R-:W-:Y:S02]  /*3f80*/  IMAD R70, R0.reuse, R5, R70 ;  /* 0x0000000500467224 */ /* 0x040fe400078e0246 */
[----:B------:R-:W-:Y:S01]  /*3f90*/  @!P5 IMAD.IADD R105, R105, 0x1, -R0 ;  /* 0x000000016969d824 */ /* 0x000fe200078e0a00 */
[C---:B------:R-:W-:Y:S01]  /*3fa0*/  ISETP.GT.U32.AND P5, PT, R0.reuse, R133, PT ;  /* 0x000000850000720c */ /* 0x040fe20003fa4070 */
[----:B------:R-:W-:Y:S01]  /*3fb0*/  @!P1 IMAD.MOV R110, RZ, RZ, -R110 ;  /* 0x000000ffff6e9224 */ /* 0x000fe200078e0a6e */
[C---:B------:R-:W-:Y:S01]  /*3fc0*/  ISETP.GT.U32.AND P1, PT, R0.reuse, R129, PT ;  /* 0x000000810000720c */ /* 0x040fe20003f24070 */
[----:B------:R-:W-:Y:S01]  /*3fd0*/  @!P6 IMAD.MOV R69, RZ, RZ, -R69 ;  /* 0x000000ffff45e224 */ /* 0x000fe200078e0a45 */
[----:B------:R-:W-:Y:S01]  /*3fe0*/  ISETP.GT.U32.AND P6, PT, R0, R70, PT ;  /* 0x000000460000720c */ /* 0x000fe20003fc4070 */
[----:B------:R-:W-:Y:S01]  /*3ff0*/  @!P0 IMAD.MOV R127, RZ, RZ, -R127 ;  /* 0x000000ffff7f8224 */ /* 0x000fe200078e0a7f */
[----:B------:R-:W-:Y:S01]  /*4000*/  ISETP.GE.AND P0, PT, R12, RZ, PT ;  /* 0x000000ff0c00720c */ /* 0x000fe20003f06270 */
[----:B------:R-:W-:Y:S01]  /*4010*/  IMAD.HI.U32 R4, R3, R29, RZ ;  /* 0x0000001d03047227 */ /* 0x000fe200078e00ff */
[----:B------:R-:W-:-:S03]  /*4020*/  IADD3 R12, R6, 0x4a, RZ ;  /* 0x0000004a060c7810 */ /* 0x000fc60007ffe0ff */
[----:B------:R-:W-:Y:S01]  /*4030*/  IMAD.MOV R5, RZ, RZ, -R4 ;  /* 0x000000ffff057224 */ /* 0x000fe200078e0a04 */
[----:B------:R-:W-:Y:S01]  /*4040*/  IABS R139, R12 ;  /* 0x0000000c008b7213 */ /* 0x000fe20000000000 */
[--C-:B------:R-:W-:Y:S01]  /*4050*/  @!P3 IMAD.IADD R131, R131, 0x1, -R0.reuse ;  /* 0x000000018383b824 */ /* 0x100fe200078e0a00 */
[-C--:B------:R-:W-:Y:S01]  /*4060*/  @!P5 IADD3 R133, R133, -R0.reuse, RZ ;  /* 0x800000008585d210 */ /* 0x080fe20007ffe0ff */
[----:B------:R-:W-:Y:S01]  /*4070*/  @!P1 IMAD.IADD R129, R129, 0x1, -R0 ;  /* 0x0000000181819824 */ /* 0x000fe200078e0a00 */
[----:B------:R-:W-:Y:S01]  /*4080*/  ISETP.GE.AND P3, PT, R10, RZ, PT ;  /* 0x000000ff0a00720c */ /* 0x000fe20003f66270 */
[----:B------:R-:W-:Y:S01]  /*4090*/  IMAD.HI.U32 R4, R3, R139, RZ ;  /* 0x0000008b03047227 */ /* 0x000fe200078e00ff */
[----:B------:R-:W-:Y:S02]  /*40a0*/  ISETP.GT.U32.AND P5, PT, R0, R133, PT ;  /* 0x000000850000720c */ /* 0x000fe40003fa4070 */
[----:B------:R-:W-:Y:S01]  /*40b0*/  @!P6 IADD3 R70, R70, -R0, RZ ;  /* 0x800000004646e210 */ /* 0x000fe20007ffe0ff */
[----:B------:R-:W-:Y:S01]  /*40c0*/  IMAD.MOV R4, RZ, RZ, -R4 ;  /* 0x000000ffff047224 */ /* 0x000fe200078e0a04 */
[----:B------:R-:W-:Y:S01]  /*40d0*/  ISETP.GE.AND P1, PT, R14, RZ, PT ;  /* 0x000000ff0e00720c */ /* 0x000fe20003f26270 */
[----:B------:R-:W-:Y:S01]  /*40e0*/  @!P2 IMAD.MOV R129, RZ, RZ, -R129 ;  /* 0x000000ffff81a224 */ /* 0x000fe200078e0a81 */
[C---:B------:R-:W-:Y:S01]  /*40f0*/  ISETP.GT.U32.AND P2, PT, R0.reuse, R70, PT ;  /* 0x000000460000720c */ /* 0x040fe20003f44070 */
[C---:B------:R-:W-:Y:S01]  /*4100*/  IMAD R139, R0.reuse, R4, R139 ;  /* 0x00000004008b7224 */ /* 0x040fe200078e028b */
[----:B------:R-:W-:Y:S01]  /*4110*/  ISETP.GT.U32.AND P6, PT, R0, R131, PT ;  /* 0x000000830000720c */ /* 0x000fe20003fc4070 */
[----:B------:R-:W-:-:S02]  /*4120*/  VIADD R10, R6, 0x4b ;  /* 0x0000004b060a7836 */ /* 0x000fc40000000000 */
[----:B------:R-:W-:Y:S02]  /*4130*/  VIADD R14, R6, 0x4c ;  /* 0x0000004c060e7836 */ /* 0x000fe40000000000 */
[--C-:B------:R-:W-:Y:S01]  /*4140*/  @!P5 IMAD.IADD R133, R133, 0x1, -R0.reuse ;  /* 0x000000018585d824 */ /* 0x100fe200078e0a00 */
[C---:B------:R-:W-:Y:S01]  /*4150*/  ISETP.GT.U32.AND P5, PT, R0.reuse, R139, PT ;  /* 0x0000008b0000720c */ /* 0x040fe20003fa4070 */
[----:B------:R-:W-:Y:S01]  /*4160*/  IMAD R29, R0, R5, R29 ;  /* 0x00000005001d7224 */ /* 0x000fe200078e021d */
[----:B------:R-:W-:Y:S01]  /*4170*/  IABS R134, R10 ;  /* 0x0000000a00867213 */ /* 0x000fe20000000000 */
[----:B------:R-:W-:Y:S01]  /*4180*/  @!P3 IMAD.MOV R133, RZ, RZ, -R133 ;  /* 0x000000ffff85b224 */ /* 0x000fe200078e0a85 */
[----:B------:R-:W-:Y:S01]  /*4190*/  IABS R141, R14 ;  /* 0x0000000e008d7213 */ /* 0x000fe20000000000 */
[----:B------:R-:W-:Y:S01]  /*41a0*/  @!P2 IMAD.IADD R70, R70, 0x1, -R0 ;  /* 0x000000014646a824 */ /* 0x000fe200078e0a00 */
[----:B------:R-:W-:Y:S01]  /*41b0*/  ISETP.GE.AND P2, PT, R8, RZ, PT ;  /* 0x000000ff0800720c */ /* 0x000fe20003f46270 */
[----:B------:R-:W-:Y:S01]  /*41c0*/  IMAD.HI.U32 R4, R3, R134, RZ ;  /* 0x0000008603047227 */ /* 0x000fe200078e00ff */
[----:B------:R-:W-:-:S03]  /*41d0*/  IADD3 R8, R6, 0x4d, RZ ;  /* 0x0000004d06087810 */ /* 0x000fc60007ffe0ff */
[----:B------:R-:W-:Y:S01]  /*41e0*/  IMAD.HI.U32 R5, R3, R141, RZ ;  /* 0x0000008d03057227 */ /* 0x000fe200078e00ff */
[----:B------:R-:W-:-:S03]  /*41f0*/  IABS R135, R8 ;  /* 0x0000000800877213 */ /* 0x000fc60000000000 */
[----:B------:R-:W-:Y:S02]  /*4200*/  IMAD.MOV R11, RZ, RZ, -R4 ;  /* 0x000000ffff0b7224 */ /* 0x000fe400078e0a04 */
[--C-:B------:R-:W-:Y:S01]  /*4210*/  @!P6 IMAD.IADD R131, R131, 0x1, -R0.reuse ;  /* 0x000000018383e824 */ /* 0x100fe200078e0a00 */
[C---:B------:R-:W-:Y:S01]  /*4220*/  ISETP.GT.U32.AND P6, PT, R0.reuse, R29, PT ;  /* 0x0000001d0000720c */ /* 0x040fe20003fc4070 */
[----:B------:R-:W-:Y:S02]  /*4230*/  @!P5 IMAD.IADD R139, R139, 0x1, -R0 ;  /* 0x000000018b8bd824 */ /* 0x000fe400078e0a00 */
[----:B------:R-:W-:Y:S02]  /*4240*/  IMAD.MOV R5, RZ, RZ, -R5 ;  /* 0x000000ffff057224 */ /* 0x000fe400078e0a05 */
[C---:B------:R-:W-:Y:S01]  /*4250*/  IMAD R134, R0.reuse, R11, R134 ;  /* 0x0000000b00867224 */ /* 0x040fe200078e0286 */
[----:B------:R-:W-:Y:S01]  /*4260*/  ISETP.GT.U32.AND P5, PT, R0, R139, PT ;  /* 0x0000008b0000720c */ /* 0x000fe20003fa4070 */
[----:B------:R-:W-:-:S04]  /*4270*/  IMAD.HI.U32 R4, R3, R135, RZ ;  /* 0x0000008703047227 */ /* 0x000fc800078e00ff */
[----:B------:R-:W-:Y:S01]  /*4280*/  IMAD R141, R0, R5, R141 ;  /* 0x00000005008d7224 */ /* 0x000fe200078e028d */
[----:B------:R-:W-:Y:S01]  /*4290*/  IADD3 R4, -R4, RZ, RZ ;  /* 0x000000ff04047210 */ /* 0x000fe20007ffe1ff */
[----:B------:R-:W-:Y:S01]  /*42a0*/  @!P0 IMAD.MOV R131, RZ, RZ, -R131 ;  /* 0x000000ffff838224 */ /* 0x000fe200078e0a83 */
[C---:B------:R-:W-:Y:S01]  /*42b0*/  ISETP.GT.U32.AND P0, PT, R0.reuse, R134, PT ;  /* 0x000000860000720c */ /* 0x040fe20003f04070 */
[----:B------:R-:W-:Y:S01]  /*42c0*/  @!P4 IMAD.MOV R105, RZ, RZ, -R105 ;  /* 0x000000ffff69c224 */ /* 0x000fe200078e0a69 */
[C---:B------:R-:W-:Y:S01]  /*42d0*/  ISETP.GT.U32.AND P3, PT, R0.reuse, R141, PT ;  /* 0x0000008d0000720c */ /* 0x040fe20003f64070 */
[----:B------:R-:W-:Y:S01]  /*42e0*/  IMAD R135, R0, R4, R135 ;  /* 0x0000000400877224 */ /* 0x000fe200078e0287 */
[----:B------:R-:W-:Y:S01]  /*42f0*/  @!P6 IADD3 R29, R29, -R0, RZ ;  /* 0x800000001d1de210 */ /* 0x000fe20007ffe0ff */
[----:B------:R-:W-:Y:S01]  /*4300*/  @!P5 IMAD.IADD R139, R139, 0x1, -R0 ;  /* 0x000000018b8bd824 */ /* 0x000fe200078e0a00 */
[----:B------:R-:W-:Y:S01]  /*4310*/  ISETP.GE.AND P6, PT, R12, RZ, PT ;  /* 0x000000ff0c00720c */ /* 0x000fe20003fc6270 */
[----:B------:R-:W-:Y:S01]  /*4320*/  VIADD R12, R6, 0x4e ;  /* 0x0000004e060c7836 */ /* 0x000fe20000000000 */
[C---:B------:R-:W-:Y:S01]  /*4330*/  ISETP.GT.U32.AND P5, PT, R0.reuse, R135, PT ;  /* 0x000000870000720c */ /* 0x040fe20003fa4070 */
[----:B------:R-:W-:Y:S01]  /*4340*/  @!P1 IMAD.MOV R70, RZ, RZ, -R70 ;  /* 0x000000ffff469224 */ /* 0x000fe200078e0a46 */
[----:B------:R-:W-:Y:S01]  /*4350*/  ISETP.GT.U32.AND P4, PT, R0, R29, PT ;  /* 0x0000001d0000720c */ /* 0x000fe20003f84070 */
[----:B------:R-:W-:Y:S01]  /*4360*/  VIADD R15, R6, 0x63 ;  /* 0x00000063060f7836 */ /* 0x000fe20000000000 */
[----:B------:R-:W-:Y:S01]  /*4370*/  IABS R143, R12 ;  /* 0x0000000c008f7213 */ /* 0x000fe20000000000 */
[--C-:B------:R-:W-:Y:S01]  /*4380*/  @!P0 IMAD.IADD R134, R134, 0x1, -R0.reuse ;  /* 0x0000000186868824 */ /* 0x100fe200078e0a00 */
[----:B------:R-:W-:Y:S01]  /*4390*/  ISETP.GE.AND P1, PT, R10, RZ, PT ;  /* 0x000000ff0a00720c */ /* 0x000fe20003f26270 */
[----:B------:R-:W-:Y:S01]  /*43a0*/  @!P3 IMAD.IADD R141, R141, 0x1, -R0 ;  /* 0x000000018d8db824 */ /* 0x000fe200078e0a00 */
[----:B------:R-:W-:Y:S01]  /*43b0*/  ISETP.GE.AND P0, PT, R8, RZ, PT ;  /* 0x000000ff0800720c */ /* 0x000fe20003f06270 */
[----:B------:R-:W-:Y:S01]  /*43c0*/  IMAD.HI.U32 R4, R3, R143, RZ ;  /* 0x0000008f03047227 */ /* 0x000fe200078e00ff */
[----:B------:R-:W-:-:S02]  /*43d0*/  ISETP.GT.U32.AND P3, PT, R0, R134, PT ;  /* 0x000000860000720c */ /* 0x000fc40003f64070 */
[C---:B------:R-:W-:Y:S01]  /*43e0*/  IADD3 R8, R6.reuse, 0x50, RZ ;  /* 0x0000005006087810 */ /* 0x040fe20007ffe0ff */
[----:B------:R-:W-:Y:S01]  /*43f0*/  VIADD R10, R6, 0x4f ;  /* 0x0000004f060a7836 */ /* 0x000fe20000000000 */
[-C--:B------:R-:W-:Y:S01]  /*4400*/  @!P5 IADD3 R135, R135, -R0.reuse, RZ ;  /* 0x800000008787d210 */ /* 0x080fe20007ffe0ff */
[----:B------:R-:W-:Y:S01]  /*4410*/  IMAD.MOV R4, RZ, RZ, -R4 ;  /* 0x000000ffff047224 */ /* 0x000fe200078e0a04 */
[----:B------:R-:W-:Y:S01]  /*4420*/  @!P4 IADD3 R29, R29, -R0, RZ ;  /* 0x800000001d1dc210 */ /* 0x000fe20007ffe0ff */
[----:B------:R-:W-:Y:S01]  /*4430*/  @!P6 IMAD.MOV R139, RZ, RZ, -R139 ;  /* 0x000000ffff8be224 */ /* 0x000fe200078e0a8b */
[----:B------:R-:W-:Y:S01]  /*4440*/  IABS R136, R10 ;  /* 0x0000000a00887213 */ /* 0x000fe20000000000 */
[C---:B------:R-:W-:Y:S01]  /*4450*/  IMAD R143, R0.reuse, R4, R143 ;  /* 0x00000004008f7224 */ /* 0x040fe200078e028f */
[C---:B------:R-:W-:Y:S01]  /*4460*/  ISETP.GT.U32.AND P5, PT, R0.reuse, R135, PT ;  /* 0x000000870000720c */ /* 0x040fe20003fa4070 */
[----:B------:R-:W-:Y:S01]  /*4470*/  @!P2 IMAD.MOV R29, RZ, RZ, -R29 ;  /* 0x000000ffff1da224 */ /* 0x000fe200078e0a1d */
[----:B------:R-:W-:Y:S01]  /*4480*/  ISETP.GT.U32.AND P2, PT, R0, R141, PT ;  /* 0x0000008d0000720c */ /* 0x000fe20003f44070 */
[----:B------:R-:W-:Y:S01]  /*4490*/  IMAD.HI.U32 R4, R3, R136, RZ ;  /* 0x0000008803047227 */ /* 0x000fe200078e00ff */
[----:B------:R-:W-:-:S02]  /*44a0*/  IABS R145, R8 ;  /* 0x0000000800917213 */ /* 0x000fc40000000000 */
[----:B------:R-:W-:Y:S01]  /*44b0*/  ISETP.GE.AND P6, PT, R12, RZ, PT ;  /* 0x000000ff0c00720c */ /* 0x000fe20003fc6270 */
[----:B------:R-:W-:Y:S01]  /*44c0*/  @!P3 IMAD.IADD R134, R134, 0x1, -R0 ;  /* 0x000000018686b824 */ /* 0x000fe200078e0a00 */
[----:B------:R-:W-:Y:S01]  /*44d0*/  ISETP.GT.U32.AND P3, PT, R0, R143, PT ;  /* 0x0000008f0000720c */ /* 0x000fe20003f64070 */
[----:B------:R-:W-:Y:S01]  /*44e0*/  IMAD.MOV R5, RZ, RZ, -R4 ;  /* 0x000000ffff057224 */ /* 0x000fe200078e0a04 */
[----:B------:R-:W-:Y:S01]  /*44f0*/  ISETP.GE.AND P4, PT, R14, RZ, PT ;  /* 0x000000ff0e00720c */ /* 0x000fe20003f86270 */
[----:B------:R-:W-:Y:S01]  /*4500*/  VIADD R12, R6, 0x52 ;  /* 0x00000052060c7836 */ /* 0x000fe20000000000 */
[----:B------:R-:W-:Y:S01]  /*4510*/  IABS R156, R15 ;  /* 0x0000000f009c7213 */ /* 0x000fe20000000000 */
[C---:B------:R-:W-:Y:S02]  /*4520*/  IMAD R136, R0.reuse, R5, R136 ;  /* 0x0000000500887224 */ /* 0x040fe400078e0288 */
[----:B------:R-:W-:Y:S01]  /*4530*/  @!P5 IMAD.IADD R135, R135, 0x1, -R0 ;  /* 0x000000018787d824 */ /* 0x000fe200078e0a00 */
[----:B------:R-:W-:Y:S01]  /*4540*/  @!P2 IADD3 R141, R141, -R0, RZ ;  /* 0x800000008d8da210 */ /* 0x000fe20007ffe0ff */
[----:B------:R-:W-:Y:S01]  /*4550*/  IMAD.HI.U32 R4, R3, R145, RZ ;  /* 0x0000009103047227 */ /* 0x000fe200078e00ff */
[----:B------:R-:W-:-:S02]  /*4560*/  ISETP.GT.U32.AND P5, PT, R0, R136, PT ;  /* 0x000000880000720c */ /* 0x000fc40003fa4070 */
[----:B------:R-:W-:Y:S01]  /*4570*/  ISETP.GE.AND P2, PT, R10, RZ, PT ;  /* 0x000000ff0a00720c */ /* 0x000fe20003f46270 */
[----:B------:R-:W-:Y:S01]  /*4580*/  @!P3 IMAD.IADD R143, R143, 0x1, -R0 ;  /* 0x000000018f8fb824 */ /* 0x000fe200078e0a00 */
[----:B------:R-:W-:Y:S01]  /*4590*/  IABS R137, R12 ;  /* 0x0000000c00897213 */ /* 0x000fe20000000000 */
[----:B------:R-:W-:Y:S01]  /*45a0*/  @!P1 IMAD.MOV R134, RZ, RZ, -R134 ;  /* 0x000000ffff869224 */ /* 0x000fe200078e0a86 */
[----:B------:R-:W-:Y:S01]  /*45b0*/  IADD3 R4, -R4, RZ, RZ ;  /* 0x000000ff04047210 */ /* 0x000fe20007ffe1ff */
[----:B------:R-:W-:Y:S01]  /*45c0*/  VIADD R10, R6, 0x51 ;  /* 0x00000051060a7836 */ /* 0x000fe20000000000 */
[C---:B------:R-:W-:Y:S01]  /*45d0*/  ISETP.GT.U32.AND P1, PT, R0.reuse, R143, PT ;  /* 0x0000008f0000720c */ /* 0x040fe20003f24070 */
[----:B------:R-:W-:Y:S01]  /*45e0*/  IMAD.HI.U32 R5, R3, R137, RZ ;  /* 0x0000008903057227 */ /* 0x000fe200078e00ff */
[----:B------:R-:W-:Y:S02]  /*45f0*/  @!P4 IADD3 R141, -R141, RZ, RZ ;  /* 0x000000ff8d8dc210 */ /* 0x000fe40007ffe1ff */
[----:B------:R-:W-:Y:S01]  /*4600*/  IABS R28, R10 ;  /* 0x0000000a001c7213 */ /* 0x000fe20000000000 */
[----:B------:R-:W-:Y:S01]  /*4610*/  IMAD R145, R0, R4, R145 ;  /* 0x0000000400917224 */ /* 0x000fe200078e0291 */
[----:B------:R-:W-:Y:S01]  /*4620*/  ISETP.GE.AND P3, PT, R8, RZ, PT ;  /* 0x000000ff0800720c */ /* 0x000fe20003f66270 */
[----:B------:R-:W-:-:S02]  /*4630*/  @!P5 IMAD.IADD R136, R136, 0x1, -R0 ;  /* 0x000000018888d824 */ /* 0x000fc400078e0a00 */
[----:B------:R-:W-:Y:S01]  /*4640*/  IMAD.MOV R5, RZ, RZ, -R5 ;  /* 0x000000ffff057224 */ /* 0x000fe200078e0a05 */
[C---:B------:R-:W-:Y:S01]  /*4650*/  ISETP.GT.U32.AND P4, PT, R0.reuse, R145, PT ;  /* 0x000000910000720c */ /* 0x040fe20003f84070 */
[----:B------:R-:W-:Y:S01]  /*4660*/  IMAD.HI.U32 R4, R3, R28, RZ ;  /* 0x0000001c03047227 */ /* 0x000fe200078e00ff */
[C---:B------:R-:W-:Y:S02]  /*4670*/  ISETP.GT.U32.AND P5, PT, R0.reuse, R136, PT ;  /* 0x000000880000720c */ /* 0x040fe40003fa4070 */
[----:B------:R-:W-:Y:S01]  /*4680*/  @!P1 IADD3 R143, R143, -R0, RZ ;  /* 0x800000008f8f9210 */ /* 0x000fe20007ffe0ff */
[----:B------:R-:W-:Y:S01]  /*4690*/  IMAD R137, R0, R5, R137 ;  /* 0x0000000500897224 */ /* 0x000fe200078e0289 */
[----:B------:R-:W-:Y:S01]  /*46a0*/  ISETP.GE.AND P1, PT, R12, RZ, PT ;  /* 0x000000ff0c00720c */ /* 0x000fe20003f26270 */
[----:B------:R-:W-:Y:S01]  /*46b0*/  IMAD.MOV R11, RZ, RZ, -R4 ;  /* 0x000000ffff0b7224 */ /* 0x000fe200078e0a04 */
[----:B------:R-:W-:Y:S01]  /*46c0*/  IADD3 R12, R6, 0x59, RZ ;  /* 0x00000059060c7810 */ /* 0x000fe20007ffe0ff */
[----:B------:R-:W-:Y:S01]  /*46d0*/  @!P6 IMAD.MOV R143, RZ, RZ, -R143 ;  /* 0x000000ffff8fe224 */ /* 0x000fe200078e0a8f */
[C---:B------:R-:W-:Y:S01]  /*46e0*/  ISETP.GT.U32.AND P6, PT, R0.reuse, R137, PT ;  /* 0x000000890000720c */ /* 0x040fe20003fc4070 */
[----:B------:R-:W-:Y:S01]  /*46f0*/  IMAD R28, R0, R11, R28 ;  /* 0x0000000b001c7224 */ /* 0x000fe200078e021c */
[----:B------:R-:W-:Y:S01]  /*4700*/  IABS R27, R12 ;  /* 0x0000000c001b7213 */ /* 0x000fe20000000000 */
[----:B------:R-:W-:Y:S01]  /*4710*/  @!P0 IMAD.MOV R135, RZ, RZ, -R135 ;  /* 0x000000ffff878224 */ /* 0x000fe200078e0a87 */
[----:B------:R-:W-:Y:S01]  /*4720*/  @!P4 IADD3 R145, R145, -R0, RZ ;  /* 0x800000009191c210 */ /* 0x000fe20007ffe0ff */
[--C-:B------:R-:W-:Y:S01]  /*4730*/  @!P5 IMAD.IADD R136, R136, 0x1, -R0.reuse ;  /* 0x000000018888d824 */ /* 0x100fe200078e0a00 */
[----:B------:R-:W-:Y:S01]  /*4740*/  ISETP.GT.U32.AND P5, PT, R0, R28, PT ;  /* 0x0000001c0000720c */ /* 0x000fe20003fa4070 */
[----:B------:R-:W-:Y:S01]  /*4750*/  VIADD R8, R6, 0x53 ;  /* 0x0000005306087836 */ /* 0x000fe20000000000 */
[----:B------:R-:W-:Y:S01]  /*4760*/  ISETP.GT.U32.AND P4, PT, R0, R145, PT ;  /* 0x000000910000720c */ /* 0x000fe20003f84070 */
[----:B------:R-:W-:Y:S01]  /*4770*/  VIADD R5, R6, 0x54 ;  /* 0x0000005406057836 */ /* 0x000fe20000000000 */
[----:B------:R-:W-:Y:S01]  /*4780*/  ISETP.GE.AND P0, PT, R10, RZ, PT ;  /* 0x000000ff0a00720c */ /* 0x000fe20003f06270 */
[----:B------:R-:W-:Y:S01]  /*4790*/  VIADD R10, R6, 0x55 ;  /* 0x00000055060a7836 */ /* 0x000fe20000000000 */
[----:B------:R-:W-:Y:S01]  /*47a0*/  IABS R147, R8 ;  /* 0x0000000800937213 */ /* 0x000fe20000000000 */
[----:B------:R-:W-:Y:S01]  /*47b0*/  @!P6 IMAD.IADD R137, R137, 0x1, -R0 ;  /* 0x000000018989e824 */ /* 0x000fe200078e0a00 */
[----:B------:R-:W-:Y:S01]  /*47c0*/  IABS R138, R5 ;  /* 0x00000005008a7213 */ /* 0x000fe20000000000 */
[----:B------:R-:W-:Y:S01]  /*47d0*/  @!P2 IMAD.MOV R136, RZ, RZ, -R136 ;  /* 0x000000ffff88a224 */ /* 0x000fe200078e0a88 */
[----:B------:R-:W-:Y:S01]  /*47e0*/  IABS R111, R10 ;  /* 0x0000000a006f7213 */ /* 0x000fe20000000000 */
[----:B------:R-:W-:Y:S01]  /*47f0*/  IMAD.HI.U32 R4, R3, R147, RZ ;  /* 0x0000009303047227 */ /* 0x000fe200078e00ff */
[----:B------:R-:W-:-:S02]  /*4800*/  ISETP.GT.U32.AND P6, PT, R0, R137, PT ;  /* 0x000000890000720c */ /* 0x000fc40003fc4070 */
[----:B------:R-:W-:Y:S01]  /*4810*/  @!P5 IADD3 R28, R28, -R0, RZ ;  /* 0x800000001c1cd210 */ /* 0x000fe20007ffe0ff */
[----:B------:R-:W-:Y:S01]  /*4820*/  @!P4 IMAD.IADD R145, R145, 0x1, -R0 ;  /* 0x000000019191c824 */ /* 0x000fe200078e0a00 */
[----:B------:R-:W-:Y:S01]  /*4830*/  ISETP.GE.AND P4, PT, R5, RZ, PT ;  /* 0x000000ff0500720c */ /* 0x000fe20003f86270 */
[C---:B------:R-:W-:Y:S01]  /*4840*/  IMAD.HI.U32 R5, R3.reuse, R111, RZ ;  /* 0x0000006f03057227 */ /* 0x040fe200078e00ff */
[----:B------:R-:W-:Y:S02]  /*4850*/  ISETP.GT.U32.AND P5, PT, R0, R28, PT ;  /* 0x0000001c0000720c */ /* 0x000fe40003fa4070 */
[----:B------:R-:W-:Y:S01]  /*4860*/  ISETP.GE.AND P2, PT, R8, RZ, PT ;  /* 0x000000ff0800720c */ /* 0x000fe20003f46270 */
[----:B------:R-:W-:Y:S02]  /*4870*/  IMAD.MOV R8, RZ, RZ, -R4 ;  /* 0x000000ffff087224 */ /* 0x000fe400078e0a04 */
[----:B------:R-:W-:Y:S02]  /*4880*/  IMAD.MOV R5, RZ, RZ, -R5 ;  /* 0x000000ffff057224 */ /* 0x000fe400078e0a05 */
[----:B------:R-:W-:-:S04]  /*4890*/  IMAD.HI.U32 R4, R3, R138, RZ ;  /* 0x0000008a03047227 */ /* 0x000fc800078e00ff */
[--C-:B------:R-:W-:Y:S01]  /*48a0*/  @!P6 IMAD.IADD R137, R137, 0x1, -R0.reuse ;  /* 0x000000018989e824 */ /* 0x100fe200078e0a00 */
[----:B------:R-:W-:Y:S01]  /*48b0*/  IADD3 R11, -R4, RZ, RZ ;  /* 0x000000ff040b7210 */ /* 0x000fe20007ffe1ff */
[----:B------:R-:W-:Y:S01]  /*48c0*/  IMAD R147, R0, R8, R147 ;  /* 0x0000000800937224 */ /* 0x000fe200078e0293 */
[----:B------:R-:W-:Y:S01]  /*48d0*/  IADD3 R4, R6, 0x56, RZ ;  /* 0x0000005606047810 */ /* 0x000fe20007ffe0ff */
[----:B------:R-:W-:Y:S01]  /*48e0*/  IMAD R111, R0, R5, R111 ;  /* 0x00000005006f7224 */ /* 0x000fe200078e026f */
[----:B------:R-:W-:Y:S01]  /*48f0*/  @!P1 IADD3 R137, -R137, RZ, RZ ;  /* 0x000000ff89899210 */ /* 0x000fe20007ffe1ff */
[----:B------:R-:W-:Y:S01]  /*4900*/  @!P5 IMAD.IADD R28, R28, 0x1, -R0 ;  /* 0x000000011c1cd824 */ /* 0x000fe200078e0a00 */
[C---:B------:R-:W-:Y:S01]  /*4910*/  ISETP.GT.U32.AND P5, PT, R0.reuse, R147, PT ;  /* 0x000000930000720c */ /* 0x040fe20003fa4070 */
[C---:B------:R-:W-:Y:S01]  /*4920*/  IMAD R138, R0.reuse, R11, R138 ;  /* 0x0000000b008a7224 */ /* 0x040fe200078e028a */
[----:B------:R-:W-:Y:S01]  /*4930*/  ISETP.GT.U32.AND P1, PT, R0, R111, PT ;  /* 0x0000006f0000720c */ /* 0x000fe20003f24070 */
[----:B------:R-:W-:Y:S01]  /*4940*/  VIADD R8, R6, 0x57 ;  /* 0x0000005706087836 */ /* 0x000fe20000000000 */
[----:B------:R-:W-:Y:S01]  /*4950*/  IABS R140, R4 ;  /* 0x00000004008c7213 */ /* 0x000fe20000000000 */
[----:B------:R-:W-:Y:S01]  /*4960*/  @!P0 IMAD.MOV R28, RZ, RZ, -R28 ;  /* 0x000000ffff1c8224 */ /* 0x000fe200078e0a1c */
[----:B------:R-:W-:Y:S01]  /*4970*/  ISETP.GT.U32.AND P0, PT, R0, R138, PT ;  /* 0x0000008a0000720c */ /* 0x000fe20003f04070 */
[----:B------:R-:W-:Y:S01]  /*4980*/  @!P3 IMAD.MOV R145, RZ, RZ, -R145 ;  /* 0x000000ffff91b224 */ /* 0x000fe200078e0a91 */
[----:B------:R-:W-:Y:S01]  /*4990*/  IABS R71, R8 ;  /* 0x0000000800477213 */ /* 0x000fe20000000000 */
[----:B------:R-:W-:Y:S01]  /*49a0*/  VIADD R14, R6, 0x5c ;  /* 0x0000005c060e7836 */ /* 0x000fe20000000000 */
[----:B------:R-:W-:Y:S01]  /*49b0*/  ISETP.GE.AND P3, PT, R10, RZ, PT ;  /* 0x000000ff0a00720c */ /* 0x000fe20003f66270 */
[----:B------:R-:W-:Y:S01]  /*49c0*/  VIADD R10, R6, 0x58 ;  /* 0x00000058060a7836 */ /* 0x000fe20000000000 */
[----:B------:R-:W-:Y:S01]  /*49d0*/  ISETP.GE.AND P6, PT, R4, RZ, PT ;  /* 0x000000ff0400720c */ /* 0x000fe20003fc6270 */
[--C-:B------:R-:W-:Y:S01]  /*49e0*/  @!P5 IMAD.IADD R147, R147, 0x1, -R0.reuse ;  /* 0x000000019393d824 */ /* 0x100fe200078e0a00 */
[----:B------:R-:W-:Y:S01]  /*49f0*/  IABS R74, R14 ;  /* 0x0000000e004a7213 */ /* 0x000fe20000000000 */
[----:B------:R-:W-:Y:S01]  /*4a00*/  @!P1 IMAD.IADD R111, R111, 0x1, -R0 ;  /* 0x000000016f6f9824 */ /* 0x000fe200078e0a00 */
[----:B------:R-:W-:Y:S01]  /*4a10*/  IABS R142, R10 ;  /* 0x0000000a008e7213 */ /* 0x000fe20000000000 */
[----:B------:R-:W-:Y:S01]  /*4a20*/  IMAD.HI.U32 R5, R3, R71, RZ ;  /* 0x0000004703057227 */ /* 0x000fe200078e00ff */
[----:B------:R-:W-:-:S02]  /*4a30*/  ISETP.GT.U32.AND P5, PT, R0, R147, PT ;  /* 0x000000930000720c */ /* 0x000fc40003fa4070 */
[----:B------:R-:W-:Y:S01]  /*4a40*/  ISETP.GT.U32.AND P1, PT, R0, R111, PT ;  /* 0x0000006f0000720c */ /* 0x000fe20003f24070 */
[----:B------:R-:W-:Y:S02]  /*4a50*/  IMAD.MOV R5, RZ, RZ, -R5 ;  /* 0x000000ffff057224 */ /* 0x000fe400078e0a05 */
[----:B------:R-:W-:Y:S02]  /*4a60*/  @!P0 IMAD.IADD R138, R138, 0x1, -R0 ;  /* 0x000000018a8a8824 */ /* 0x000fe400078e0a00 */
[C---:B------:R-:W-:Y:S02]  /*4a70*/  IMAD R71, R0.reuse, R5, R71 ;  /* 0x0000000500477224 */ /* 0x040fe400078e0247 */
[----:B------:R-:W-:Y:S01]  /*4a80*/  IMAD.HI.U32 R5, R3, R27, RZ ;  /* 0x0000001b03057227 */ /* 0x000fe200078e00ff */
[----:B------:R-:W-:-:S03]  /*4a90*/  ISETP.GT.U32.AND P0, PT, R0, R138, PT ;  /* 0x0000008a0000720c */ /* 0x000fc60003f04070 */
[----:B------:R-:W-:Y:S02]  /*4aa0*/  IMAD.MOV R5, RZ, RZ, -R5 ;  /* 0x000000ffff057224 */ /* 0x000fe400078e0a05 */
[----:B------:R-:W-:-:S04]  /*4ab0*/  IMAD.HI.U32 R4, R3, R140, RZ ;  /* 0x0000008c03047227 */ /* 0x000fc800078e00ff */
[--C-:B------:R-:W-:Y:S01]  /*4ac0*/  @!P5 IMAD.IADD R147, R147, 0x1, -R0.reuse ;  /* 0x000000019393d824 */ /* 0x100fe200078e0a00 */
[----:B------:R-:W-:Y:S01]  /*4ad0*/  ISETP.GE.AND P5, PT, R8, RZ, PT ;  /* 0x000000ff0800720c */ /* 0x000fe20003fa6270 */
[----:B------:R-:W-:Y:S02]  /*4ae0*/  @!P1 IMAD.IADD R111, R111, 0x1, -R0 ;  /* 0x000000016f6f9824 */ /* 0x000fe400078e0a00 */
[C---:B------:R-:W-:Y:S01]  /*4af0*/  IMAD R27, R0.reuse, R5, R27 ;  /* 0x00000005001b7224 */ /* 0x040fe200078e021b */
[----:B------:R-:W-:Y:S01]  /*4b00*/  @!P2 IADD3 R147, -R147, RZ, RZ ;  /* 0x000000ff9393a210 */ /* 0x000fe20007ffe1ff */
[----:B------:R-:W-:Y:S01]  /*4b10*/  IMAD.MOV R11, RZ, RZ, -R4 ;  /* 0x000000ffff0b7224 */ /* 0x000fe200078e0a04 */
[----:B------:R-:W-:Y:S01]  /*4b20*/  @!P3 IADD3 R111, -R111, RZ, RZ ;  /* 0x000000ff6f6fb210 */ /* 0x000fe20007ffe1ff */
[----:B------:R-:W-:Y:S01]  /*4b30*/  IMAD.HI.U32 R4, R3, R142, RZ ;  /* 0x0000008e03047227 */ /* 0x000fe200078e00ff */
[C---:B------:R-:W-:Y:S02]  /*4b40*/  ISETP.GT.U32.AND P2, PT, R0.reuse, R71, PT ;  /* 0x000000470000720c */ /* 0x040fe40003f44070 */
[----:B------:R-:W-:Y:S01]  /*4b50*/  ISETP.GT.U32.AND P3, PT, R0, R27, PT ;  /* 0x0000001b0000720c */ /* 0x000fe20003f64070 */
[----:B------:R-:W-:-:S02]  /*4b60*/  @!P0 IMAD.IADD R138, R138, 0x1, -R0 ;  /* 0x000000018a8a8824 */ /* 0x000fc400078e0a00 */
[----:B------:R-:W-:Y:S02]  /*4b70*/  VIADD R8, R6, 0x5a ;  /* 0x0000005a06087836 */ /* 0x000fe40000000000 */
[----:B------:R-:W-:Y:S01]  /*4b80*/  IMAD R140, R0, R11, R140 ;  /* 0x0000000b008c7224 */ /* 0x000fe200078e028c */
[----:B------:R-:W-:Y:S01]  /*4b90*/  IADD3 R11, -R4, RZ, RZ ;  /* 0x000000ff040b7210 */ /* 0x000fe20007ffe1ff */
[----:B------:R-:W-:Y:S01]  /*4ba0*/  @!P4 IMAD.MOV R138, RZ, RZ, -R138 ;  /* 0x000000ffff8ac224 */ /* 0x000fe200078e0a8a */
[----:B------:R-:W-:Y:S01]  /*4bb0*/  ISETP.GE.AND P4, PT, R10, RZ, PT ;  /* 0x000000ff0a00720c */ /* 0x000fe20003f86270 */
[----:B------:R-:W-:Y:S01]  /*4bc0*/  VIADD R16, R6, 0x64 ;  /* 0x0000006406107836 */ /* 0x000fe20000000000 */
[----:B------:R-:W-:Y:S01]  /*4bd0*/  IABS R106, R8 ;  /* 0x00000008006a7213 */ /* 0x000fe20000000000 */
[C---:B------:R-:W-:Y:S01]  /*4be0*/  IMAD R142, R0.reuse, R11, R142 ;  /* 0x0000000b008e7224 */ /* 0x040fe200078e028e */
[----:B------:R-:W-:Y:S01]  /*4bf0*/  ISETP.GT.U32.AND P0, PT, R0, R140, PT ;  /* 0x0000008c0000720c */ /* 0x000fe20003f04070 */
[----:B------:R-:W-:Y:S01]  /*4c00*/  @!P2 IMAD.IADD R71, R71, 0x1, -R0 ;  /* 0x000000014747a824 */ /* 0x000fe200078e0a00 */
[----:B------:R-:W-:Y:S01]  /*4c10*/  IADD3 R10, R6, 0x5b, RZ ;  /* 0x0000005b060a7810 */ /* 0x000fe20007ffe0ff */
[----:B------:R-:W-:Y:S01]  /*4c20*/  IMAD.HI.U32 R4, R3, R106, RZ ;  /* 0x0000006a03047227 */ /* 0x000fe200078e00ff */
[----:B------:R-:W-:-:S02]  /*4c30*/  ISETP.GT.U32.AND P1, PT, R0, R142, PT ;  /* 0x0000008e0000720c */ /* 0x000fc40003f24070 */
[----:B------:R-:W-:Y:S01]  /*4c40*/  IABS R144, R10 ;  /* 0x0000000a00907213 */ /* 0x000fe20000000000 */
[----:B------:R-:W-:Y:S01]  /*4c50*/  @!P3 IMAD.IADD R27, R27, 0x1, -R0 ;  /* 0x000000011b1bb824 */ /* 0x000fe200078e0a00 */
[C---:B------:R-:W-:Y:S01]  /*4c60*/  ISETP.GT.U32.AND P2, PT, R0.reuse, R71, PT ;  /* 0x000000470000720c */ /* 0x040fe20003f44070 */
[----:B------:R-:W-:Y:S01]  /*4c70*/  IMAD.MOV R5, RZ, RZ, -R4 ;  /* 0x000000ffff057224 */ /* 0x000fe200078e0a04 */
[----:B------:R-:W-:Y:S01]  /*4c80*/  IABS R150, R16 ;  /* 0x0000001000967213 */ /* 0x000fe20000000000 */
[----:B------:R-:W-:Y:S01]  /*4c90*/  IMAD.HI.U32 R4, R3, R144, RZ ;  /* 0x0000009003047227 */ /* 0x000fe200078e00ff */
[----:B------:R-:W-:-:S03]  /*4ca0*/  ISETP.GT.U32.AND P3, PT, R0, R27, PT ;  /* 0x0000001b0000720c */ /* 0x000fc60003f64070 */
[--C-:B------:R-:W-:Y:S01]  /*4cb0*/  @!P0 IMAD.IADD R140, R140, 0x1, -R0.reuse ;  /* 0x000000018c8c8824 */ /* 0x100fe200078e0a00 */
[----:B------:R-:W-:Y:S01]  /*4cc0*/  IADD3 R11, -R4, RZ, RZ ;  /* 0x000000ff040b7210 */ /* 0x000fe20007ffe1ff */
[----:B------:R-:W-:Y:S01]  /*4cd0*/  @!P1 IMAD.IADD R142, R142, 0x1, -R0 ;  /* 0x000000018e8e9824 */ /* 0x000fe200078e0a00 */
[----:B------:R-:W-:Y:S01]  /*4ce0*/  IADD3 R4, R6, 0x5d, RZ ;  /* 0x0000005d06047810 */ /* 0x000fe20007ffe0ff */
[C---:B------:R-:W-:Y:S01]  /*4cf0*/  IMAD R106, R0.reuse, R5, R106 ;  /* 0x00000005006a7224 */ /* 0x040fe200078e026a */
[C---:B------:R-:W-:Y:S01]  /*4d00*/  ISETP.GT.U32.AND P0, PT, R0.reuse, R140, PT ;  /* 0x0000008c0000720c */ /* 0x040fe20003f04070 */
[C---:B------:R-:W-:Y:S01]  /*4d10*/  IMAD R144, R0.reuse, R11, R144 ;  /* 0x0000000b00907224 */ /* 0x040fe200078e0290 */
[----:B------:R-:W-:Y:S01]  /*4d20*/  @!P2 IADD3 R71, R71, -R0, RZ ;  /* 0x800000004747a210 */ /* 0x000fe20007ffe0ff */
[----:B------:R-:W-:Y:S01]  /*4d30*/  IMAD.HI.U32 R5, R3, R74, RZ ;  /* 0x0000004a03057227 */ /* 0x000fe200078e00ff */
[C---:B------:R-:W-:Y:S02]  /*4d40*/  ISETP.GT.U32.AND P1, PT, R0.reuse, R142, PT ;  /* 0x0000008e0000720c */ /* 0x040fe40003f24070 */
[C---:B------:R-:W-:Y:S01]  /*4d50*/  ISETP.GT.U32.AND P2, PT, R0.reuse, R106, PT ;  /* 0x0000006a0000720c */ /* 0x040fe20003f44070 */
[--C-:B------:R-:W-:Y:S01]  /*4d60*/  @!P3 IMAD.IADD R27, R27, 0x1, -R0.reuse ;  /* 0x000000011b1bb824 */ /* 0x100fe200078e0a00 */
[----:B------:R-:W-:Y:S01]  /*4d70*/  ISETP.GT.U32.AND P3, PT, R0, R144, PT ;  /* 0x000000900000720c */ /* 0x000fe20003f64070 */
[----:B------:R-:W-:Y:S01]  /*4d80*/  IMAD.MOV R5, RZ, RZ, -R5 ;  /* 0x000000ffff057224 */ /* 0x000fe200078e0a05 */
[----:B------:R-:W-:Y:S01]  /*4d90*/  IABS R146, R4 ;  /* 0x0000000400927213 */ /* 0x000fe20000000000 */
[----:B------:R-:W-:Y:S01]  /*4da0*/  @!P5 IMAD.MOV R71, RZ, RZ, -R71 ;  /* 0x000000ffff47d224 */ /* 0x000fe200078e0a47 */
[----:B------:R-:W-:Y:S01]  /*4db0*/  ISETP.GE.AND P5, PT, R10, RZ, PT ;  /* 0x000000ff0a00720c */ /* 0x000fe20003fa6270 */
[----:B------:R-:W-:Y:S01]  /*4dc0*/  @!P0 IMAD.IADD R140, R140, 0x1, -R0 ;  /* 0x000000018c8c8824 */ /* 0x000fe200078e0a00 */
[----:B------:R-:W-:Y:S01]  /*4dd0*/  ISETP.GE.AND P0, PT, R12, RZ, PT ;  /* 0x000000ff0c00720c */ /* 0x000fe20003f06270 */
[----:B------:R-:W-:Y:S01]  /*4de0*/  IMAD R74, R0, R5, R74 ;  /* 0x00000005004a7224 */ /* 0x000fe200078e024a */
[----:B------:R-:W-:Y:S01]  /*4df0*/  IADD3 R10, R6, 0x60, RZ ;  /* 0x00000060060a7810 */ /* 0x000fe20007ffe0ff */
[--C-:B------:R-:W-:Y:S01]  /*4e00*/  @!P1 IMAD.IADD R142, R142, 0x1, -R0.reuse ;  /* 0x000000018e8e9824 */ /* 0x100fe200078e0a00 */
[----:B------:R-:W-:Y:S01]  /*4e10*/  ISETP.GE.AND P1, PT, R14, RZ, PT ;  /* 0x000000ff0e00720c */ /* 0x000fe20003f26270 */
[--C-:B------:R-:W-:Y:S01]  /*4e20*/  @!P2 IMAD.IADD R106, R106, 0x1, -R0.reuse ;  /* 0x000000016a6aa824 */ /* 0x100fe200078e0a00 */
[----:B------:R-:W-:Y:S01]  /*4e30*/  IABS R154, R10 ;  /* 0x0000000a009a7213 */ /* 0x000fe20000000000 */
[C---:B------:R-:W-:Y:S01]  /*4e40*/  VIADD R5, R6.reuse, 0x5e ;  /* 0x0000005e06057836 */ /* 0x040fe20000000000 */
[----:B------:R-:W-:Y:S01]  /*4e50*/  IADD3 R14, R6, 0x62, RZ ;  /* 0x00000062060e7810 */ /* 0x000fe20007ffe0ff */
[----:B------:R-:W-:Y:S01]  /*4e60*/  @!P3 IMAD.IADD R144, R144, 0x1, -R0 ;  /* 0x000000019090b824 */ /* 0x000fe200078e0a00 */
[----:B------:R-:W-:Y:S01]  /*4e70*/  ISETP.GT.U32.AND P2, PT, R0, R106, PT ;  /* 0x0000006a0000720c */ /* 0x000fe20003f44070 */
[----:B------:R-:W-:Y:S01]  /*4e80*/  @!P4 IMAD.MOV R142, RZ, RZ, -R142 ;  /* 0x000000ffff8ec224 */ /* 0x000fe200078e0a8e */
[----:B------:R-:W-:Y:S01]  /*4e90*/  ISETP.GE.AND P4, PT, R4, RZ, PT ;  /* 0x000000ff0400720c */ /* 0x000fe20003f86270 */
[----:B------:R-:W-:Y:S01]  /*4ea0*/  IMAD.HI.U32 R4, R3, R146, RZ ;  /* 0x0000009203047227 */ /* 0x000fe200078e00ff */
[----:B------:R-:W-:-:S02]  /*4eb0*/  IABS R84, R5 ;  /* 0x0000000500547213 */ /* 0x000fc40000000000 */
[----:B------:R-:W-:Y:S01]  /*4ec0*/  ISETP.GT.U32.AND P3, PT, R0, R144, PT ;  /* 0x000000900000720c */ /* 0x000fe20003f64070 */
[----:B------:R-:W-:Y:S01]  /*4ed0*/  @!P6 IMAD.MOV R140, RZ, RZ, -R140 ;  /* 0x000000ffff8ce224 */ /* 0x000fe200078e0a8c */
[----:B------:R-:W-:Y:S01]  /*4ee0*/  @!P0 IADD3 R27, -R27, RZ, RZ ;  /* 0x000000ff1b1b8210 */ /* 0x000fe20007ffe1ff */
[----:B------:R-:W-:Y:S01]  /*4ef0*/  IMAD.MOV R11, RZ, RZ, -R4 ;  /* 0x000000ffff0b7224 */ /* 0x000fe200078e0a04 */
[----:B------:R-:W-:Y:S01]  /*4f00*/  ISETP.GE.AND P6, PT, R8, RZ, PT ;  /* 0x000000ff0800720c */ /* 0x000fe20003fc6270 */
[----:B------:R-:W-:Y:S01]  /*4f10*/  VIADD R8, R6, 0x5f ;  /* 0x0000005f06087836 */ /* 0x000fe20000000000 */
[----:B------:R-:W-:Y:S01]  /*4f20*/  ISETP.GE.AND P0, PT, R5, RZ, PT ;  /* 0x000000ff0500720c */ /* 0x000fe20003f06270 */
[----:B------:R-:W-:Y:S01]  /*4f30*/  IMAD.HI.U32 R5, R3, R84, RZ ;  /* 0x0000005403057227 */ /* 0x000fe200078e00ff */
[----:B------:R-:W-:Y:S02]  /*4f40*/  IABS R149, R14 ;  /* 0x0000000e00957213 */ /* 0x000fe40000000000 */
[----:B------:R-:W-:Y:S01]  /*4f50*/  IABS R148, R8 ;  /* 0x0000000800947213 */ /* 0x000fe20000000000 */
[----:B------:R-:W-:-:S02]  /*4f60*/  IMAD.MOV R5, RZ, RZ, -R5 ;  /* 0x000000ffff057224 */ /* 0x000fc400078e0a05 */
[----:B------:R-:W-:Y:S01]  /*4f70*/  IMAD R146, R0, R11, R146 ;  /* 0x0000000b00927224 */ /* 0x000fe200078e0292 */
[----:B------:R-:W-:Y:S01]  /*4f80*/  @!P3 IADD3 R144, R144, -R0, RZ ;  /* 0x800000009090b210 */ /* 0x000fe20007ffe0ff */
[----:B------:R-:W-:Y:S01]  /*4f90*/  @!P2 IMAD.IADD R106, R106, 0x1, -R0 ;  /* 0x000000016a6aa824 */ /* 0x000fe200078e0a00 */
[C---:B------:R-:W-:Y:S01]  /*4fa0*/  ISETP.GT.U32.AND P2, PT, R0.reuse, R74, PT ;  /* 0x0000004a0000720c */ /* 0x040fe20003f44070 */
[C---:B------:R-:W-:Y:S01]  /*4fb0*/  IMAD R84, R0.reuse, R5, R84 ;  /* 0x0000000500547224 */ /* 0x040fe200078e0254 */
[----:B------:R-:W-:Y:S01]  /*4fc0*/  ISETP.GT.U32.AND P3, PT, R0, R146, PT ;  /* 0x000000920000720c */ /* 0x000fe20003f64070 */
[----:B------:R-:W-:Y:S01]  /*4fd0*/  @!P6 IMAD.MOV R106, RZ, RZ, -R106 ;  /* 0x000000ffff6ae224 */ /* 0x000fe200078e0a6a */
[----:B------:R-:W-:Y:S01]  /*4fe0*/  @!P5 IADD3 R144, -R144, RZ, RZ ;  /* 0x000000ff9090d210 */ /* 0x000fe20007ffe1ff */
[----:B------:R-:W-:Y:S01]  /*4ff0*/  IMAD.HI.U32 R4, R3, R148, RZ ;  /* 0x0000009403047227 */ /* 0x000fe200078e00ff */
[----:B------:R-:W-:Y:S02]  /*5000*/  ISETP.GT.U32.AND P6, PT, R0, R84, PT ;  /* 0x000000540000720c */ /* 0x000fe40003fc4070 */
[----:B------:R-:W-:Y:S01]  /*5010*/  ISETP.GE.AND P5, PT, R8, RZ, PT ;  /* 0x000000ff0800720c */ /* 0x000fe20003fa6270 */
[----:B------:R-:W-:-:S02]  /*5020*/  VIADD R12, R6, 0x61 ;  /* 0x00000061060c7836 */ /* 0x000fc40000000000 */
[----:B------:R-:W-:-:S03]  /*5030*/  IMAD.HI.U32 R5, R3, R154, RZ ;  /* 0x0000009a03057227 */ /* 0x000fc600078e00ff */
[----:B------:R-:W-:Y:S01]  /*5040*/  IABS R26, R12 ;  /* 0x0000000c001a7213 */ /* 0x000fe20000000000 */
[--C-:B------:R-:W-:Y:S02]  /*5050*/  @!P3 IMAD.IADD R146, R146, 0x1, -R0.reuse ;  /* 0x000000019292b824 */ /* 0x100fe400078e0a00 */
[----:B------:R-:W-:Y:S02]  /*5060*/  @!P2 IMAD.IADD R74, R74, 0x1, -R0 ;  /* 0x000000014a4aa824 */ /* 0x000fe400078e0a00 */
[----:B------:R-:W-:Y:S01]  /*5070*/  @!P6 IADD3 R84, R84, -R0, RZ ;  /* 0x800000005454e210 */ /* 0x000fe20007ffe0ff */
[----:B------:R-:W-:Y:S01]  /*5080*/  IMAD.MOV R11, RZ, RZ, -R4 ;  /* 0x000000ffff0b7224 */ /* 0x000fe200078e0a04 */
[C---:B------:R-:W-:Y:S01]  /*5090*/  ISETP.GT.U32.AND P3, PT, R0.reuse, R146, PT ;  /* 0x000000920000720c */ /* 0x040fe20003f64070 */
[----:B------:R-:W-:Y:S01]  /*50a0*/  IMAD.MOV R5, RZ, RZ, -R5 ;  /* 0x000000ffff057224 */ /* 0x000fe200078e0a05 */
[C---:B------:R-:W-:Y:S01]  /*50b0*/  ISETP.GT.U32.AND P6, PT, R0.reuse, R84, PT ;  /* 0x000000540000720c */ /* 0x040fe20003fc4070 */
[C---:B------:R-:W-:Y:S01]  /*50c0*/  IMAD R148, R0.reuse, R11, R148 ;  /* 0x0000000b00947224 */ /* 0x040fe200078e0294 */
[----:B------:R-:W-:Y:S01]  /*50d0*/  ISETP.GT.U32.AND P2, PT, R0, R74, PT ;  /* 0x0000004a0000720c */ /* 0x000fe20003f44070 */
[----:B------:R-:W-:-:S04]  /*50e0*/  IMAD.HI.U32 R4, R3, R26, RZ ;  /* 0x0000001a03047227 */ /* 0x000fc800078e00ff */
[----:B------:R-:W-:Y:S02]  /*50f0*/  IMAD R154, R0, R5, R154 ;  /* 0x00000005009a7224 */ /* 0x000fe400078e029a */
[----:B------:R-:W-:Y:S02]  /*5100*/  IMAD.MOV R11, RZ, RZ, -R4 ;  /* 0x000000ffff0b7224 */ /* 0x000fe400078e0a04 */
[----:B------:R-:W-:Y:S01]  /*5110*/  @!P3 IMAD.IADD R146, R146, 0x1, -R0 ;  /* 0x000000019292b824 */ /* 0x000fe200078e0a00 */
[----:B------:R-:W-:Y:S01]  /*5120*/  ISETP.GT.U32.AND P3, PT, R0, R148, PT ;  /* 0x000000940000720c */ /* 0x000fe20003f64070 */
[----:B------:R-:W-:-:S04]  /*5130*/  IMAD.HI.U32 R4, R3, R149, RZ ;  /* 0x0000009503047227 */ /* 0x000fc800078e00ff */
[--C-:B------:R-:W-:Y:S01]  /*5140*/  @!P6 IMAD.IADD R84, R84, 0x1, -R0.reuse ;  /* 0x000000015454e824 */ /* 0x100fe200078e0a00 */
[----:B------:R-:W-:Y:S01]  /*5150*/  ISETP.GT.U32.AND P6, PT, R0, R154, PT ;  /* 0x0000009a0000720c */ /* 0x000fe20003fc4070 */
[----:B------:R-:W-:Y:S01]  /*5160*/  @!P2 IMAD.IADD R74, R74, 0x1, -R0 ;  /* 0x000000014a4aa824 */ /* 0x000fe200078e0a00 */
[----:B------:R-:W-:Y:S01]  /*5170*/  ISETP.GE.AND P2, PT, R10, RZ, PT ;  /* 0x000000ff0a00720c */ /* 0x000fe20003f46270 */
[----:B------:R-:W-:Y:S01]  /*5180*/  IMAD R26, R0, R11, R26 ;  /* 0x0000000b001a7224 */ /* 0x000fe200078e021a */
[----:B------:R-:W-:Y:S01]  /*5190*/  IADD3 R10, -R4, RZ, RZ ;  /* 0x000000ff040a7210 */ /* 0x000fe20007ffe1ff */
[----:B------:R-:W-:Y:S01]  /*51a0*/  IMAD.HI.U32 R5, R3, R156, RZ ;  /* 0x0000009c03057227 */ /* 0x000fe200078e00ff */
[----:B------:R-:W-:-:S03]  /*51b0*/  @!P0 IADD3 R84, -R84, RZ, RZ ;  /* 0x000000ff54548210 */ /* 0x000fc60007ffe1ff */
[----:B------:R-:W-:Y:S02]  /*51c0*/  IMAD R149, R0, R10, R149 ;  /* 0x0000000a00957224 */ /* 0x000fe400078e0295 */
[--C-:B------:R-:W-:Y:S01]  /*51d0*/  @!P3 IMAD.IADD R148, R148, 0x1, -R0.reuse ;  /* 0x000000019494b824 */ /* 0x100fe200078e0a00 */
[----:B------:R-:W-:Y:S01]  /*51e0*/  ISETP.GT.U32.AND P3, PT, R0, R26, PT ;  /* 0x0000001a0000720c */ /* 0x000fe20003f64070 */
[----:B------:R-:W-:Y:S01]  /*51f0*/  @!P6 IMAD.IADD R154, R154, 0x1, -R0 ;  /* 0x000000019a9ae824 */ /* 0x000fe200078e0a00 */
[----:B------:R-:W-:Y:S01]  /*5200*/  ISETP.GT.U32.AND P6, PT, R0, R149, PT ;  /* 0x000000950000720c */ /* 0x000fe20003fc4070 */
[----:B------:R-:W-:Y:S02]  /*5210*/  IMAD.MOV R5, RZ, RZ, -R5 ;  /* 0x000000ffff057224 */ /* 0x000fe400078e0a05 */
[----:B------:R-:W-:-:S04]  /*5220*/  IMAD.HI.U32 R4, R3, R158, RZ ;  /* 0x0000009e03047227 */ /* 0x000fc800078e00ff */
[----:B------:R-:W-:Y:S01]  /*5230*/  IMAD R156, R0, R5, R156 ;  /* 0x00000005009c7224 */ /* 0x000fe200078e029c */
[----:B------:R-:W-:Y:S01]  /*5240*/  IADD3 R5, -R4, RZ, RZ ;  /* 0x000000ff04057210 */ /* 0x000fe20007ffe1ff */
[----:B------:R-:W-:Y:S02]  /*5250*/  VIADD R10, R6, 0x67 ;  /* 0x00000067060a7836 */ /* 0x000fe40000000000 */
[----:B------:R-:W-:Y:S01]  /*5260*/  @!P3 IADD3 R26, R26, -R0, RZ ;  /* 0x800000001a1ab210 */ /* 0x000fe20007ffe0ff */
[----:B------:R-:W-:Y:S01]  /*5270*/  @!P4 IMAD.MOV R146, RZ, RZ, -R146 ;  /* 0x000000ffff92c224 */ /* 0x000fe200078e0a92 */
[C---:B------:R-:W-:Y:S01]  /*5280*/  ISETP.GT.U32.AND P3, PT, R0.reuse, R148, PT ;  /* 0x000000940000720c */ /* 0x040fe20003f64070 */
[----:B------:R-:W-:Y:S01]  /*5290*/  @!P6 IMAD.IADD R149, R149, 0x1, -R0 ;  /* 0x000000019595e824 */ /* 0x000fe200078e0a00 */
[C---:B------:R-:W-:Y:S01]  /*52a0*/  ISETP.GT.U32.AND P6, PT, R0.reuse, R26, PT ;  /* 0x0000001a0000720c */ /* 0x040fe20003fc4070 */
[----:B------:R-:W-:Y:S01]  /*52b0*/  @!P1 IMAD.MOV R74, RZ, RZ, -R74 ;  /* 0x000000ffff4a9224 */ /* 0x000fe200078e0a4a */
[C---:B------:R-:W-:Y:S01]  /*52c0*/  ISETP.GT.U32.AND P0, PT, R0.reuse, R156, PT ;  /* 0x0000009c0000720c */ /* 0x040fe20003f04070 */
[----:B------:R-:W-:Y:S01]  /*52d0*/  IMAD.HI.U32 R8, R3, R150, RZ ;  /* 0x0000009603087227 */ /* 0x000fe200078e00ff */
[----:B------:R-:W-:-:S02]  /*52e0*/  ISETP.GT.U32.AND P4, PT, R0, R149, PT ;  /* 0x000000950000720c */ /* 0x000fc40003f84070 */
[C---:B------:R-:W-:Y:S01]  /*52f0*/  ISETP.GT.U32.AND P1, PT, R0.reuse, R154, PT ;  /* 0x0000009a0000720c */ /* 0x040fe20003f24070 */
[----:B------:R-:W-:Y:S01]  /*5300*/  IMAD R158, R0, R5, R158 ;  /* 0x00000005009e7224 */ /* 0x000fe200078e029e */
[----:B------:R-:W-:Y:S01]  /*5310*/  IABS R160, R10 ;  /* 0x0000000a00a07213 */ /* 0x000fe20000000000 */
[----:B------:R-:W-:Y:S02]  /*5320*/  IMAD.MOV R11, RZ, RZ, -R8 ;  /* 0x000000ffff0b7224 */ /* 0x000fe400078e0a08 */
[----:B------:R-:W-:Y:S02]  /*5330*/  VIADD R8, R6, 0x66 ;  /* 0x0000006606087836 */ /* 0x000fe40000000000 */
[--C-:B------:R-:W-:Y:S01]  /*5340*/  @!P6 IMAD.IADD R26, R26, 0x1, -R0.reuse ;  /* 0x000000011a1ae824 */ /* 0x100fe200078e0a00 */
[----:B------:R-:W-:Y:S01]  /*5350*/  ISETP.GT.U32.AND P6, PT, R0, R158, PT ;  /* 0x0000009e0000720c */ /* 0x000fe20003fc4070 */
[--C-:B------:R-:W-:Y:S01]  /*5360*/  @!P3 IMAD.IADD R148, R148, 0x1, -R0.reuse ;  /* 0x000000019494b824 */ /* 0x100fe200078e0a00 */
[----:B------:R-:W-:Y:S01]  /*5370*/  IABS R151, R8 ;  /* 0x0000000800977213 */ /* 0x000fe20000000000 */
[----:B------:R-:W-:Y:S01]  /*5380*/  @!P0 IMAD.IADD R156, R156, 0x1, -R0 ;  /* 0x000000019c9c8824 */ /* 0x000fe200078e0a00 */
[----:B------:R-:W-:Y:S01]  /*5390*/  @!P4 IADD3 R149, R149, -R0, RZ ;  /* 0x800000009595c210 */ /* 0x000fe20007ffe0ff */
[----:B------:R-:W-:Y:S01]  /*53a0*/  IMAD.HI.U32 R5, R3, R160, RZ ;  /* 0x000000a003057227 */ /* 0x000fe200078e00ff */
[----:B------:R-:W-:-:S02]  /*53b0*/  ISETP.GE.AND P4, PT, R14, RZ, PT ;  /* 0x000000ff0e00720c */ /* 0x000fc40003f86270 */
[----:B------:R-:W-:Y:S01]  /*53c0*/  ISETP.GE.AND P0, PT, R15, RZ, PT ;  /* 0x000000ff0f00720c */ /* 0x000fe20003f06270 */
[----:B------:R-:W-:Y:S01]  /*53d0*/  @!P5 IMAD.MOV R148, RZ, RZ, -R148 ;  /* 0x000000ffff94d224 */ /* 0x000fe200078e0a94 */
[----:B------:R-:W-:Y:S01]  /*53e0*/  ISETP.GT.U32.AND P5, PT, R0, R156, PT ;  /* 0x0000009c0000720c */ /* 0x000fe20003fa4070 */
[----:B------:R-:W-:Y:S02]  /*53f0*/  IMAD.MOV R5, RZ, RZ, -R5 ;  /* 0x000000ffff057224 */ /* 0x000fe400078e0a05 */
[----:B------:R-:W-:Y:S01]  /*5400*/  @!P1 IMAD.IADD R154, R154, 0x1, -R0 ;  /* 0x000000019a9a9824 */ /* 0x000fe200078e0a00 */
[----:B------:R-:W-:Y:S01]  /*5410*/  ISETP.GE.AND P1, PT, R12, RZ, PT ;  /* 0x000000ff0c00720c */ /* 0x000fe20003f26270 */
[----:B------:R-:W-:-:S03]  /*5420*/  IMAD.HI.U32 R4, R3, R151, RZ ;  /* 0x0000009703047227 */ /* 0x000fc600078e00ff */
[----:B------:R-:W-:Y:S01]  /*5430*/  @!P2 IADD3 R154, -R154, RZ, RZ ;  /* 0x000000ff9a9aa210 */ /* 0x000fe20007ffe1ff */
[----:B------:R-:W-:Y:S02]  /*5440*/  IMAD R160, R0, R5, R160 ;  /* 0x0000000500a07224 */ /* 0x000fe400078e02a0 */
[----:B------:R-:W-:Y:S02]  /*5450*/  VIADD R5, R6, 0x68 ;  /* 0x0000006806057836 */ /* 0x000fe40000000000 */
[----:B------:R-:W-:Y:S01]  /*5460*/  @!P6 IMAD.IADD R158, R158, 0x1, -R0 ;  /* 0x000000019e9ee824 */ /* 0x000fe200078e0a00 */
[----:B------:R-:W-:Y:S01]  /*5470*/  @!P5 IADD3 R156, R156, -R0, RZ ;  /* 0x800000009c9cd210 */ /* 0x000fe20007ffe0ff */
[----:B------:R-:W-:Y:S01]  /*5480*/  IMAD.MOV R4, RZ, RZ, -R4 ;  /* 0x000000ffff047224 */ /* 0x000fe200078e0a04 */
[----:B------:R-:W-:Y:S01]  /*5490*/  IABS R152, R5 ;  /* 0x0000000500987213 */ /* 0x000fe20000000000 */
[C---:B------:R-:W-:Y:S01]  /*54a0*/  IMAD R150, R0.reuse, R11, R150 ;  /* 0x0000000b00967224 */ /* 0x040fe200078e0296 */
[C---:B------:R-:W-:Y:S01]  /*54b0*/  ISETP.GT.U32.AND P6, PT, R0.reuse, R158, PT ;  /* 0x0000009e0000720c */ /* 0x040fe20003fc4070 */
[C---:B------:R-:W-:Y:S01]  /*54c0*/  IMAD R151, R0.reuse, R4, R151 ;  /* 0x0000000400977224 */ /* 0x040fe200078e0297 */
[C---:B------:R-:W-:Y:S01]  /*54d0*/  ISETP.GT.U32.AND P5, PT, R0.reuse, R160, PT ;  /* 0x000000a00000720c */ /* 0x040fe20003fa4070 */
[----:B------:R-:W-:Y:S01]  /*54e0*/  @!P4 IMAD.MOV R149, RZ, RZ, -R149 ;  /* 0x000000ffff95c224 */ /* 0x000fe200078e0a95 */
[----:B------:R-:W-:Y:S01]  /*54f0*/  ISETP.GT.U32.AND P3, PT, R0, R150, PT ;  /* 0x000000960000720c */ /* 0x000fe20003f64070 */
[----:B------:R-:W-:Y:S01]  /*5500*/  IMAD.HI.U32 R4, R3, R152, RZ ;  /* 0x0000009803047227 */ /* 0x000fe200078e00ff */
[----:B------:R-:W-:-:S03]  /*5510*/  ISETP.GE.AND P4, PT, R17, RZ, PT ;  /* 0x000000ff1100720c */ /* 0x000fc60003f86270 */
[----:B------:R-:W-:Y:S01]  /*5520*/  @!P1 IMAD.MOV R26, RZ, RZ, -R26 ;  /* 0x000000ffff1a9224 */ /* 0x000fe200078e0a1a */
[----:B------:R-:W-:Y:S01]  /*5530*/  ISETP.GT.U32.AND P1, PT, R0, R151, PT ;  /* 0x000000970000720c */ /* 0x000fe20003f24070 */
[----:B------:R-:W-:Y:S01]  /*5540*/  VIADD R12, R6, 0x69 ;  /* 0x00000069060c7836 */ /* 0x000fe20000000000 */
[----:B------:R-:W-:Y:S01]  /*5550*/  IADD3 R11, -R4, RZ, RZ ;  /* 0x000000ff040b7210 */ /* 0x000fe20007ffe1ff */
[--C-:B------:R-:W-:Y:S01]  /*5560*/  @!P6 IMAD.IADD R158, R158, 0x1, -R0.reuse ;  /* 0x000000019e9ee824 */ /* 0x100fe200078e0a00 */
[----:B------:R-:W-:Y:S01]  /*5570*/  ISETP.GE.AND P6, PT, R10, RZ, PT ;  /* 0x000000ff0a00720c */ /* 0x000fe20003fc6270 */
[----:B------:R-:W-:Y:S01]  /*5580*/  @!P5 IMAD.IADD R160, R160, 0x1, -R0 ;  /* 0x00000001a0a0d824 */ /* 0x000fe200078e0a00 */
[----:B------:R-:W-:Y:S01]  /*5590*/  IABS R25, R12 ;  /* 0x0000000c00197213 */ /* 0x000fe20000000000 */
[----:B------:R-:W-:Y:S01]  /*55a0*/  IMAD R152, R0, R11, R152 ;  /* 0x0000000b00987224 */ /* 0x000fe200078e0298 */
[----:B------:R-:W-:Y:S01]  /*55b0*/  @!P3 IADD3 R150, R150, -R0, RZ ;  /* 0x800000009696b210 */ /* 0x000fe20007ffe0ff */
[----:B------:R-:W-:Y:S01]  /*55c0*/  @!P4 IMAD.MOV R158, RZ, RZ, -R158 ;  /* 0x000000ffff9ec224 */ /* 0x000fe200078e0a9e */
[C---:B------:R-:W-:Y:S01]  /*55d0*/  ISETP.GT.U32.AND P5, PT, R0.reuse, R160, PT ;  /* 0x000000a00000720c */ /* 0x040fe20003fa4070 */
[----:B------:R-:W-:Y:S01]  /*55e0*/  @!P0 IMAD.MOV R156, RZ, RZ, -R156 ;  /* 0x000000ffff9c8224 */ /* 0x000fe200078e0a9c */
[C---:B------:R-:W-:Y:S01]  /*55f0*/  ISETP.GT.U32.AND P4, PT, R0.reuse, R152, PT ;  /* 0x000000980000720c */ /* 0x040fe20003f84070 */
[----:B------:R-:W-:Y:S01]  /*5600*/  @!P1 IMAD.IADD R151, R151, 0x1, -R0 ;  /* 0x0000000197979824 */ /* 0x000fe200078e0a00 */
[----:B------:R-:W-:Y:S01]  /*5610*/  ISETP.GT.U32.AND P2, PT, R0, R150, PT ;  /* 0x000000960000720c */ /* 0x000fe20003f44070 */
[----:B------:R-:W-:Y:S01]  /*5620*/  VIADD R4, R6, 0x6a ;  /* 0x0000006a06047836 */ /* 0x000fe20000000000 */
[----:B------:R-:W-:Y:S01]  /*5630*/  ISETP.GE.AND P1, PT, R5, RZ, PT ;  /* 0x000000ff0500720c */ /* 0x000fe20003f26270 */
[----:B------:R-:W-:Y:S01]  /*5640*/  IMAD.HI.U32 R5, R3, R25, RZ ;  /* 0x0000001903057227 */ /* 0x000fe200078e00ff */
[----:B------:R-:W-:-:S02]  /*5650*/  ISETP.GT.U32.AND P0, PT, R0, R151, PT ;  /* 0x000000970000720c */ /* 0x000fc40003f04070 */
[----:B------:R-:W-:Y:S01]  /*5660*/  IADD3 R10, R6, 0x6c, RZ ;  /* 0x0000006c060a7810 */ /* 0x000fe20007ffe0ff */
[----:B------:R-:W-:Y:S01]  /*5670*/  IMAD.MOV R5, RZ, RZ, -R5 ;  /* 0x000000ffff057224 */ /* 0x000fe200078e0a05 */
[----:B------:R-:W-:Y:S01]  /*5680*/  IABS R162, R4 ;  /* 0x0000000400a27213 */ /* 0x000fe20000000000 */
[--C-:B------:R-:W-:Y:S01]  /*5690*/  @!P5 IMAD.IADD R160, R160, 0x1, -R0.reuse ;  /* 0x00000001a0a0d824 */ /* 0x100fe200078e0a00 */
[----:B------:R-:W-:Y:S01]  /*56a0*/  IABS R75, R10 ;  /* 0x0000000a004b7213 */ /* 0x000fe20000000000 */
[----:B------:R-:W-:Y:S01]  /*56b0*/  IMAD R25, R0, R5, R25 ;  /* 0x0000000500197224 */ /* 0x000fe200078e0219 */
[----:B------:R-:W-:Y:S01]  /*56c0*/  ISETP.GE.AND P3, PT, R16, RZ, PT ;  /* 0x000000ff1000720c */ /* 0x000fe20003f66270 */
[--C-:B------:R-:W-:Y:S01]  /*56d0*/  @!P4 IMAD.IADD R152, R152, 0x1, -R0.reuse ;  /* 0x000000019898c824 */ /* 0x100fe200078e0a00 */
[----:B------:R-:W-:Y:S01]  /*56e0*/  @!P6 IADD3 R160, -R160, RZ, RZ ;  /* 0x000000ffa0a0e210 */ /* 0x000fe20007ffe1ff */
[--C-:B------:R-:W-:Y:S01]  /*56f0*/  @!P2 IMAD.IADD R150, R150, 0x1, -R0.reuse ;  /* 0x000000019696a824 */ /* 0x100fe200078e0a00 */
[----:B------:R-:W-:Y:S01]  /*5700*/  ISETP.GE.AND P2, PT, R8, RZ, PT ;  /* 0x000000ff0800720c */ /* 0x000fe20003f46270 */
[----:B------:R-:W-:Y:S01]  /*5710*/  VIADD R5, R6, 0x6b ;  /* 0x0000006b06057836 */ /* 0x000fe20000000000 */
[C---:B------:R-:W-:Y:S01]  /*5720*/  ISETP.GT.U32.AND P5, PT, R0.reuse, R25, PT ;  /* 0x000000190000720c */ /* 0x040fe20003fa4070 */
[----:B------:R-:W-:Y:S01]  /*5730*/  @!P0 IMAD.IADD R151, R151, 0x1, -R0 ;  /* 0x0000000197978824 */ /* 0x000fe200078e0a00 */
[----:B------:R-:W-:Y:S01]  /*5740*/  ISETP.GT.U32.AND P4, PT, R0, R152, PT ;  /* 0x000000980000720c */ /* 0x000fe20003f84070 */
[----:B------:R-:W-:Y:S01]  /*5750*/  IMAD.HI.U32 R8, R3, R75, RZ ;  /* 0x0000004b03087227 */ /* 0x000fe200078e00ff */
[----:B------:R-:W-:-:S02]  /*5760*/  ISETP.GE.AND P0, PT, R4, RZ, PT ;  /* 0x000000ff0400720c */ /* 0x000fc40003f06270 */
[----:B------:R-:W-:Y:S01]  /*5770*/  IABS R153, R5 ;  /* 0x0000000500997213 */ /* 0x000fe20000000000 */
[----:B------:R-:W-:Y:S01]  /*5780*/  IMAD.HI.U32 R4, R3, R162, RZ ;  /* 0x000000a203047227 */ /* 0x000fe200078e00ff */
[----:B------:R-:W-:Y:S02]  /*5790*/  @!P3 IADD3 R150, -R150, RZ, RZ ;  /* 0x000000ff9696b210 */ /* 0x000fe40007ffe1ff */
[----:B------:R-:W-:Y:S01]  /*57a0*/  ISETP.GE.AND P3, PT, R12, RZ, PT ;  /* 0x000000ff0c00720c */ /* 0x000fe20003f66270 */
[----:B------:R-:W-:Y:S01]  /*57b0*/  IMAD.MOV R11, RZ, RZ, -R4 ;  /* 0x000000ffff0b7224 */ /* 0x000fe200078e0a04 */
[----:B------:R-:W-:Y:S01]  /*57c0*/  @!P2 IADD3 R151, -R151, RZ, RZ ;  /* 0x000000ff9797a210 */ /* 0x000fe20007ffe1ff */
[----:B------:R-:W-:Y:S01]  /*57d0*/  IMAD.MOV R8, RZ, RZ, -R8 ;  /* 0x000000ffff087224 */ /* 0x000fe200078e0a08 */
[----:B------:R-:W-:Y:S01]  /*57e0*/  ISETP.GE.AND P2, PT, R5, RZ, PT ;  /* 0x000000ff0500720c */ /* 0x000fe20003f46270 */
[----:B------:R-:W-:Y:S01]  /*57f0*/  @!P5 IMAD.IADD R25, R25, 0x1, -R0 ;  /* 0x000000011919d824 */ /* 0x000fe200078e0a00 */
[----:B------:R-:W-:Y:S01]  /*5800*/  ISETP.GE.AND P6, PT, R10, RZ, PT ;  /* 0x000000ff0a00720c */ /* 0x000fe20003fc6270 */
[----:B------:R-:W-:Y:S01]  /*5810*/  IMAD.HI.U32 R5, R3, R153, RZ ;  /* 0x0000009903057227 */ /* 0x000fe200078e00ff */
[----:B------:R-:W-:-:S02]  /*5820*/  IADD3 R10, R6, 0x6e, RZ ;  /* 0x0000006e060a7810 */ /* 0x000fc40007ffe0ff */
[C---:B------:R-:W-:Y:S01]  /*5830*/  ISETP.GT.U32.AND P5, PT, R0.reuse, R25, PT ;  /* 0x000000190000720c */ /* 0x040fe20003fa4070 */
[----:B------:R-:W-:Y:S01]  /*5840*/  IMAD R162, R0, R11, R162 ;  /* 0x0000000b00a27224 */ /* 0x000fe200078e02a2 */
[----:B------:R-:W-:Y:S01]  /*5850*/  IABS R87, R10 ;  /* 0x0000000a00577213 */ /* 0x000fe20000000000 */
[----:B------:R-:W-:Y:S02]  /*5860*/  @!P4 IMAD.IADD R152, R152, 0x1, -R0 ;  /* 0x000000019898c824 */ /* 0x000fe400078e0a00 */
[C---:B------:R-:W-:Y:S01]  /*5870*/  IMAD R75, R0.reuse, R8, R75 ;  /* 0x00000008004b7224 */ /* 0x040fe200078e024b */
[C---:B------:R-:W-:Y:S01]  /*5880*/  ISETP.GT.U32.AND P4, PT, R0.reuse, R162, PT ;  /* 0x000000a20000720c */ /* 0x040fe20003f84070 */
[----:B------:R-:W-:Y:S02]  /*5890*/  IMAD.MOV R5, RZ, RZ, -R5 ;  /* 0x000000ffff057224 */ /* 0x000fe400078e0a05 */
[----:B------:R-:W-:Y:S01]  /*58a0*/  @!P1 IMAD.MOV R152, RZ, RZ, -R152 ;  /* 0x000000ffff989224 */ /* 0x000fe200078e0a98 */
[C---:B------:R-:W-:Y:S01]  /*58b0*/  ISETP.GT.U32.AND P1, PT, R0.reuse, R75, PT ;  /* 0x0000004b0000720c */ /* 0x040fe20003f24070 */
[----:B------:R-:W-:-:S02]  /*58c0*/  IMAD R153, R0, R5, R153 ;  /* 0x0000000500997224 */ /* 0x000fc400078e0299 */
[C---:B------:R-:W-:Y:S02]  /*58d0*/  VIADD R5, R6.reuse, 0x6d ;  /* 0x0000006d06057836 */ /* 0x040fe40000000000 */
[C---:B------:R-:W-:Y:S02]  /*58e0*/  VIADD R12, R6.reuse, 0x6f ;  /* 0x0000006f060c7836 */ /* 0x040fe40000000000 */
[----:B------:R-:W-:Y:S01]  /*58f0*/  @!P5 IMAD.IADD R25, R25, 0x1, -R0 ;  /* 0x000000011919d824 */ /* 0x000fe200078e0a00 */
[----:B------:R-:W-:Y:S01]  /*5900*/  IABS R155, R5 ;  /* 0x00000005009b7213 */ /* 0x000fe20000000000 */
[C---:B------:R-:W-:Y:S01]  /*5910*/  VIADD R14, R6.reuse, 0x70 ;  /* 0x00000070060e7836 */ /* 0x040fe20000000000 */
[----:B------:R-:W-:Y:S01]  /*5920*/  IABS R157, R12 ;  /* 0x0000000c009d7213 */ /* 0x000fe20000000000 */
[----:B------:R-:W-:Y:S01]  /*5930*/  VIADD R15, R6, 0x8d ;  /* 0x0000008d060f7836 */ /* 0x000fe20000000000 */
[----:B------:R-:W-:Y:S01]  /*5940*/  @!P4 IADD3 R162, R162, -R0, RZ ;  /* 0x80000000a2a2c210 */ /* 0x000fe20007ffe0ff */
[----:B------:R-:W-:Y:S01]  /*5950*/  IMAD.HI.U32 R4, R3, R155, RZ ;  /* 0x0000009b03047227 */ /* 0x000fe200078e00ff */
[----:B------:R-:W-:-:S02]  /*5960*/  @!P3 IADD3 R25, -R25, RZ, RZ ;  /* 0x000000ff1919b210 */ /* 0x000fc40007ffe1ff */
[----:B------:R-:W-:Y:S01]  /*5970*/  ISETP.GE.AND P3, PT, R5, RZ, PT ;  /* 0x000000ff0500720c */ /* 0x000fe20003f66270 */
[----:B------:R-:W-:Y:S01]  /*5980*/  @!P1 IMAD.IADD R75, R75, 0x1, -R0 ;  /* 0x000000014b4b9824 */ /* 0x000fe200078e0a00 */
[C---:B------:R-:W-:Y:S01]  /*5990*/  ISETP.GT.U32.AND P4, PT, R0.reuse, R162, PT ;  /* 0x000000a20000720c */ /* 0x040fe20003f84070 */
[----:B------:R-:W-:Y:S01]  /*59a0*/  IMAD.MOV R4, RZ, RZ, -R4 ;  /* 0x000000ffff047224 */ /* 0x000fe200078e0a04 */
[----:B------:R-:W-:Y:S01]  /*59b0*/  IABS R76, R14 ;  /* 0x0000000e004c7213 */ /* 0x000fe20000000000 */
[----:B------:R-:W-:Y:S01]  /*59c0*/  IMAD.HI.U32 R5, R3, R157, RZ ;  /* 0x0000009d03057227 */ /* 0x000fe200078e00ff */
[C---:B------:R-:W-:Y:S02]  /*59d0*/  ISETP.GT.U32.AND P1, PT, R0.reuse, R75, PT ;  /* 0x0000004b0000720c */ /* 0x040fe40003f24070 */
[C---:B------:R-:W-:Y:S01]  /*59e0*/  ISETP.GT.U32.AND P5, PT, R0.reuse, R153, PT ;  /* 0x000000990000720c */ /* 0x040fe20003fa4070 */
[----:B------:R-:W-:Y:S01]  /*59f0*/  IMAD R155, R0, R4, R155 ;  /* 0x00000004009b7224 */ /* 0x000fe200078e029b */
[----:B------:R-:W-:Y:S01]  /*5a00*/  IADD3 R5, -R5, RZ, RZ ;  /* 0x000000ff05057210 */ /* 0x000fe20007ffe1ff */
[----:B------:R-:W-:Y:S01]  /*5a10*/  IMAD.HI.U32 R4, R3, R87, RZ ;  /* 0x0000005703047227 */ /* 0x000fe200078e00ff */
[----:B------:R-:W-:-:S03]  /*5a20*/  IABS R178, R15 ;  /* 0x0000000f00b27213 */ /* 0x000fc60000000000 */
[----:B------:R-:W-:-:S04]  /*5a30*/  IMAD.HI.U32 R8, R3, R76, RZ ;  /* 0x0000004c03087227 */ /* 0x000fc800078e00ff */
[----:B------:R-:W-:Y:S02]  /*5a40*/  IMAD.MOV R4, RZ, RZ, -R4 ;  /* 0x000000ffff047224 */ /* 0x000fe400078e0a04 */
[----:B------:R-:W-:Y:S01]  /*5a50*/  IMAD.MOV R11, RZ, RZ, -R8 ;  /* 0x000000ffff0b7224 */ /* 0x000fe200078e0a08 */
[----:B------:R-:W-:Y:S01]  /*5a60*/  IADD3 R8, R6, 0x72, RZ ;  /* 0x0000007206087810 */ /* 0x000fe20007ffe0ff */
[----:B------:R-:W-:Y:S02]  /*5a70*/  IMAD R157, R0, R5, R157 ;  /* 0x00000005009d7224 */ /* 0x000fe400078e029d */
[----:B------:R-:W-:Y:S01]  /*5a80*/  @!P4 IMAD.IADD R162, R162, 0x1, -R0 ;  /* 0x00000001a2a2c824 */ /* 0x000fe200078e0a00 */
[C---:B------:R-:W-:Y:S01]  /*5a90*/  ISETP.GT.U32.AND P4, PT, R0.reuse, R155, PT ;  /* 0x0000009b0000720c */ /* 0x040fe20003f84070 */
[C---:B------:R-:W-:Y:S01]  /*5aa0*/  IMAD R87, R0.reuse, R4, R87 ;  /* 0x0000000400577224 */ /* 0x040fe200078e0257 */
[----:B------:R-:W-:Y:S01]  /*5ab0*/  IABS R159, R8 ;  /* 0x00000008009f7213 */ /* 0x000fe20000000000 */
[----:B------:R-:W-:-:S02]  /*5ac0*/  IMAD R76, R0, R11, R76 ;  /* 0x0000000b004c7224 */ /* 0x000fc400078e024c */
[----:B------:R-:W-:Y:S01]  /*5ad0*/  @!P1 IMAD.IADD R75, R75, 0x1, -R0 ;  /* 0x000000014b4b9824 */ /* 0x000fe200078e0a00 */
[C---:B------:R-:W-:Y:S01]  /*5ae0*/  ISETP.GT.U32.AND P1, PT, R0.reuse, R157, PT ;  /* 0x0000009d0000720c */ /* 0x040fe20003f24070 */
[----:B------:R-:W-:Y:S01]  /*5af0*/  @!P0 IMAD.MOV R162, RZ, RZ, -R162 ;  /* 0x000000ffffa28224 */ /* 0x000fe200078e0aa2 */
[----:B------:R-:W-:Y:S01]  /*5b00*/  ISETP.GT.U32.AND P0, PT, R0, R87, PT ;  /* 0x000000570000720c */ /* 0x000fe20003f04070 */
[----:B------:R-:W-:Y:S02]  /*5b10*/  VIADD R5, R6, 0x71 ;  /* 0x0000007106057836 */ /* 0x000fe40000000000 */
[----:B------:R-:W-:Y:S01]  /*5b20*/  @!P6 IMAD.MOV R75, RZ, RZ, -R75 ;  /* 0x000000ffff4be224 */ /* 0x000fe200078e0a4b */
[----:B------:R-:W-:Y:S01]  /*5b30*/  ISETP.GT.U32.AND P6, PT, R0, R76, PT ;  /* 0x0000004c0000720c */ /* 0x000fe20003fc4070 */
[----:B------:R-:W-:Y:S01]  /*5b40*/  @!P5 IMAD.IADD R153, R153, 0x1, -R0 ;  /* 0x000000019999d824 */ /* 0x000fe200078e0a00 */
[----:B------:R-:W-:Y:S01]  /*5b50*/  IABS R24, R5 ;  /* 0x0000000500187213 */ /* 0x000fe20000000000 */
[----:B------:R-:W-:Y:S01]  /*5b60*/  VIADD R16, R6, 0xad ;  /* 0x000000ad06107836 */ /* 0x000fe20000000000 */
[----:B------:R-:W-:Y:S01]  /*5b70*/  @!P4 IADD3 R155, R155, -R0, RZ ;  /* 0x800000009b9bc210 */ /* 0x000fe20007ffe0ff */
[----:B------:R-:W-:Y:S01]  /*5b80*/  IMAD.HI.U32 R249, R3, R246, RZ ;  /* 0x000000f603f97227 */ /* 0x000fe200078e00ff */
[----:B------:R-:W-:-:S02]  /*5b90*/  ISETP.GT.U32.AND P5, PT, R0, R153, PT ;  /* 0x000000990000720c */ /* 0x000fc40003fa4070 */
[----:B------:R-:W-:Y:S01]  /*5ba0*/  ISETP.GT.U32.AND P4, PT, R0, R155, PT ;  /* 0x0000009b0000720c */ /* 0x000fe20003f84070 */
[----:B------:R-:W-:Y:S01]  /*5bb0*/  IMAD.HI.U32 R4, R3, R24, RZ ;  /* 0x0000001803047227 */ /* 0x000fe200078e00ff */
[----:B------:R-:W-:-:S03]  /*5bc0*/  IABS R197, R16 ;  /* 0x0000001000c57213 */ /* 0x000fc60000000000 */
[--C-:B------:R-:W-:Y:S02]  /*5bd0*/  @!P1 IMAD.IADD R157, R157, 0x1, -R0.reuse ;  /* 0x000000019d9d9824 */ /* 0x100fe400078e0a00 */
[--C-:B------:R-:W-:Y:S01]  /*5be0*/  @!P0 IMAD.IADD R87, R87, 0x1, -R0.reuse ;  /* 0x0000000157578824 */ /* 0x100fe200078e0a00 */
[----:B------:R-:W-:Y:S01]  /*5bf0*/  ISETP.GE.AND P0, PT, R5, RZ, PT ;  /* 0x000000ff0500720c */ /* 0x000fe20003f06270 */
[----:B------:R-:W-:Y:S01]  /*5c00*/  @!P6 IMAD.IADD R76, R76, 0x1, -R0 ;  /* 0x000000014c4ce824 */ /* 0x000fe200078e0a00 */
[----:B------:R-:W-:Y:S01]  /*5c10*/  IADD3 R5, -R4, RZ, RZ ;  /* 0x000000ff04057210 */ /* 0x000fe20007ffe1ff */
[----:B------:R-:W-:Y:S01]  /*5c20*/  IMAD.HI.U32 R4, R3, R159, RZ ;  /* 0x0000009f03047227 */ /* 0x000fe200078e00ff */
[C---:B------:R-:W-:Y:S02]  /*5c30*/  ISETP.GT.U32.AND P6, PT, R0.reuse, R157, PT ;  /* 0x0000009d0000720c */ /* 0x040fe40003fc4070 */
[----:B------:R-:W-:Y:S01]  /*5c40*/  ISETP.GT.U32.AND P1, PT, R0, R87, PT ;  /* 0x000000570000720c */ /* 0x000fe20003f24070 */
[----:B------:R-:W-:-:S02]  /*5c50*/  IMAD.MOV R4, RZ, RZ, -R4 ;  /* 0x000000ffff047224 */ /* 0x000fc400078e0a04 */
[--C-:B------:R-:W-:Y:S01]  /*5c60*/  @!P4 IMAD.IADD R155, R155, 0x1, -R0.reuse ;  /* 0x000000019b9bc824 */ /* 0x100fe200078e0a00 */
[----:B------:R-:W-:Y:S01]  /*5c70*/  ISETP.GE.AND P4, PT, R14, RZ, PT ;  /* 0x000000ff0e00720c */ /* 0x000fe20003f86270 */
[----:B------:R-:W-:Y:S02]  /*5c80*/  IMAD R159, R0, R4, R159 ;  /* 0x00000004009f7224 */ /* 0x000fe400078e029f */
[--C-:B------:R-:W-:Y:S01]  /*5c90*/  @!P5 IMAD.IADD R153, R153, 0x1, -R0.reuse ;  /* 0x000000019999d824 */ /* 0x100fe200078e0a00 */
[----:B------:R-:W-:Y:S01]  /*5ca0*/  ISETP.GE.AND P5, PT, R10, RZ, PT ;  /* 0x000000ff0a00720c */ /* 0x000fe20003fa6270 */
[----:B------:R-:W-:Y:S01]  /*5cb0*/  @!P3 IMAD.MOV R155, RZ, RZ, -R155 ;  /* 0x000000ffff9bb224 */ /* 0x000fe200078e0a9b */
[----:B------:R-:W-:Y:S01]  /*5cc0*/  IADD3 R10, R6, 0x73, RZ ;  /* 0x00000073060a7810 */ /* 0x000fe20007ffe0ff */
[----:B------:R-:W-:Y:S01]  /*5cd0*/  @!P6 IMAD.IADD R157, R157, 0x1, -R0 ;  /* 0x000000019d9de824 */ /* 0x000fe200078e0a00 */
[C---:B------:R-:W-:Y:S01]  /*5ce0*/  ISETP.GT.U32.AND P6, PT, R0.reuse, R159, PT ;  /* 0x0000009f0000720c */ /* 0x040fe20003fc4070 */
[----:B------:R-:W-:Y:S01]  /*5cf0*/  @!P2 IMAD.MOV R153, RZ, RZ, -R153 ;  /* 0x000000ffff99a224 */ /* 0x000fe200078e0a99 */
[----:B------:R-:W-:Y:S01]  /*5d00*/  ISETP.GT.U32.AND P3, PT, R0, R76, PT ;  /* 0x0000004c0000720c */ /* 0x000fe20003f64070 */
[----:B------:R-:W-:Y:S01]  /*5d10*/  VIADD R14, R6, 0x75 ;  /* 0x00000075060e7836 */ /* 0x000fe20000000000 */
[----:B------:R-:W-:Y:S01]  /*5d20*/  ISETP.GE.AND P2, PT, R12, RZ, PT ;  /* 0x000000ff0c00720c */ /* 0x000fe20003f46270 */
[----:B------:R-:W-:Y:S01]  /*5d30*/  VIADD R12, R6, 0x74 ;  /* 0x00000074060c7836 */ /* 0x000fe20000000000 */
[----:B------:R-:W-:Y:S01]  /*5d40*/  IABS R88, R10 ;  /* 0x0000000a00587213 */ /* 0x000fe20000000000 */
[----:B------:R-:W-:Y:S01]  /*5d50*/  IMAD R24, R0, R5, R24 ;  /* 0x0000000500187224 */ /* 0x000fe200078e0218 */
[----:B------:R-:W-:Y:S01]  /*5d60*/  IABS R77, R14 ;  /* 0x0000000e004d7213 */ /* 0x000fe20000000000 */
[----:B------:R-:W-:Y:S01]  /*5d70*/  IMAD.HI.U32 R250, R3, R247, RZ ;  /* 0x000000f703fa7227 */ /* 0x000fe200078e00ff */
[----:B------:R-:W-:-:S02]  /*5d80*/  IABS R161, R12 ;  /* 0x0000000c00a17213 */ /* 0x000fc40000000000 */
[----:B------:R-:W-:Y:S01]  /*5d90*/  @!P1 IADD3 R87, R87, -R0, RZ ;  /* 0x8000000057579210 */ /* 0x000fe20007ffe0ff */
[----:B------:R-:W-:Y:S01]  /*5da0*/  IMAD.HI.U32 R4, R3, R88, RZ ;  /* 0x0000005803047227 */ /* 0x000fe200078e00ff */
[----:B------:R-:W-:-:S03]  /*5db0*/  ISETP.GT.U32.AND P1, PT, R0, R24, PT ;  /* 0x000000180000720c */ /* 0x000fc60003f24070 */
[--C-:B------:R-:W-:Y:S01]  /*5dc0*/  @!P6 IMAD.IADD R159, R159, 0x1, -R0.reuse ;  /* 0x000000019f9fe824 */ /* 0x100fe200078e0a00 */
[----:B------:R-:W-:Y:S01]  /*5dd0*/  IADD3 R11, -R4, RZ, RZ ;  /* 0x000000ff040b7210 */ /* 0x000fe20007ffe1ff */
[----:B------:R-:W-:Y:S01]  /*5de0*/  @!P3 IMAD.IADD R76, R76, 0x1, -R0 ;  /* 0x000000014c4cb824 */ /* 0x000fe200078e0a00 */
[----:B------:R-:W-:Y:S01]  /*5df0*/  ISETP.GE.AND P3, PT, R8, RZ, PT ;  /* 0x000000ff0800720c */ /* 0x000fe20003f66270 */
[----:B------:R-:W-:Y:S01]  /*5e00*/  IMAD.HI.U32 R5, R3, R161, RZ ;  /* 0x000000a103057227 */ /* 0x000fe200078e00ff */
[----:B------:R-:W-:-:S03]  /*5e10*/  ISETP.GT.U32.AND P6, PT, R0, R159, PT ;  /* 0x0000009f0000720c */ /* 0x000fc60003fc4070 */
[----:B------:R-:W-:-:S04]  /*5e20*/  IMAD.HI.U32 R8, R3, R77, RZ ;  /* 0x0000004d03087227 */ /* 0x000fc800078e00ff */
[----:B------:R-:W-:Y:S01]  /*5e30*/  IMAD.MOV R5, RZ, RZ, -R5 ;  /* 0x000000ffff057224 */ /* 0x000fe200078e0a05 */
[----:B------:R-:W-:Y:S01]  /*5e40*/  IADD3 R8, -R8, RZ, RZ ;  /* 0x000000ff08087210 */ /* 0x000fe20007ffe1ff */
[----:B------:R-:W-:Y:S01]  /*5e50*/  IMAD R88, R0, R11, R88 ;  /* 0x0000000b00587224 */ /* 0x000fe200078e0258 */
[----:B------:R-:W-:Y:S01]  /*5e60*/  IADD3 R11, R6, 0x78, RZ ;  /* 0x00000078060b7810 */ /* 0x000fe20007ffe0ff */
[C---:B------:R-:W-:Y:S02]  /*5e70*/  IMAD R161, R0.reuse, R5, R161 ;  /* 0x0000000500a17224 */ /* 0x040fe400078e02a1 */
[----:B------:R-:W-:Y:S01]  /*5e80*/  @!P2 IMAD.MOV R157, RZ, RZ, -R157 ;  /* 0x000000ffff9da224 */ /* 0x000fe200078e0a9d */
[C---:B------:R-:W-:Y:S01]  /*5e90*/  ISETP.GT.U32.AND P2, PT, R0.reuse, R88, PT ;  /* 0x000000580000720c */ /* 0x040fe20003f44070 */
[C---:B------:R-:W-:Y:S01]  /*5ea0*/  IMAD R77, R0.reuse, R8, R77 ;  /* 0x00000008004d7224 */ /* 0x040fe200078e024d */
[----:B------:R-:W-:Y:S01]  /*5eb0*/  IABS R164, R11 ;  /* 0x0000000b00a47213 */ /* 0x000fe20000000000 */
[----:B------:R-:W-:Y:S01]  /*5ec0*/  @!P4 IMAD.MOV R76, RZ, RZ, -R76 ;  /* 0x000000ffff4cc224 */ /* 0x000fe200078e0a4c */
[C---:B------:R-:W-:Y:S01]  /*5ed0*/  ISETP.GT.U32.AND P4, PT, R0.reuse, R161, PT ;  /* 0x000000a10000720c */ /* 0x040fe20003f84070 */
[----:B------:R-:W-:Y:S01]  /*5ee0*/  @!P6 IMAD.IADD R159, R159, 0x1, -R0 ;  /* 0x000000019f9fe824 */ /* 0x000fe200078e0a00 */
[----:B------:R-:W-:Y:S01]  /*5ef0*/  ISETP.GT.U32.AND P6, PT, R0, R77, PT ;  /* 0x0000004d0000720c */ /* 0x000fe20003fc4070 */
[----:B------:R-:W-:-:S02]  /*5f00*/  VIADD R8, R6, 0x76 ;  /* 0x0000007606087836 */ /* 0x000fc40000000000 */
[--C-:B------:R-:W-:Y:S01]  /*5f10*/  @!P1 IMAD.IADD R24, R24, 0x1, -R0.reuse ;  /* 0x0000000118189824 */ /* 0x100fe200078e0a00 */
[----:B------:R-:W-:Y:S01]  /*5f20*/  ISETP.GE.AND P1, PT, R10, RZ, PT ;  /* 0x000000ff0a00720c */ /* 0x000fe20003f26270 */
[----:B------:R-:W-:Y:S01]  /*5f30*/  VIADD R10, R6, 0x77 ;  /* 0x00000077060a7836 */ /* 0x000fe20000000000 */
[----:B------:R-:W-:Y:S01]  /*5f40*/  IABS R163, R8 ;  /* 0x0000000800a37213 */ /* 0x000fe20000000000 */
[--C-:B------:R-:W-:Y:S01]  /*5f50*/  @!P2 IMAD.IADD R88, R88, 0x1, -R0.reuse ;  /* 0x000000015858a824 */ /* 0x100fe200078e0a00 */
[----:B------:R-:W-:Y:S01]  /*5f60*/  ISETP.GE.AND P2, PT, R14, RZ, PT ;  /* 0x000000ff0e00720c */ /* 0x000fe20003f46270 */
[----:B------:R-:W-:Y:S01]  /*5f70*/  @!P5 IMAD.MOV R87, RZ, RZ, -R87 ;  /* 0x000000ffff57d224 */ /* 0x000fe200078e0a57 */
[----:B------:R-:W-:Y:S01]  /*5f80*/  IABS R169, R10 ;  /* 0x0000000a00a97213 */ /* 0x000fe20000000000 */
[----:B------:R-:W-:Y:S01]  /*5f90*/  @!P4 IMAD.IADD R161, R161, 0x1, -R0 ;  /* 0x00000001a1a1c824 */ /* 0x000fe200078e0a00 */
[C---:B------:R-:W-:Y:S01]  /*5fa0*/  ISETP.GT.U32.AND P4, PT, R0.reuse, R88, PT ;  /* 0x000000580000720c */ /* 0x040fe20003f84070 */
[----:B------:R-:W-:Y:S01]  /*5fb0*/  IMAD.HI.U32 R4, R3, R163, RZ ;  /* 0x000000a303047227 */ /* 0x000fe200078e00ff */
[----:B------:R-:W-:-:S02]  /*5fc0*/  ISETP.GT.U32.AND P5, PT, R0, R24, PT ;  /* 0x000000180000720c */ /* 0x000fc40003fa4070 */
[----:B------:R-:W-:Y:S01]  /*5fd0*/  IADD3 R14, R6, 0x7a, RZ ;  /* 0x0000007a060e7810 */ /* 0x000fe20007ffe0ff */
[----:B------:R-:W-:Y:S01]  /*5fe0*/  @!P6 IMAD.IADD R77, R77, 0x1, -R0 ;  /* 0x000000014d4de824 */ /* 0x000fe200078e0a00 */
[----:B------:R-:W-:Y:S01]  /*5ff0*/  ISETP.GT.U32.AND P6, PT, R0, R161, PT ;  /* 0x000000a10000720c */ /* 0x000fe20003fc4070 */
[----:B------:R-:W-:Y:S01]  /*6000*/  IMAD.MOV R5, RZ, RZ, -R4 ;  /* 0x000000ffff057224 */ /* 0x000fe200078e0a04 */
[----:B------:R-:W-:Y:S01]  /*6010*/  IABS R171, R14 ;  /* 0x0000000e00ab7213 */ /* 0x000fe20000000000 */
[----:B------:R-:W-:-:S04]  /*6020*/  IMAD.HI.U32 R4, R3, R169, RZ ;  /* 0x000000a903047227 */ /* 0x000fc800078e00ff */
[----:B------:R-:W-:Y:S02]  /*6030*/  IMAD.MOV R4, RZ, RZ, -R4 ;  /* 0x000000ffff047224 */ /* 0x000fe400078e0a04 */
[----:B------:R-:W-:Y:S01]  /*6040*/  IMAD R163, R0, R5, R163 ;  /* 0x0000000500a37224 */ /* 0x000fe200078e02a3 */
[----:B------:R-:W-:Y:S01]  /*6050*/  @!P5 IADD3 R24, R24, -R0, RZ ;  /* 0x800000001818d210 */ /* 0x000fe20007ffe0ff */
[----:B------:R-:W-:Y:S01]  /*6060*/  IMAD R169, R0, R4, R169 ;  /* 0x0000000400a97224 */ /* 0x000fe200078e02a9 */
[----:B------:R-:W-:Y:S01]  /*6070*/  ISETP.GE.AND P5, PT, R12, RZ, PT ;  /* 0x000000ff0c00720c */ /* 0x000fe20003fa6270 */
[--C-:B------:R-:W-:Y:S01]  /*6080*/  @!P4 IMAD.IADD R88, R88, 0x1, -R0.reuse ;  /* 0x000000015858c824 */ /* 0x100fe200078e0a00 */
[C---:B------:R-:W-:Y:S01]  /*6090*/  ISETP.GT.U32.AND P4, PT, R0.reuse, R163, PT ;  /* 0x000000a30000720c */ /* 0x040fe20003f84070 */
[----:B------:R-:W-:Y:S01]  /*60a0*/  @!P6 IMAD.IADD R161, R161, 0x1, -R0 ;  /* 0x00000001a1a1e824 */ /* 0x000fe200078e0a00 */
[----:B------:R-:W-:Y:S01]  /*60b0*/  ISETP.GT.U32.AND P6, PT, R0, R169, PT ;  /* 0x000000a90000720c */ /* 0x000fe20003fc4070 */
[----:B------:R-:W-:Y:S01]  /*60c0*/  VIADD R12, R6, 0x79 ;  /* 0x00000079060c7836 */ /* 0x000fe20000000000 */
[----:B------:R-:W-:Y:S01]  /*60d0*/  @!P0 IADD3 R24, -R24, RZ, RZ ;  /* 0x000000ff18188210 */ /* 0x000fe20007ffe1ff */
[----:B------:R-:W-:Y:S01]  /*60e0*/  IMAD.HI.U32 R4, R3, R164, RZ ;  /* 0x000000a403047227 */ /* 0x000fe200078e00ff */
[----:B------:R-:W-:-:S02]  /*60f0*/  ISETP.GT.U32.AND P0, PT, R0, R77, PT ;  /* 0x0000004d0000720c */ /* 0x000fc40003f04070 */
[----:B------:R-:W-:Y:S01]  /*6100*/  IABS R23, R12 ;  /* 0x0000000c00177213 */ /* 0x000fe20000000000 */
[----:B------:R-:W-:Y:S01]  /*6110*/  IMAD.MOV R5, RZ, RZ, -R4 ;  /* 0x000000ffff057224 */ /* 0x000fe200078e0a04 */
[----:B------:R-:W-:Y:S01]  /*6120*/  @!P1 IADD3 R88, -R88, RZ, RZ ;  /* 0x000000ff58589210 */ /* 0x000fe20007ffe1ff */
[----:B------:R-:W-:Y:S02]  /*6130*/  @!P3 IMAD.MOV R159, RZ, RZ, -R159 ;  /* 0x000000ffff9fb224 */ /* 0x000fe400078e0a9f */
[----:B------:R-:W-:Y:S01]  /*6140*/  @!P4 IADD3 R163, R163, -R0, RZ ;  /* 0x80000000a3a3c210 */ /* 0x000fe20007ffe0ff */
[----:B------:R-:W-:Y:S01]  /*6150*/  IMAD.HI.U32 R4, R3, R23, RZ ;  /* 0x0000001703047227 */ /* 0x000fe200078e00ff */
[----:B------:R-:W-:-:S03]  /*6160*/  ISETP.GE.AND P4, PT, R10, RZ, PT ;  /* 0x000000ff0a00720c */ /* 0x000fc60003f86270 */
[----:B------:R-:W-:Y:S01]  /*6170*/  @!P6 IMAD.IADD R169, R169, 0x1, -R0 ;  /* 0x00000001a9a9e824 */ /* 0x000fe200078e0a00 */
[C---:B------:R-:W-:Y:S01]  /*6180*/  ISETP.GT.U32.AND P6, PT, R0.reuse, R163, PT ;  /* 0x000000a30000720c */ /* 0x040fe20003fc4070 */
[C---:B------:R-:W-:Y:S02]  /*6190*/  IMAD R164, R0.reuse, R5, R164 ;  /* 0x0000000500a47224 */ /* 0x040fe400078e02a4 */
[----:B------:R-:W-:Y:S01]  /*61a0*/  IMAD.MOV R5, RZ, RZ, -R4 ;  /* 0x000000ffff057224 */ /* 0x000fe200078e0a04 */
[C---:B------:R-:W-:Y:S01]  /*61b0*/  ISETP.GT.U32.AND P1, PT, R0.reuse, R169, PT ;  /* 0x000000a90000720c */ /* 0x040fe20003f24070 */
[----:B------:R-:W-:Y:S01]  /*61c0*/  IMAD.HI.U32 R4, R3, R171, RZ ;  /* 0x000000ab03047227 */ /* 0x000fe200078e00ff */
[----:B------:R-:W-:-:S03]  /*61d0*/  ISETP.GT.U32.AND P3, PT, R0, R164, PT ;  /* 0x000000a40000720c */ /* 0x000fc60003f64070 */
[----:B------:R-:W-:Y:S01]  /*61e0*/  IMAD R23, R0, R5, R23 ;  /* 0x0000000500177224 */ /* 0x000fe200078e0217 */
[----:B------:R-:W-:Y:S01]  /*61f0*/  IADD3 R4, -R4, RZ, RZ ;  /* 0x000000ff04047210 */ /* 0x000fe20007ffe1ff */
[--C-:B------:R-:W-:Y:S01]  /*6200*/  @!P0 IMAD.IADD R77, R77, 0x1, -R0.reuse ;  /* 0x000000014d4d8824 */ /* 0x100fe200078e0a00 */
[----:B------:R-:W-:Y:S01]  /*6210*/  ISETP.GE.AND P0, PT, R8, RZ, PT ;  /* 0x000000ff0800720c */ /* 0x000fe20003f06270 */
[--C-:B------:R-:W-:Y:S01]  /*6220*/  @!P6 IMAD.IADD R163, R163, 0x1, -R0.reuse ;  /* 0x00000001a3a3e824 */ /* 0x100fe200078e0a00 */
[----:B------:R-:W-:Y:S01]  /*6230*/  ISETP.GT.U32.AND P6, PT, R0, R23, PT ;  /* 0x000000170000720c */ /* 0x000fe20003fc4070 */
[C---:B------:R-:W-:Y:S01]  /*6240*/  VIADD R5, R6.reuse, 0x7b ;  /* 0x0000007b06057836 */ /* 0x040fe20000000000 */
[----:B------:R-:W-:Y:S01]  /*6250*/  IADD3 R8, R6, 0x7c, RZ ;  /* 0x0000007c06087810 */ /* 0x000fe20007ffe0ff */
[--C-:B------:R-:W-:Y:S01]  /*6260*/  @!P1 IMAD.IADD R169, R169, 0x1, -R0.reuse ;  /* 0x00000001a9a99824 */ /* 0x100fe200078e0a00 */
[----:B------:R-:W-:Y:S01]  /*6270*/  ISETP.GE.AND P1, PT, R14, RZ, PT ;  /* 0x000000ff0e00720c */ /* 0x000fe20003f26270 */
[----:B------:R-:W-:Y:S01]  /*6280*/  @!P3 IMAD.IADD R164, R164, 0x1, -R0 ;  /* 0x00000001a4a4b824 */ /* 0x000fe200078e0a00 */
[----:B------:R-:W-:Y:S01]  /*6290*/  IABS R165, R5 ;  /* 0x0000000500a57213 */ /* 0x000fe20000000000 */
[C---:B------:R-:W-:Y:S01]  /*62a0*/  IMAD R171, R0.reuse, R4, R171 ;  /* 0x0000000400ab7224 */ /* 0x040fe200078e02ab */
[----:B------:R-:W-:Y:S01]  /*62b0*/  IABS R173, R8 ;  /* 0x0000000800ad7213 */ /* 0x000fe20000000000 */
[----:B------:R-:W-:Y:S01]  /*62c0*/  @!P4 IMAD.MOV R169, RZ, RZ, -R169 ;  /* 0x000000ffffa9c224 */ /* 0x000fe200078e0aa9 */
[----:B------:R-:W-:Y:S01]  /*62d0*/  ISETP.GE.AND P3, PT, R5, RZ, PT ;  /* 0x000000ff0500720c */ /* 0x000fe20003f66270 */
[----:B------:R-:W-:Y:S01]  /*62e0*/  IMAD.HI.U32 R4, R3, R165, RZ ;  /* 0x000000a503047227 */ /* 0x000fe200078e00ff */
[----:B------:R-:W-:-:S02]  /*62f0*/  ISETP.GT.U32.AND P4, PT, R0, R171, PT ;  /* 0x000000ab0000720c */ /* 0x000fc40003f84070 */
[----:B------:R-:W-:Y:S01]  /*6300*/  @!P0 IADD3 R163, -R163, RZ, RZ ;  /* 0x000000ffa3a38210 */ /* 0x000fe20007ffe1ff */
[----:B------:R-:W-:Y:S01]  /*6310*/  @!P6 IMAD.IADD R23, R23, 0x1, -R0 ;  /* 0x000000011717e824 */ /* 0x000fe200078e0a00 */
[C---:B------:R-:W-:Y:S01]  /*6320*/  ISETP.GT.U32.AND P6, PT, R0.reuse, R164, PT ;  /* 0x000000a40000720c */ /* 0x040fe20003fc4070 */
[----:B------:R-:W-:Y:S01]  /*6330*/  @!P5 IMAD.MOV R161, RZ, RZ, -R161 ;  /* 0x000000ffffa1d224 */ /* 0x000fe200078e0aa1 */
[----:B------:R-:W-:Y:S01]  /*6340*/  ISETP.GE.AND P5, PT, R11, RZ, PT ;  /* 0x000000ff0b00720c */ /* 0x000fe20003fa6270 */
[----:B------:R-:W-:Y:S01]  /*6350*/  IMAD.MOV R4, RZ, RZ, -R4 ;  /* 0x000000ffff047224 */ /* 0x000fe200078e0a04 */
[----:B------:R-:W-:Y:S01]  /*6360*/  ISETP.GT.U32.AND P0, PT, R0, R23, PT ;  /* 0x000000170000720c */ /* 0x000fe20003f04070 */
[C---:B------:R-:W-:Y:S01]  /*6370*/  VIADD R10, R6.reuse, 0x7d ;  /* 0x0000007d060a7836 */ /* 0x040fe20000000000 */
[----:B------:R-:W-:Y:S01]  /*6380*/  IADD3 R14, R6, 0x82, RZ ;  /* 0x00000082060e7810 */ /* 0x000fe20007ffe0ff */
[----:B------:R-:W-:Y:S02]  /*6390*/  IMAD R165, R0, R4, R165 ;  /* 0x0000000400a57224 */ /* 0x000fe400078e02a5 */
[--C-:B------:R-:W-:Y:S01]  /*63a0*/  @!P4 IMAD.IADD R171, R171, 0x1, -R0.reuse ;  /* 0x00000001ababc824 */ /* 0x100fe200078e0a00 */
[----:B------:R-:W-:Y:S01]  /*63b0*/  IABS R166, R10 ;  /* 0x0000000a00a67213 */ /* 0x000fe20000000000 */
[----:B------:R-:W-:Y:S01]  /*63c0*/  @!P2 IMAD.MOV R77, RZ, RZ, -R77 ;  /* 0x000000ffff4da224 */ /* 0x000fe200078e0a4d */
[----:B------:R-:W-:Y:S01]  /*63d0*/  ISETP.GE.AND P2, PT, R12, RZ, PT ;  /* 0x000000ff0c00720c */ /* 0x000fe20003f46270 */
[----:B------:R-:W-:Y:S01]  /*63e0*/  @!P6 IMAD.IADD R164, R164, 0x1, -R0 ;  /* 0x00000001a4a4e824 */ /* 0x000fe200078e0a00 */
[----:B------:R-:W-:Y:S01]  /*63f0*/  ISETP.GT.U32.AND P6, PT, R0, R165, PT ;  /* 0x000000a50000720c */ /* 0x000fe20003fc4070 */
[----:B------:R-:W-:Y:S01]  /*6400*/  IMAD.HI.U32 R4, R3, R173, RZ ;  /* 0x000000ad03047227 */ /* 0x000fe200078e00ff */
[----:B------:R-:W-:-:S02]  /*6410*/  ISETP.GE.AND P4, PT, R10, RZ, PT ;  /* 0x000000ff0a00720c */ /* 0x000fc40003f86270 */
[----:B------:R-:W-:Y:S01]  /*6420*/  @!P0 IADD3 R23, R23, -R0, RZ ;  /* 0x8000000017178210 */ /* 0x000fe20007ffe0ff */
[----:B------:R-:W-:Y:S01]  /*6430*/  @!P5 IMAD.MOV R164, RZ, RZ, -R164 ;  /* 0x000000ffffa4d224 */ /* 0x000fe200078e0aa4 */
[----:B------:R-:W-:Y:S01]  /*6440*/  ISETP.GT.U32.AND P5, PT, R0, R171, PT ;  /* 0x000000ab0000720c */ /* 0x000fe20003fa4070 */
[----:B------:R-:W-:Y:S01]  /*6450*/  IMAD.HI.U32 R5, R3, R166, RZ ;  /* 0x000000a603057227 */ /* 0x000fe200078e00ff */
[----:B------:R-:W-:Y:S02]  /*6460*/  ISETP.GE.AND P0, PT, R8, RZ, PT ;  /* 0x000000ff0800720c */ /* 0x000fe40003f06270 */
[C---:B------:R-:W-:Y:S01]  /*6470*/  IADD3 R10, R6.reuse, 0x80, RZ ;  /* 0x00000080060a7810 */ /* 0x040fe20007ffe0ff */
[----:B------:R-:W-:Y:S01]  /*6480*/  IMAD.MOV R8, RZ, RZ, -R4 ;  /* 0x000000ffff087224 */ /* 0x000fe200078e0a04 */
[----:B------:R-:W-:Y:S01]  /*6490*/  IABS R168, R14 ;  /* 0x0000000e00a87213 */ /* 0x000fe20000000000 */
[----:B------:R-:W-:Y:S01]  /*64a0*/  VIADD R11, R6, 0x7e ;  /* 0x0000007e060b7836 */ /* 0x000fe20000000000 */
[----:B------:R-:W-:Y:S01]  /*64b0*/  IABS R177, R10 ;  /* 0x0000000a00b17213 */ /* 0x000fe20000000000 */
[----:B------:R-:W-:-:S02]  /*64c0*/  IMAD.MOV R5, RZ, RZ, -R5 ;  /* 0x000000ffff057224 */ /* 0x000fc400078e0a05 */
[C---:B------:R-:W-:Y:S01]  /*64d0*/  IMAD R173, R0.reuse, R8, R173 ;  /* 0x0000000800ad7224 */ /* 0x040fe200078e02ad */
[----:B------:R-:W-:Y:S01]  /*64e0*/  IABS R175, R11 ;  /* 0x0000000b00af7213 */ /* 0x000fe20000000000 */
[C---:B------:R-:W-:Y:S02]  /*64f0*/  IMAD R166, R0.reuse, R5, R166 ;  /* 0x0000000500a67224 */ /* 0x040fe400078e02a6 */
[----:B------:R-:W-:Y:S02]  /*6500*/  @!P6 IMAD.IADD R165, R165, 0x1, -R0 ;  /* 0x00000001a5a5e824 */ /* 0x000fe400078e0a00 */
[----:B------:R-:W-:Y:S01]  /*6510*/  @!P2 IMAD.MOV R23, RZ, RZ, -R23 ;  /* 0x000000ffff17a224 */ /* 0x000fe200078e0a17 */
[C---:B------:R-:W-:Y:S01]  /*6520*/  ISETP.GT.U32.AND P2, PT, R0.reuse, R173, PT ;  /* 0x000000ad0000720c */ /* 0x040fe20003f44070 */
[----:B------:R-:W-:Y:S01]  /*6530*/  IMAD.HI.U32 R4, R3, R175, RZ ;  /* 0x000000af03047227 */ /* 0x000fe200078e00ff */
[----:B------:R-:W-:-:S03]  /*6540*/  ISETP.GT.U32.AND P6, PT, R0, R165, PT ;  /* 0x000000a50000720c */ /* 0x000fc60003fc4070 */
[----:B------:R-:W-:Y:S01]  /*6550*/  @!P5 IMAD.IADD R171, R171, 0x1, -R0 ;  /* 0x00000001ababd824 */ /* 0x000fe200078e0a00 */
[----:B------:R-:W-:Y:S01]  /*6560*/  ISETP.GT.U32.AND P5, PT, R0, R166, PT ;  /* 0x000000a60000720c */ /* 0x000fe20003fa4070 */
[----:B------:R-:W-:Y:S01]  /*6570*/  VIADD R8, R6, 0x7f ;  /* 0x0000007f06087836 */ /* 0x000fe20000000000 */
[----:B------:R-:W-:Y:S01]  /*6580*/  IADD3 R4, -R4, RZ, RZ ;  /* 0x000000ff04047210 */ /* 0x000fe20007ffe1ff */
[----:B------:R-:W-:-:S03]  /*6590*/  IMAD.HI.U32 R5, R3, R177, RZ ;  /* 0x000000b103057227 */ /* 0x000fc600078e00ff */
[----:B------:R-:W-:Y:S01]  /*65a0*/  IABS R167, R8 ;  /* 0x0000000800a77213 */ /* 0x000fe20000000000 */
[C---:B------:R-:W-:Y:S01]  /*65b0*/  IMAD R175, R0.reuse, R4, R175 ;  /* 0x0000000400af7224 */ /* 0x040fe200078e02af */
[----:B------:R-:W-:Y:S01]  /*65c0*/  @!P2 IADD3 R173, R173, -R0, RZ ;  /* 0x80000000adada210 */ /* 0x000fe20007ffe0ff */
[--C-:B------:R-:W-:Y:S01]  /*65d0*/  @!P6 IMAD.IADD R165, R165, 0x1, -R0.reuse ;  /* 0x00000001a5a5e824 */ /* 0x100fe200078e0a00 */
[----:B------:R-:W-:Y:S01]  /*65e0*/  IADD3 R5, -R5, RZ, RZ ;  /* 0x000000ff05057210 */ /* 0x000fe20007ffe1ff */
[----:B------:R-:W-:Y:S01]  /*65f0*/  IMAD.HI.U32 R4, R3, R167, RZ ;  /* 0x000000a703047227 */ /* 0x000fe200078e00ff */
[----:B------:R-:W-:Y:S02]  /*6600*/  ISETP.GT.U32.AND P6, PT, R0, R175, PT ;  /* 0x000000af0000720c */ /* 0x000fe40003fc4070 */
[----:B------:R-:W-:Y:S01]  /*6610*/  @!P3 IADD3 R165, -R165, RZ, RZ ;  /* 0x000000ffa5a5b210 */ /* 0x000fe20007ffe1ff */
[----:B------:R-:W-:Y:S01]  /*6620*/  @!P5 IMAD.IADD R166, R166, 0x1, -R0 ;  /* 0x00000001a6a6d824 */ /* 0x000fe200078e0a00 */
[----:B------:R-:W-:Y:S01]  /*6630*/  ISETP.GT.U32.AND P5, PT, R0, R173, PT ;  /* 0x000000ad0000720c */ /* 0x000fe20003fa4070 */
[----:B------:R-:W-:Y:S01]  /*6640*/  IMAD.MOV R4, RZ, RZ, -R4 ;  /* 0x000000ffff047224 */ /* 0x000fe200078e0a04 */
[----:B------:R-:W-:Y:S01]  /*6650*/  ISETP.GE.AND P3, PT, R8, RZ, PT ;  /* 0x000000ff0800720c */ /* 0x000fe20003f66270 */
[C---:B------:R-:W-:Y:S01]  /*6660*/  IMAD R177, R0.reuse, R5, R177 ;  /* 0x0000000500b17224 */ /* 0x040fe200078e02b1 */
[----:B------:R-:W-:Y:S01]  /*6670*/  ISETP.GE.AND P2, PT, R11, RZ, PT ;  /* 0x000000ff0b00720c */ /* 0x000fe20003f46270 */
[----:B------:R-:W-:-:S02]  /*6680*/  IMAD R167, R0, R4, R167 ;  /* 0x0000000400a77224 */ /* 0x000fc400078e02a7 */
[----:B------:R-:W-:-:S04]  /*6690*/  IMAD.HI.U32 R5, R3, R168, RZ ;  /* 0x000000a803057227 */ /* 0x000fc800078e00ff */
[--C-:B------:R-:W-:Y:S01]  /*66a0*/  @!P6 IMAD.IADD R175, R175, 0x1, -R0.reuse ;  /* 0x00000001afafe824 */ /* 0x100fe200078e0a00 */
[C---:B------:R-:W-:Y:S01]  /*66b0*/  ISETP.GT.U32.AND P6, PT, R0.reuse, R166, PT ;  /* 0x000000a60000720c */ /* 0x040fe20003fc4070 */
[----:B------:R-:W-:Y:S01]  /*66c0*/  @!P5 IMAD.IADD R173, R173, 0x1, -R0 ;  /* 0x00000001adadd824 */ /* 0x000fe200078e0a00 */
[C---:B------:R-:W-:Y:S01]  /*66d0*/  ISETP.GT.U32.AND P5, PT, R0.reuse, R167, PT ;  /* 0x000000a70000720c */ /* 0x040fe20003fa4070 */
[----:B------:R-:W-:Y:S01]  /*66e0*/  @!P1 IMAD.MOV R171, RZ, RZ, -R171 ;  /* 0x000000ffffab9224 */ /* 0x000fe200078e0aab */
[----:B------:R-:W-:Y:S01]  /*66f0*/  ISETP.GT.U32.AND P1, PT, R0, R175, PT ;  /* 0x000000af0000720c */ /* 0x000fe20003f24070 */
[----:B------:R-:W-:Y:S02]  /*6700*/  IMAD.MOV R5, RZ, RZ, -R5 ;  /* 0x000000ffff057224 */ /* 0x000fe400078e0a05 */
[----:B------:R-:W-:Y:S02]  /*6710*/  VIADD R12, R6, 0x81 ;  /* 0x00000081060c7836 */ /* 0x000fe40000000000 */
[----:B------:R-:W-:-:S02]  /*6720*/  IMAD R168, R0, R5, R168 ;  /* 0x0000000500a87224 */ /* 0x000fc400078e02a8 */
[----:B------:R-:W-:Y:S01]  /*6730*/  VIADD R8, R6, 0x83 ;  /* 0x0000008306087836 */ /* 0x000fe20000000000 */
[----:B------:R-:W-:Y:S01]  /*6740*/  IABS R22, R12 ;  /* 0x0000000c00167213 */ /* 0x000fe20000000000 */
[--C-:B------:R-:W-:Y:S01]  /*6750*/  @!P6 IMAD.IADD R166, R166, 0x1, -R0.reuse ;  /* 0x00000001a6a6e824 */ /* 0x100fe200078e0a00 */
[----:B------:R-:W-:Y:S01]  /*6760*/  ISETP.GT.U32.AND P6, PT, R0, R177, PT ;  /* 0x000000b10000720c */ /* 0x000fe20003fc4070 */
[----:B------:R-:W-:Y:S01]  /*6770*/  @!P5 IMAD.IADD R167, R167, 0x1, -R0 ;  /* 0x00000001a7a7d824 */ /* 0x000fe200078e0a00 */
[----:B------:R-:W-:Y:S01]  /*6780*/  IABS R91, R8 ;  /* 0x00000008005b7213 */ /* 0x000fe20000000000 */
[----:B------:R-:W-:Y:S01]  /*6790*/  @!P0 IMAD.MOV R173, RZ, RZ, -R173 ;  /* 0x000000ffffad8224 */ /* 0x000fe200078e0aad */
[----:B------:R-:W-:Y:S01]  /*67a0*/  @!P4 IADD3 R166, -R166, RZ, RZ ;  /* 0x000000ffa6a6c210 */ /* 0x000fe20007ffe1ff */
[----:B------:R-:W-:Y:S01]  /*67b0*/  IMAD.HI.U32 R4, R3, R22, RZ ;  /* 0x0000001603047227 */ /* 0x000fe200078e00ff */
[C---:B------:R-:W-:Y:S02]  /*67c0*/  ISETP.GT.U32.AND P0, PT, R0.reuse, R167, PT ;  /* 0x000000a70000720c */ /* 0x040fe40003f04070 */
[----:B------:R-:W-:Y:S01]  /*67d0*/  ISETP.GT.U32.AND P4, PT, R0, R168, PT ;  /* 0x000000a80000720c */ /* 0x000fe20003f84070 */
[----:B---3--:R-:W-:Y:S01]  /*67e0*/  VIADD R113, R6, 0x1fa ;  /* 0x000001fa06717836 */ /* 0x008fe20000000000 */
[----:B------:R-:W-:-:S02]  /*67f0*/  @!P1 IADD3 R175, R175, -R0, RZ ;  /* 0x80000000afaf9210 */ /* 0x000fc40007ffe0ff */
[----:B------:R-:W-:Y:S01]  /*6800*/  ISETP.GE.AND P1, PT, R10, RZ, PT ;  /* 0x000000ff0a00720c */ /* 0x000fe20003f26270 */
[----:B------:R-:W-:Y:S01]  /*6810*/  VIADD R10, R6, 0x84 ;  /* 0x00000084060a7836 */ /* 0x000fe20000000000 */
[----:B------:R-:W-:Y:S01]  /*6820*/  IADD3 R11, -R4, RZ, RZ ;  /* 0x000000ff040b7210 */ /* 0x000fe20007ffe1ff */
[----:B------:R-:W-:Y:S01]  /*6830*/  IMAD.HI.U32 R4, R3, R91, RZ ;  /* 0x0000005b03047227 */ /* 0x000fe200078e00ff */
[----:B------:R-:W-:Y:S02]  /*6840*/  @!P6 IADD3 R177, R177, -R0, RZ ;  /* 0x80000000b1b1e210 */ /* 0x000fe40007ffe0ff */
[----:B------:R-:W-:Y:S01]  /*6850*/  IABS R170, R10 ;  /* 0x0000000a00aa7213 */ /* 0x000fe20000000000 */
[----:B------:R-:W-:Y:S01]  /*6860*/  IMAD.MOV R4, RZ, RZ, -R4 ;  /* 0x000000ffff047224 */ /* 0x000fe200078e0a04 */
[C---:B------:R-:W-:Y:S01]  /*6870*/  ISETP.GT.U32.AND P6, PT, R0.reuse, R177, PT ;  /* 0x000000b10000720c */ /* 0x040fe20003fc4070 */
[----:B------:R-:W-:Y:S01]  /*6880*/  IMAD R22, R0, R11, R22 ;  /* 0x0000000b00167224 */ /* 0x000fe200078e0216 */
[----:B------:R-:W-:Y:S01]  /*6890*/  @!P0 IADD3 R167, R167, -R0, RZ ;  /* 0x80000000a7a78210 */ /* 0x000fe20007ffe0ff */
[----:B------:R-:W-:Y:S01]  /*68a0*/  @!P4 IMAD.IADD R168, R168, 0x1, -R0 ;  /* 0x00000001a8a8c824 */ /* 0x000fe200078e0a00 */
[----:B------:R-:W-:Y:S01]  /*68b0*/  ISETP.GE.AND P4, PT, R8, RZ, PT ;  /* 0x000000ff0800720c */ /* 0x000fe20003f86270 */
[C---:B------:R-:W-:Y:S01]  /*68c0*/  IMAD R91, R0.reuse, R4, R91 ;  /* 0x00000004005b7224 */ /* 0x040fe200078e025b */
[----:B------:R-:W-:Y:S01]  /*68d0*/  ISETP.GT.U32.AND P5, PT, R0, R22, PT ;  /* 0x000000160000720c */ /* 0x000fe20003fa4070 */
[----:B------:R-:W-:Y:S01]  /*68e0*/  IMAD.HI.U32 R4, R3, R170, RZ ;  /* 0x000000aa03047227 */ /* 0x000fe200078e00ff */
[----:B------:R-:W-:-:S03]  /*68f0*/  ISETP.GE.AND P0, PT, R14, RZ, PT ;  /* 0x000000ff0e00720c */ /* 0x000fc60003f06270 */
[----:B------:R-:W-:Y:S01]  /*6900*/  @!P3 IMAD.MOV R167, RZ, RZ, -R167 ;  /* 0x000000ffffa7b224 */ /* 0x000fe200078e0aa7 */
[----:B------:R-:W-:Y:S01]  /*6910*/  ISETP.GT.U32.AND P3, PT, R0, R168, PT ;  /* 0x000000a80000720c */ /* 0x000fe20003f64070 */
[----:B------:R-:W-:Y:S01]  /*6920*/  @!P6 IMAD.IADD R177, R177, 0x1, -R0 ;  /* 0x00000001b1b1e824 */ /* 0x000fe200078e0a00 */
[----:B------:R-:W-:Y:S01]  /*6930*/  IADD3 R5, -R4, RZ, RZ ;  /* 0x000000ff04057210 */ /* 0x000fe20007ffe1ff */
[----:B------:R-:W-:Y:S01]  /*6940*/  @!P2 IMAD.MOV R175, RZ, RZ, -R175 ;  /* 0x000000ffffafa224 */ /* 0x000fe200078e0aaf */
[----:B------:R-:W-:Y:S01]  /*6950*/  ISETP.GT.U32.AND P6, PT, R0, R91, PT ;  /* 0x0000005b0000720c */ /* 0x000fe20003fc4070 */
[----:B------:R-:W-:Y:S01]  /*6960*/  VIADD R8, R6, 0x87 ;  /* 0x0000008706087836 */ /* 0x000fe20000000000 */
[----:B------:R-:W-:Y:S01]  /*6970*/  ISETP.GE.AND P2, PT, R12, RZ, PT ;  /* 0x000000ff0c00720c */ /* 0x000fe20003f46270 */
[----:B------:R-:W-:Y:S01]  /*6980*/  IMAD R170, R0, R5, R170 ;  /* 0x0000000500aa7224 */ /* 0x000fe200078e02aa */
[----:B------:R-:W-:Y:S01]  /*6990*/  IADD3 R4, R6, 0x85, RZ ;  /* 0x0000008506047810 */ /* 0x000fe20007ffe0ff */
[----:B------:R-:W-:Y:S01]  /*69a0*/  @!P5 IMAD.IADD R22, R22, 0x1, -R0 ;  /* 0x000000011616d824 */ /* 0x000fe200078e0a00 */
[----:B------:R-:W-:Y:S01]  /*69b0*/  IABS R92, R8 ;  /* 0x00000008005c7213 */ /* 0x000fe20000000000 */
[----:B------:R-:W-:Y:S01]  /*69c0*/  @!P1 IMAD.MOV R177, RZ, RZ, -R177 ;  /* 0x000000ffffb19224 */ /* 0x000fe200078e0ab1 */
[----:B------:R-:W-:Y:S01]  /*69d0*/  IABS R80, R4 ;  /* 0x0000000400507213 */ /* 0x000fe20000000000 */
[----:B------:R-:W-:Y:S01]  /*69e0*/  VIADD R5, R6, 0x86 ;  /* 0x0000008606057836 */ /* 0x000fe20000000000 */
[----:B------:R-:W-:Y:S01]  /*69f0*/  @!P3 IADD3 R168, R168, -R0, RZ ;  /* 0x80000000a8a8b210 */ /* 0x000fe20007ffe0ff */
[----:B------:R-:W-:Y:S01]  /*6a00*/  VIADD R14, R6, 0x8c ;  /* 0x0000008c060e7836 */ /* 0x000fe20000000000 */
[----:B------:R-:W-:-:S02]  /*6a10*/  ISETP.GT.U32.AND P3, PT, R0, R170, PT ;  /* 0x000000aa0000720c */ /* 0x000fc40003f64070 */
[----:B------:R-:W-:Y:S01]  /*6a20*/  ISETP.GT.U32.AND P5, PT, R0, R22, PT ;  /* 0x000000160000720c */ /* 0x000fe20003fa4070 */
[----:B------:R-:W-:Y:S01]  /*6a30*/  @!P0 IMAD.MOV R168, RZ, RZ, -R168 ;  /* 0x000000ffffa88224 */ /* 0x000fe200078e0aa8 */
[----:B------:R-:W-:Y:S02]  /*6a40*/  @!P6 IADD3 R91, R91, -R0, RZ ;  /* 0x800000005b5be210 */ /* 0x000fe40007ffe0ff */
[----:B------:R-:W-:Y:S01]  /*6a50*/  ISETP.GE.AND P1, PT, R4, RZ, PT ;  /* 0x000000ff0400720c */ /* 0x000fe20003f26270 */
[----:B------:R-:W-:Y:S01]  /*6a60*/  IMAD.HI.U32 R4, R3, R80, RZ ;  /* 0x0000005003047227 */ /* 0x000fe200078e00ff */
[----:B------:R-:W-:Y:S02]  /*6a70*/  ISETP.GT.U32.AND P6, PT, R0, R91, PT ;  /* 0x0000005b0000720c */ /* 0x000fe40003fc4070 */
[----:B------:R-:W-:Y:S01]  /*6a80*/  IABS R172, R5 ;  /* 0x0000000500ac7213 */ /* 0x000fe20000000000 */
[----:B------:R-:W-:Y:S01]  /*6a90*/  IMAD.MOV R11, RZ, RZ, -R4 ;  /* 0x000000ffff0b7224 */ /* 0x000fe200078e0a04 */
[----:B------:R-:W-:Y:S01]  /*6aa0*/  ISETP.GE.AND P0, PT, R8, RZ, PT ;  /* 0x000000ff0800720c */ /* 0x000fe20003f06270 */
[--C-:B------:R-:W-:Y:S01]  /*6ab0*/  @!P3 IMAD.IADD R170, R170, 0x1, -R0.reuse ;  /* 0x00000001aaaab824 */ /* 0x100fe200078e0a00 */
[----:B------:R-:W-:Y:S01]  /*6ac0*/  IADD3 R12, R6, 0x8b, RZ ;  /* 0x0000008b060c7810 */ /* 0x000fe20007ffe0ff */
[----:B------:R-:W-:Y:S01]  /*6ad0*/  @!P5 IMAD.IADD R22, R22, 0x1, -R0 ;  /* 0x000000011616d824 */ /* 0x000fe200078e0a00 */
[----:B------:R-:W-:Y:S01]  /*6ae0*/  ISETP.GE.AND P5, PT, R10, RZ, PT ;  /* 0x000000ff0a00720c */ /* 0x000fe20003fa6270 */
[C---:B------:R-:W-:Y:S01]  /*6af0*/  IMAD R80, R0.reuse, R11, R80 ;  /* 0x0000000b00507224 */ /* 0x040fe200078e0250 */
[----:B------:R-:W-:Y:S01]  /*6b00*/  ISETP.GT.U32.AND P3, PT, R0, R170, PT ;  /* 0x000000aa0000720c */ /* 0x000fe20003f64070 */
[----:B------:R-:W-:Y:S01]  /*6b10*/  @!P2 IMAD.MOV R22, RZ, RZ, -R22 ;  /* 0x000000ffff16a224 */ /* 0x000fe200078e0a16 */
[----:B------:R-:W-:Y:S01]  /*6b20*/  ISETP.GE.AND P2, PT, R5, RZ, PT ;  /* 0x000000ff0500720c */ /* 0x000fe20003f46270 */
[----:B------:R-:W-:Y:S01]  /*6b30*/  IMAD.HI.U32 R5, R3, R92, RZ ;  /* 0x0000005c03057227 */ /* 0x000fe200078e00ff */
[----:B------:R-:W-:-:S02]  /*6b40*/  @!P6 IADD3 R91, R91, -R0, RZ ;  /* 0x800000005b5be210 */ /* 0x000fc40007ffe0ff */
[----:B------:R-:W-:Y:S01]  /*6b50*/  IABS R176, R12 ;  /* 0x0000000c00b07213 */ /* 0x000fe20000000000 */
[----:B------:R-:W-:Y:S01]  /*6b60*/  IMAD.MOV R5, RZ, RZ, -R5 ;  /* 0x000000ffff057224 */ /* 0x000fe200078e0a05 */
[----:B------:R-:W-:Y:S01]  /*6b70*/  IABS R103, R14 ;  /* 0x0000000e00677213 */ /* 0x000fe20000000000 */
[----:B------:R-:W-:Y:S01]  /*6b80*/  @!P4 IMAD.MOV R91, RZ, RZ, -R91 ;  /* 0x000000ffff5bc224 */ /* 0x000fe200078e0a5b */
[C---:B------:R-:W-:Y:S01]  /*6b90*/  ISETP.GT.U32.AND P4, PT, R0.reuse, R80, PT ;  /* 0x000000500000720c */ /* 0x040fe20003f84070 */
[----:B------:R-:W-:Y:S02]  /*6ba0*/  IMAD R92, R0, R5, R92 ;  /* 0x00000005005c7224 */ /* 0x000fe400078e025c */
[----:B------:R-:W-:Y:S02]  /*6bb0*/  @!P3 IMAD.IADD R170, R170, 0x1, -R0 ;  /* 0x00000001aaaab824 */ /* 0x000fe400078e0a00 */
[----:B------:R-:W-:-:S04]  /*6bc0*/  IMAD.HI.U32 R4, R3, R172, RZ ;  /* 0x000000ac03047227 */ /* 0x000fc800078e00ff */
[----:B------:R-:W-:Y:S01]  /*6bd0*/  @!P5 IMAD.MOV R170, RZ, RZ, -R170 ;  /* 0x000000ffffaad224 */ /* 0x000fe200078e0aaa */
[----:B------:R-:W-:Y:S01]  /*6be0*/  ISETP.GT.U32.AND P5, PT, R0, R92, PT ;  /* 0x0000005c0000720c */ /* 0x000fe20003fa4070 */
[----:B------:R-:W-:Y:S01]  /*6bf0*/  VIADD R10, R6, 0x88 ;  /* 0x00000088060a7836 */ /* 0x000fe20000000000 */
[----:B------:R-:W-:Y:S01]  /*6c00*/  IADD3 R11, -R4, RZ, RZ ;  /* 0x000000ff040b7210 */ /* 0x000fe20007ffe1ff */
[----:B------:R-:W-:Y:S02]  /*6c10*/  @!P4 IMAD.IADD R80, R80, 0x1, -R0 ;  /* 0x000000015050c824 */ /* 0x000fe400078e0a00 */
[----:B------:R-:W-:Y:S01]  /*6c20*/  VIADD R8, R6, 0x89 ;  /* 0x0000008906087836 */ /* 0x000fe20000000000 */
[----:B------:R-:W-:Y:S01]  /*6c30*/  IABS R174, R10 ;  /* 0x0000000a00ae7213 */ /* 0x000fe20000000000 */
[----:B------:R-:W-:Y:S01]  /*6c40*/  IMAD R172, R0, R11, R172 ;  /* 0x0000000b00ac7224 */ /* 0x000fe200078e02ac */
[----:B------:R-:W-:Y:S02]  /*6c50*/  ISETP.GE.AND P6, PT, R10, RZ, PT ;  /* 0x000000ff0a00720c */ /* 0x000fe40003fc6270 */
[----:B------:R-:W-:Y:S01]  /*6c60*/  IADD3 R10, R6, 0x8a, RZ ;  /* 0x0000008a060a7810 */ /* 0x000fe20007ffe0ff */
[----:B------:R-:W-:Y:S01]  /*6c70*/  IMAD.HI.U32 R4, R3, R174, RZ ;  /* 0x000000ae03047227 */ /* 0x000fe200078e00ff */
[----:B------:R-:W-:-:S02]  /*6c80*/  ISETP.GT.U32.AND P3, PT, R0, R172, PT ;  /* 0x000000ac0000720c */ /* 0x000fc40003f64070 */
[----:B------:R-:W-:Y:S02]  /*6c90*/  ISETP.GT.U32.AND P4, PT, R0, R80, PT ;  /* 0x000000500000720c */ /* 0x000fe40003f84070 */
[----:B------:R-:W-:Y:S02]  /*6ca0*/  IABS R85, R10 ;  /* 0x0000000a00557213 */ /* 0x000fe40000000000 */
[----:B------:R-:W-:Y:S02]  /*6cb0*/  @!P5 IADD3 R92, R92, -R0, RZ ;  /* 0x800000005c5cd210 */ /* 0x000fe40007ffe0ff */
[----:B------:R-:W-:Y:S01]  /*6cc0*/  IADD3 R11, -R4, RZ, RZ ;  /* 0x000000ff040b7210 */ /* 0x000fe20007ffe1ff */
[----:B------:R-:W-:Y:S01]  /*6cd0*/  IMAD.HI.U32 R5, R3, R85, RZ ;  /* 0x0000005503057227 */ /* 0x000fe200078e00ff */
[C---:B------:R-:W-:Y:S02]  /*6ce0*/  ISETP.GT.U32.AND P5, PT, R0.reuse, R92, PT ;  /* 0x0000005c0000720c */ /* 0x040fe40003fa4070 */
[----:B------:R-:W-:Y:S01]  /*6cf0*/  IABS R21, R8 ;  /* 0x0000000800157213 */ /* 0x000fe20000000000 */
[----:B------:R-:W-:-:S02]  /*6d00*/  IMAD R174, R0, R11, R174 ;  /* 0x0000000b00ae7224 */ /* 0x000fc400078e02ae */
[----:B------:R-:W-:Y:S01]  /*6d10*/  IMAD.MOV R5, RZ, RZ, -R5 ;  /* 0x000000ffff057224 */ /* 0x000fe200078e0a05 */
[----:B------:R-:W-:Y:S01]  /*6d20*/  @!P4 IADD3 R80, R80, -R0, RZ ;  /* 0x800000005050c210 */ /* 0x000fe20007ffe0ff */
[----:B------:R-:W-:Y:S01]  /*6d30*/  @!P3 IMAD.IADD R172, R172, 0x1, -R0 ;  /* 0x00000001acacb824 */ /* 0x000fe200078e0a00 */
[C---:B------:R-:W-:Y:S01]  /*6d40*/  ISETP.GT.U32.AND P4, PT, R0.reuse, R174, PT ;  /* 0x000000ae0000720c */ /* 0x040fe20003f84070 */
[C---:B------:R-:W-:Y:S02]  /*6d50*/  IMAD R85, R0.reuse, R5, R85 ;  /* 0x0000000500557224 */ /* 0x040fe400078e0255 */
[C---:B------:R-:W-:Y:S01]  /*6d60*/  IMAD.HI.U32 R4, R3.reuse, R21, RZ ;  /* 0x0000001503047227 */ /* 0x040fe200078e00ff */
[----:B------:R-:W-:Y:S02]  /*6d70*/  ISETP.GT.U32.AND P3, PT, R0, R172, PT ;  /* 0x000000ac0000720c */ /* 0x000fe40003f64070 */
[----:B------:R-:W-:Y:S01]  /*6d80*/  @!P5 IADD3 R92, R92, -R0, RZ ;  /* 0x800000005c5cd210 */ /* 0x000fe20007ffe0ff */
[----:B------:R-:W-:Y:S01]  /*6d90*/  IMAD.MOV R4, RZ, RZ, -R4 ;  /* 0x000000ffff047224 */ /* 0x000fe200078e0a04 */
[----:B------:R-:W-:Y:S01]  /*6da0*/  ISETP.GT.U32.AND P5, PT, R0, R85, PT ;  /* 0x000000550000720c */ /* 0x000fe20003fa4070 */
[----:B------:R-:W-:-:S04]  /*6db0*/  IMAD.HI.U32 R5, R3, R103, RZ ;  /* 0x0000006703057227 */ /* 0x000fc800078e00ff */
[----:B------:R-:W-:Y:S02]  /*6dc0*/  IMAD R21, R0, R4, R21 ;  /* 0x0000000400157224 */ /* 0x000fe400078e0215 */
[----:B------:R-:W-:Y:S01]  /*6dd0*/  @!P4 IMAD.IADD R174, R174, 0x1, -R0 ;  /* 0x00000001aeaec824 */ /* 0x000fe200078e0a00 */
[----:B------:R-:W-:Y:S01]  /*6de0*/  ISETP.GE.AND P4, PT, R8, RZ, PT ;  /* 0x000000ff0800720c */ /* 0x000fe20003f86270 */
[----:B------:R-:W-:-:S04]  /*6df0*/  IMAD.HI.U32 R4, R3, R176, RZ ;  /* 0x000000b003047227 */ /* 0x000fc800078e00ff */
[----:B------:R-:W-:Y:S01]  /*6e00*/  @!P3 IMAD.IADD R172, R172, 0x1, -R0 ;  /* 0x00000001acacb824 */ /* 0x000fe200078e0a00 */
[C---:B------:R-:W-:Y:S01]  /*6e10*/  ISETP.GT.U32.AND P3, PT, R0.reuse, R21, PT ;  /* 0x000000150000720c */ /* 0x040fe20003f64070 */
[----:B------:R-:W-:Y:S01]  /*6e20*/  @!P1 IMAD.MOV R80, RZ, RZ, -R80 ;  /* 0x000000ffff509224 */ /* 0x000fe200078e0a50 */
[----:B------:R-:W-:Y:S01]  /*6e30*/  ISETP.GT.U32.AND P1, PT, R0, R174, PT ;  /* 0x000000ae0000720c */ /* 0x000fe20003f24070 */
[----:B------:R-:W-:Y:S01]  /*6e40*/  IMAD.MOV R5, RZ, RZ, -R5 ;  /* 0x000000ffff057224 */ /* 0x000fe200078e0a05 */
[----:B------:R-:W-:Y:S01]  /*6e50*/  @!P5 IADD3 R85, R85, -R0, RZ ;  /* 0x800000005555d210 */ /* 0x000fe20007ffe0ff */
[----:B------:R-:W-:Y:S01]  /*6e60*/  @!P2 IMAD.MOV R172, RZ, RZ, -R172 ;  /* 0x000000ffffaca224 */ /* 0x000fe200078e0aac */
[----:B------:R-:W-:Y:S01]  /*6e70*/  IADD3 R11, -R4, RZ, RZ ;  /* 0x000000ff040b7210 */ /* 0x000fe20007ffe1ff */
[----:B------:R-:W-:Y:S01]  /*6e80*/  IMAD.HI.U32 R4, R3, R178, RZ ;  /* 0x000000b203047227 */ /* 0x000fe200078e00ff */
[----:B------:R-:W-:-:S03]  /*6e90*/  ISETP.GT.U32.AND P5, PT, R0, R85, PT ;  /* 0x000000550000720c */ /* 0x000fc60003fa4070 */
[----:B------:R-:W-:Y:S01]  /*6ea0*/  IMAD R103, R0, R5, R103 ;  /* 0x0000000500677224 */ /* 0x000fe200078e0267 */
[----:B------:R-:W-:Y:S01]  /*6eb0*/  IADD3 R5, -R4, RZ, RZ ;  /* 0x000000ff04057210 */ /* 0x000fe20007ffe1ff */
[----:B------:R-:W-:Y:S02]  /*6ec0*/  IMAD R176, R0, R11, R176 ;  /* 0x0000000b00b07224 */ /* 0x000fe400078e02b0 */
[--C-:B------:R-:W-:Y:S01]  /*6ed0*/  @!P3 IMAD.IADD R21, R21, 0x1, -R0.reuse ;  /* 0x000000011515b824 */ /* 0x100fe200078e0a00 */
[----:B------:R-:W-:Y:S01]  /*6ee0*/  ISETP.GE.AND P3, PT, R10, RZ, PT ;  /* 0x000000ff0a00720c */ /* 0x000fe20003f66270 */
[----:B------:R-:W-:Y:S01]  /*6ef0*/  @!P1 IMAD.IADD R174, R174, 0x1, -R0 ;  /* 0x00000001aeae9824 */ /* 0x000fe200078e0a00 */
[C---:B------:R-:W-:Y:S01]  /*6f00*/  ISETP.GT.U32.AND P1, PT, R0.reuse, R176, PT ;  /* 0x000000b00000720c */ /* 0x040fe20003f24070 */
[C---:B------:R-:W-:Y:S01]  /*6f10*/  IMAD R178, R0.reuse, R5, R178 ;  /* 0x0000000500b27224 */ /* 0x040fe200078e02b2 */
[----:B------:R-:W-:Y:S01]  /*6f20*/  ISETP.GT.U32.AND P2, PT, R0, R21, PT ;  /* 0x000000150000720c */ /* 0x000fe20003f44070 */
[----:B------:R-:W-:Y:S01]  /*6f30*/  @!P5 IMAD.IADD R85, R85, 0x1, -R0 ;  /* 0x000000015555d824 */ /* 0x000fe200078e0a00 */
[----:B------:R-:W-:Y:S01]  /*6f40*/  @!P6 IADD3 R174, -R174, RZ, RZ ;  /* 0x000000ffaeaee210 */ /* 0x000fe20007ffe1ff */
[----:B------:R-:W-:Y:S01]  /*6f50*/  VIADD R8, R6, 0x8e ;  /* 0x0000008e06087836 */ /* 0x000fe20000000000 */
[C---:B------:R-:W-:Y:S01]  /*6f60*/  ISETP.GT.U32.AND P5, PT, R0.reuse, R178, PT ;  /* 0x000000b20000720c */ /* 0x040fe20003fa4070 */
[----:B------:R-:W-:Y:S01]  /*6f70*/  @!P0 IMAD.MOV R92, RZ, RZ, -R92 ;  /* 0x000000ffff5c8224 */ /* 0x000fe200078e0a5c */
[----:B------:R-:W-:-:S02]  /*6f80*/  ISETP.GT.U32.AND P6, PT, R0, R103, PT ;  /* 0x000000670000720c */ /* 0x000fc40003fc4070 */
[----:B------:R-:W-:Y:S02]  /*6f90*/  IABS R184, R8 ;  /* 0x0000000800b87213 */ /* 0x000fe40000000000 */
[----:B------:R-:W-:Y:S01]  /*6fa0*/  IADD3 R10, R6, 0x8f, RZ ;  /* 0x0000008f060a7810 */ /* 0x000fe20007ffe0ff */
[--C-:B------:R-:W-:Y:S01]  /*6fb0*/  @!P1 IMAD.IADD R176, R176, 0x1, -R0.reuse ;  /* 0x00000001b0b09824 */ /* 0x100fe200078e0a00 */
[----:B------:R-:W-:Y:S01]  /*6fc0*/  ISETP.GE.AND P0, PT, R12, RZ, PT ;  /* 0x000000ff0c00720c */ /* 0x000fe20003f06270 */
[--C-:B------:R-:W-:Y:S01]  /*6fd0*/  @!P2 IMAD.IADD R21, R21, 0x1, -R0.reuse ;  /* 0x000000011515a824 */ /* 0x100fe200078e0a00 */
[----:B------:R-:W-:Y:S01]  /*6fe0*/  IABS R179, R10 ;  /* 0x0000000a00b37213 */ /* 0x000fe20000000000 */
[----:B------:R-:W-:Y:S01]  /*6ff0*/  IMAD.HI.U32 R4, R3, R184, RZ ;  /* 0x000000b803047227 */ /* 0x000fe200078e00ff */
[----:B------:R-:W-:Y:S02]  /*7000*/  ISETP.GE.AND P2, PT, R14, RZ, PT ;  /* 0x000000ff0e00720c */ /* 0x000fe40003f46270 */
[----:B------:R-:W-:Y:S01]  /*7010*/  @!P4 IADD3 R21, -R21, RZ, RZ ;  /* 0x000000ff1515c210 */ /* 0x000fe20007ffe1ff */
[----:B------:R-:W-:Y:S01]  /*7020*/  @!P5 IMAD.IADD R178, R178, 0x1, -R0 ;  /* 0x00000001b2b2d824 */ /* 0x000fe200078e0a00 */
[----:B------:R-:W-:Y:S01]  /*7030*/  @!P6 IADD3 R103, R103, -R0, RZ ;  /* 0x800000006767e210 */ /* 0x000fe20007ffe0ff */
[----:B------:R-:W-:Y:S01]  /*7040*/  IMAD.MOV R5, RZ, RZ, -R4 ;  /* 0x000000ffff057224 */ /* 0x000fe200078e0a04 */
[C---:B------:R-:W-:Y:S01]  /*7050*/  ISETP.GT.U32.AND P6, PT, R0.reuse, R176, PT ;  /* 0x000000b00000720c */ /* 0x040fe20003fc4070 */
[----:B------:R-:W-:Y:S01]  /*7060*/  IMAD.HI.U32 R4, R3, R179, RZ ;  /* 0x000000b303047227 */ /* 0x000fe200078e00ff */
[----:B------:R-:W-:-:S02]  /*7070*/  ISETP.GT.U32.AND P4, PT, R0, R178, PT ;  /* 0x000000b20000720c */ /* 0x000fc40003f84070 */
[C---:B------:R-:W-:Y:S01]  /*7080*/  ISETP.GT.U32.AND P5, PT, R0.reuse, R103, PT ;  /* 0x000000670000720c */ /* 0x040fe20003fa4070 */
[----:B------:R-:W-:Y:S01]  /*7090*/  IMAD.MOV R4, RZ, RZ, -R4 ;  /* 0x000000ffff047224 */ /* 0x000fe200078e0a04 */
[----:B------:R-:W-:Y:S01]  /*70a0*/  @!P3 IADD3 R85, -R85, RZ, RZ ;  /* 0x000000ff5555b210 */ /* 0x000fe20007ffe1ff */
[C---:B------:R-:W-:Y:S01]  /*70b0*/  IMAD R184, R0.reuse, R5, R184 ;  /* 0x0000000500b87224 */ /* 0x040fe200078e02b8 */
[----:B------:R-:W-:Y:S01]  /*70c0*/  ISETP.GE.AND P1, PT, R15, RZ, PT ;  /* 0x000000ff0f00720c */ /* 0x000fe20003f26270 */
[----:B------:R-:W-:Y:S02]  /*70d0*/  IMAD R179, R0, R4, R179 ;  /* 0x0000000400b37224 */ /* 0x000fe400078e02b3 */
[----:B------:R-:W-:Y:S02]  /*70e0*/  VIADD R14, R6, 0x91 ;  /* 0x00000091060e7836 */ /* 0x000fe40000000000 */
[----:B------:R-:W-:Y:S01]  /*70f0*/  @!P6 IADD3 R176, R176, -R0, RZ ;  /* 0x80000000b0b0e210 */ /* 0x000fe20007ffe0ff */
[----:B------:R-:W-:Y:S01]  /*7100*/  VIADD R12, R6, 0x90 ;  /* 0x00000090060c7836 */ /* 0x000fe20000000000 */
[----:B------:R-:W-:Y:S01]  /*7110*/  ISETP.GT.U32.AND P6, PT, R0, R184, PT ;  /* 0x000000b80000720c */ /* 0x000fe20003fc4070 */
[--C-:B------:R-:W-:Y:S01]  /*7120*/  @!P4 IMAD.IADD R178, R178, 0x1, -R0.reuse ;  /* 0x00000001b2b2c824 */ /* 0x100fe200078e0a00 */
[----:B------:R-:W-:Y:S01]  /*7130*/  ISETP.GT.U32.AND P4, PT, R0, R179, PT ;  /* 0x000000b30000720c */ /* 0x000fe20003f84070 */
[----:B------:R-:W-:Y:S01]  /*7140*/  @!P5 IMAD.IADD R103, R103, 0x1, -R0 ;  /* 0x000000016767d824 */ /* 0x000fe200078e0a00 */
[----:B------:R-:W-:Y:S01]  /*7150*/  IABS R20, R14 ;  /* 0x0000000e00147213 */ /* 0x000fe20000000000 */
[----:B------:R-:W-:Y:S01]  /*7160*/  @!P0 IMAD.MOV R176, RZ, RZ, -R176 ;  /* 0x000000ffffb08224 */ /* 0x000fe200078e0ab0 */
[----:B------:R-:W-:Y:S01]  /*7170*/  IABS R186, R12 ;  /* 0x0000000c00ba7213 */ /* 0x000fe20000000000 */
[----:B------:R-:W-:Y:S01]  /*7180*/  @!P2 IMAD.MOV R103, RZ, RZ, -R103 ;  /* 0x000000ffff67a224 */ /* 0x000fe200078e0a67 */
[----:B------:R-:W-:Y:S01]  /*7190*/  ISETP.GE.AND P5, PT, R8, RZ, PT ;  /* 0x000000ff0800720c */ /* 0x000fe20003fa6270 */
[----:B------:R-:W-:Y:S01]  /*71a0*/  IMAD.HI.U32 R5, R3, R20, RZ ;  /* 0x0000001403057227 */ /* 0x000fe200078e00ff */
[----:B------:R-:W-:-:S02]  /*71b0*/  IADD3 R8, R6, 0x92, RZ ;  /* 0x0000009206087810 */ /* 0x000fc40007ffe0ff */
[----:B------:R-:W-:Y:S01]  /*71c0*/  @!P1 IADD3 R178, -R178, RZ, RZ ;  /* 0x000000ffb2b29210 */ /* 0x000fe20007ffe1ff */
[----:B------:R-:W-:Y:S01]  /*71d0*/  IMAD.MOV R5, RZ, RZ, -R5 ;  /* 0x000000ffff057224 */ /* 0x000fe200078e0a05 */
[----:B------:R-:W-:Y:S01]  /*71e0*/  @!P6 IADD3 R184, R184, -R0, RZ ;  /* 0x80000000b8b8e210 */ /* 0x000fe20007ffe0ff */
[----:B------:R-:W-:Y:S01]  /*71f0*/  @!P4 IMAD.IADD R179, R179, 0x1, -R0 ;  /* 0x00000001b3b3c824 */ /* 0x000fe200078e0a00 */
[----:B------:R-:W-:Y:S01]  /*7200*/  ISETP.GE.AND P6, PT, R10, RZ, PT ;  /* 0x000000ff0a00720c */ /* 0x000fe20003fc6270 */
[----:B------:R-:W-:Y:S01]  /*7210*/  VIADD R10, R6, 0x93 ;  /* 0x00000093060a7836 */ /* 0x000fe20000000000 */
[C---:B------:R-:W-:Y:S01]  /*7220*/  ISETP.GT.U32.AND P4, PT, R0.reuse, R184, PT ;  /* 0x000000b80000720c */ /* 0x040fe20003f84070 */
[C---:B------:R-:W-:Y:S01]  /*7230*/  IMAD.HI.U32 R4, R3.reuse, R186, RZ ;  /* 0x000000ba03047227 */ /* 0x040fe200078e00ff */
[----:B------:R-:W-:Y:S02]  /*7240*/  IABS R180, R8 ;  /* 0x0000000800b47213 */ /* 0x000fe40000000000 */
[----:B------:R-:W-:Y:S01]  /*7250*/  IABS R188, R10 ;  /* 0x0000000a00bc7213 */ /* 0x000fe20000000000 */
[C---:B------:R-:W-:Y:S01]  /*7260*/  IMAD R20, R0.reuse, R5, R20 ;  /* 0x0000000500147224 */ /* 0x040fe200078e0214 */
[----:B------:R-:W-:Y:S01]  /*7270*/  ISETP.GT.U32.AND P3, PT, R0, R179, PT ;  /* 0x000000b30000720c */ /* 0x000fe20003f64070 */
[----:B------:R-:W-:Y:S01]  /*7280*/  IMAD.MOV R11, RZ, RZ, -R4 ;  /* 0x000000ffff0b7224 */ /* 0x000fe200078e0a04 */
[----:B------:R-:W-:Y:S01]  /*7290*/  ISETP.GE.AND P1, PT, R12, RZ, PT ;  /* 0x000000ff0c00720c */ /* 0x000fe20003f26270 */
[----:B------:R-:W-:Y:S01]  /*72a0*/  IMAD.HI.U32 R4, R3, R180, RZ ;  /* 0x000000b403047227 */ /* 0x000fe200078e00ff */
[----:B------:R-:W-:-:S03]  /*72b0*/  ISETP.GT.U32.AND P2, PT, R0, R20, PT ;  /* 0x000000140000720c */ /* 0x000fc60003f44070 */
[----:B------:R-:W-:-:S04]  /*72c0*/  IMAD.HI.U32 R5, R3, R188, RZ ;  /* 0x000000bc03057227 */ /* 0x000fc800078e00ff */
[----:B------:R-:W-:Y:S01]  /*72d0*/  IMAD R186, R0, R11, R186 ;  /* 0x0000000b00ba7224 */ /* 0x000fe200078e02ba */
[----:B------:R-:W-:Y:S01]  /*72e0*/  IADD3 R5, -R5, RZ, RZ ;  /* 0x000000ff05057210 */ /* 0x000fe20007ffe1ff */
[----:B------:R-:W-:Y:S02]  /*72f0*/  IMAD.MOV R11, RZ, RZ, -R4 ;  /* 0x000000ffff0b7224 */ /* 0x000fe400078e0a04 */
[----:B------:R-:W-:Y:S01]  /*7300*/  @!P4 IMAD.IADD R184, R184, 0x1, -R0 ;  /* 0x00000001b8b8c824 */ /* 0x000fe200078e0a00 */
[C---:B------:R-:W-:Y:S01]  /*7310*/  ISETP.GT.U32.AND P0, PT, R0.reuse, R186, PT ;  /* 0x000000ba0000720c */ /* 0x040fe20003f04070 */
[----:B------:R-:W-:Y:S01]  /*7320*/  IMAD R180, R0, R11, R180 ;  /* 0x0000000b00b47224 */ /* 0x000fe200078e02b4 */
[----:B------:R-:W-:Y:S01]  /*7330*/  ISETP.GE.AND P4, PT, R14, RZ, PT ;  /* 0x000000ff0e00720c */ /* 0x000fe20003f86270 */
[----:B------:R-:W-:Y:S01]  /*7340*/  @!P3 IMAD.IADD R179, R179, 0x1, -R0 ;  /* 0x00000001b3b3b824 */ /* 0x000fe200078e0a00 */
[----:B------:R-:W-:Y:S01]  /*7350*/  @!P5 IADD3 R184, -R184, RZ, RZ ;  /* 0x000000ffb8b8d210 */ /* 0x000fe20007ffe1ff */
[C---:B------:R-:W-:Y:S01]  /*7360*/  IMAD R188, R0.reuse, R5, R188 ;  /* 0x0000000500bc7224 */ /* 0x040fe200078e02bc */
[----:B------:R-:W-:Y:S01]  /*7370*/  ISETP.GT.U32.AND P5, PT, R0, R180, PT ;  /* 0x000000b40000720c */ /* 0x000fe20003fa4070 */
[--C-:B------:R-:W-:Y:S01]  /*7380*/  @!P2 IMAD.IADD R20, R20, 0x1, -R0.reuse ;  /* 0x000000011414a824 */ /* 0x100fe200078e0a00 */
[----:B------:R-:W-:Y:S01]  /*7390*/  IADD3 R5, R6, 0x94, RZ ;  /* 0x0000009406057810 */ /* 0x000fe20007ffe0ff */
[----:B------:R-:W-:Y:S01]  /*73a0*/  @!P6 IMAD.MOV R179, RZ, RZ, -R179 ;  /* 0x000000ffffb3e224 */ /* 0x000fe200078e0ab3 */
[----:B------:R-:W-:Y:S01]  /*73b0*/  ISETP.GT.U32.AND P6, PT, R0, R188, PT ;  /* 0x000000bc0000720c */ /* 0x000fe20003fc4070 */
[----:B------:R-:W-:Y:S01]  /*73c0*/  VIADD R12, R6, 0x98 ;  /* 0x00000098060c7836 */ /* 0x000fe20000000000 */
[----:B------:R-:W-:Y:S01]  /*73d0*/  ISETP.GT.U32.AND P2, PT, R0, R20, PT ;  /* 0x000000140000720c */ /* 0x000fe20003f44070 */
[--C-:B------:R-:W-:Y:S01]  /*73e0*/  @!P0 IMAD.IADD R186, R186, 0x1, -R0.reuse ;  /* 0x00000001baba8824 */ /* 0x100fe200078e0a00 */
[----:B------:R-:W-:Y:S01]  /*73f0*/  ISETP.GE.AND P3, PT, R8, RZ, PT ;  /* 0x000000ff0800720c */ /* 0x000fe20003f66270 */
[C---:B------:R-:W-:Y:S01]  /*7400*/  VIADD R8, R6.reuse, 0x95 ;  /* 0x0000009506087836 */ /* 0x040fe20000000000 */
[----:B------:R-:W-:Y:S01]  /*7410*/  IABS R181, R5 ;  /* 0x0000000500b57213 */ /* 0x000fe20000000000 */
[----:B------:R-:W-:Y:S01]  /*7420*/  VIADD R15, R6, 0x9a ;  /* 0x0000009a060f7836 */ /* 0x000fe20000000000 */
[----:B------:R-:W-:Y:S01]  /*7430*/  ISETP.GT.U32.AND P0, PT, R0, R186, PT ;  /* 0x000000ba0000720c */ /* 0x000fe20003f04070 */
[----:B------:R-:W-:Y:S01]  /*7440*/  @!P5 IMAD.IADD R180, R180, 0x1, -R0 ;  /* 0x00000001b4b4d824 */ /* 0x000fe200078e0a00 */
[----:B------:R-:W-:Y:S01]  /*7450*/  IABS R190, R8 ;  /* 0x0000000800be7213 */ /* 0x000fe20000000000 */
[----:B------:R-:W-:Y:S01]  /*7460*/  IMAD.HI.U32 R4, R3, R181, RZ ;  /* 0x000000b503047227 */ /* 0x000fe200078e00ff */
[----:B------:R-:W-:-:S02]  /*7470*/  IADD3 R14, R6, 0x99, RZ ;  /* 0x00000099060e7810 */ /* 0x000fc40007ffe0ff */
[----:B------:R-:W-:Y:S01]  /*7480*/  ISETP.GT.U32.AND P5, PT, R0, R180, PT ;  /* 0x000000b40000720c */ /* 0x000fe20003fa4070 */
[--C-:B------:R-:W-:Y:S01]  /*7490*/  @!P6 IMAD.IADD R188, R188, 0x1, -R0.reuse ;  /* 0x00000001bcbce824 */ /* 0x100fe200078e0a00 */
[----:B------:R-:W-:Y:S01]  /*74a0*/  IADD3 R4, -R4, RZ, RZ ;  /* 0x000000ff04047210 */ /* 0x000fe20007ffe1ff */
[----:B------:R-:W-:Y:S01]  /*74b0*/  @!P2 IMAD.IADD R20, R20, 0x1, -R0 ;  /* 0x000000011414a824 */ /* 0x000fe200078e0a00 */
[----:B------:R-:W-:Y:S01]  /*74c0*/  ISETP.GE.AND P2, PT, R5, RZ, PT ;  /* 0x000000ff0500720c */ /* 0x000fe20003f46270 */
[----:B------:R-:W-:Y:S01]  /*74d0*/  IMAD.HI.U32 R5, R3, R190, RZ ;  /* 0x000000be03057227 */ /* 0x000fe200078e00ff */
[C---:B------:R-:W-:Y:S02]  /*74e0*/  ISETP.GT.U32.AND P6, PT, R0.reuse, R188, PT ;  /* 0x000000bc0000720c */ /* 0x040fe40003fc4070 */
[----:B------:R-:W-:Y:S01]  /*74f0*/  IABS R19, R14 ;  /* 0x0000000e00137213 */ /* 0x000fe20000000000 */
[----:B------:R-:W-:Y:S01]  /*7500*/  IMAD.MOV R5, RZ, RZ, -R5 ;  /* 0x000000ffff057224 */ /* 0x000fe200078e0a05 */
[----:B------:R-:W-:Y:S01]  /*7510*/  IABS R183, R12 ;  /* 0x0000000c00b77213 */ /* 0x000fe20000000000 */
[----:B------:R-:W-:Y:S01]  /*7520*/  IMAD R181, R0, R4, R181 ;  /* 0x0000000400b57224 */ /* 0x000fe200078e02b5 */
[----:B------:R-:W-:Y:S01]  /*7530*/  @!P4 IADD3 R20, -R20, RZ, RZ ;  /* 0x000000ff1414c210 */ /* 0x000fe20007ffe1ff */
[----:B------:R-:W-:Y:S01]  /*7540*/  IMAD R190, R0, R5, R190 ;  /* 0x0000000500be7224 */ /* 0x000fe200078e02be */
[----:B------:R-:W-:Y:S01]  /*7550*/  IABS R86, R15 ;  /* 0x0000000f00567213 */ /* 0x000fe20000000000 */
[--C-:B------:R-:W-:Y:S01]  /*7560*/  @!P5 IMAD.IADD R180, R180, 0x1, -R0.reuse ;  /* 0x00000001b4b4d824 */ /* 0x100fe200078e0a00 */
[----:B------:R-:W-:Y:S01]  /*7570*/  ISETP.GT.U32.AND P5, PT, R0, R181, PT ;  /* 0x000000b50000720c */ /* 0x000fe20003fa4070 */
[----:B------:R-:W-:Y:S01]  /*7580*/  @!P0 IMAD.IADD R186, R186, 0x1, -R0 ;  /* 0x00000001baba8824 */ /* 0x000fe200078e0a00 */
[----:B------:R-:W-:Y:S01]  /*7590*/  ISETP.GE.AND P0, PT, R10, RZ, PT ;  /* 0x000000ff0a00720c */ /* 0x000fe20003f06270 */
[----:B------:R-:W-:Y:S01]  /*75a0*/  @!P3 IMAD.MOV R180, RZ, RZ, -R180 ;  /* 0x000000ffffb4b224 */ /* 0x000fe200078e0ab4 */
[----:B------:R-:W-:-:S02]  /*75b0*/  IADD3 R10, R6, 0x96, RZ ;  /* 0x00000096060a7810 */ /* 0x000fc40007ffe0ff */
[----:B------:R-:W-:Y:S02]  /*75c0*/  @!P6 IADD3 R188, R188, -R0, RZ ;  /* 0x80000000bcbce210 */ /* 0x000fe40007ffe0ff */
[----:B------:R-:W-:Y:S02]  /*75d0*/  ISETP.GT.U32.AND P6, PT, R0, R190, PT ;  /* 0x000000be0000720c */ /* 0x000fe40003fc4070 */
[----:B------:R-:W-:Y:S02]  /*75e0*/  @!P1 IADD3 R186, -R186, RZ, RZ ;  /* 0x000000ffbaba9210 */ /* 0x000fe40007ffe1ff */
[----:B------:R-:W-:Y:S01]  /*75f0*/  ISETP.GE.AND P1, PT, R8, RZ, PT ;  /* 0x000000ff0800720c */ /* 0x000fe20003f26270 */
[----:B------:R-:W-:Y:S01]  /*7600*/  VIADD R8, R6, 0x97 ;  /* 0x0000009706087836 */ /* 0x000fe20000000000 */
[----:B------:R-:W-:Y:S01]  /*7610*/  IABS R182, R10 ;  /* 0x0000000a00b67213 */ /* 0x000fe20000000000 */
[----:B------:R-:W-:Y:S01]  /*7620*/  @!P5 IMAD.IADD R181, R181, 0x1, -R0 ;  /* 0x00000001b5b5d824 */ /* 0x000fe200078e0a00 */
[----:B------:R-:W-:Y:S01]  /*7630*/  ISETP.GE.AND P4, PT, R10, RZ, PT ;  /* 0x000000ff0a00720c */ /* 0x000fe20003f86270 */
[----:B------:R-:W-:Y:S01]  /*7640*/  VIADD R10, R6, 0x9b ;  /* 0x0000009b060a7836 */ /* 0x000fe20000000000 */
[----:B------:R-:W-:Y:S01]  /*7650*/  IABS R192, R8 ;  /* 0x0000000800c07213 */ /* 0x000fe20000000000 */
[----:B------:R-:W-:-:S03]  /*7660*/  IMAD.HI.U32 R4, R3, R182, RZ ;  /* 0x000000b603047227 */ /* 0x000fc600078e00ff */
[----:B------:R-:W-:Y:S01]  /*7670*/  IABS R185, R10 ;  /* 0x0000000a00b97213 */ /* 0x000fe20000000000 */
[----:B------:R-:W-:Y:S02]  /*7680*/  IMAD.MOV R5, RZ, RZ, -R4 ;  /* 0x000000ffff057224 */ /* 0x000fe400078e0a04 */
[----:B------:R-:W-:-:S04]  /*7690*/  IMAD.HI.U32 R4, R3, R192, RZ ;  /* 0x000000c003047227 */ /* 0x000fc800078e00ff */
[----:B------:R-:W-:Y:S01]  /*76a0*/  @!P6 IMAD.IADD R190, R190, 0x1, -R0 ;  /* 0x00000001bebee824 */ /* 0x000fe200078e0a00 */
[C---:B------:R-:W-:Y:S01]  /*76b0*/  ISETP.GT.U32.AND P6, PT, R0.reuse, R181, PT ;  /* 0x000000b50000720c */ /* 0x040fe20003fc4070 */
[----:B------:R-:W-:Y:S01]  /*76c0*/  IMAD R182, R0, R5, R182 ;  /* 0x0000000500b67224 */ /* 0x000fe200078e02b6 */
[----:B------:R-:W-:Y:S01]  /*76d0*/  IADD3 R11, -R4, RZ, RZ ;  /* 0x000000ff040b7210 */ /* 0x000fe20007ffe1ff */
[----:B------:R-:W-:Y:S01]  /*76e0*/  IMAD.HI.U32 R4, R3, R19, RZ ;  /* 0x0000001303047227 */ /* 0x000fe200078e00ff */
[C---:B------:R-:W-:Y:S02]  /*76f0*/  ISETP.GT.U32.AND P3, PT, R0.reuse, R190, PT ;  /* 0x000000be0000720c */ /* 0x040fe40003f64070 */
[C---:B------:R-:W-:Y:S01]  /*7700*/  ISETP.GT.U32.AND P5, PT, R0.reuse, R182, PT ;  /* 0x000000b60000720c */ /* 0x040fe20003fa4070 */
[----:B------:R-:W-:Y:S01]  /*7710*/  IMAD R192, R0, R11, R192 ;  /* 0x0000000b00c07224 */ /* 0x000fe200078e02c0 */
[----:B------:R-:W-:Y:S01]  /*7720*/  IADD3 R11, R6, 0x9c, RZ ;  /* 0x0000009c060b7810 */ /* 0x000fe20007ffe0ff */
[----:B------:R-:W-:-:S02]  /*7730*/  IMAD.MOV R4, RZ, RZ, -R4 ;  /* 0x000000ffff047224 */ /* 0x000fc400078e0a04 */
[----:B------:R-:W-:Y:S01]  /*7740*/  IMAD.HI.U32 R5, R3, R183, RZ ;  /* 0x000000b703057227 */ /* 0x000fe200078e00ff */
[----:B------:R-:W-:Y:S02]  /*7750*/  IABS R107, R11 ;  /* 0x0000000b006b7213 */ /* 0x000fe40000000000 */
[----:B------:R-:W-:Y:S01]  /*7760*/  @!P6 IADD3 R181, R181, -R0, RZ ;  /* 0x80000000b5b5e210 */ /* 0x000fe20007ffe0ff */
[C---:B------:R-:W-:Y:S01]  /*7770*/  IMAD R19, R0.reuse, R4, R19 ;  /* 0x0000000400137224 */ /* 0x040fe200078e0213 */
[----:B------:R-:W-:Y:S01]  /*7780*/  ISETP.GT.U32.AND P6, PT, R0, R192, PT ;  /* 0x000000c00000720c */ /* 0x000fe20003fc4070 */
[----:B------:R-:W-:Y:S02]  /*7790*/  IMAD.MOV R5, RZ, RZ, -R5 ;  /* 0x000000ffff057224 */ /* 0x000fe400078e0a05 */
[----:B------:R-:W-:Y:S01]  /*77a0*/  @!P3 IMAD.IADD R190, R190, 0x1, -R0 ;  /* 0x00000001bebeb824 */ /* 0x000fe200078e0a00 */
[----:B------:R-:W-:Y:S01]  /*77b0*/  ISETP.GE.AND P3, PT, R12, RZ, PT ;  /* 0x000000ff0c00720c */ /* 0x000fe20003f66270 */
[----:B------:R-:W-:-:S02]  /*77c0*/  IMAD R183, R0, R5, R183 ;  /* 0x0000000500b77224 */ /* 0x000fc400078e02b7 */
[----:B------:R-:W-:Y:S01]  /*77d0*/  IMAD.HI.U32 R5, R3, R86, RZ ;  /* 0x0000005603057227 */ /* 0x000fe200078e00ff */
[----:B------:R-:W-:-:S03]  /*77e0*/  @!P1 IADD3 R190, -R190, RZ, RZ ;  /* 0x000000ffbebe9210 */ /* 0x000fc60007ffe1ff */
[--C-:B------:R-:W-:Y:S01]  /*77f0*/  @!P5 IMAD.IADD R182, R182, 0x1, -R0.reuse ;  /* 0x00000001b6b6d824 */ /* 0x100fe200078e0a00 */
[----:B------:R-:W-:Y:S01]  /*7800*/  IADD3 R5, -R5, RZ, RZ ;  /* 0x000000ff05057210 */ /* 0x000fe20007ffe1ff */
[----:B------:R-:W-:Y:S01]  /*7810*/  @!P6 IMAD.IADD R192, R192, 0x1, -R0 ;  /* 0x00000001c0c0e824 */ /* 0x000fe200078e0a00 */
[C---:B------:R-:W-:Y:S01]  /*7820*/  ISETP.GT.U32.AND P6, PT, R0.reuse, R19, PT ;  /* 0x000000130000720c */ /* 0x040fe20003fc4070 */
[----:B------:R-:W-:Y:S01]  /*7830*/  IMAD.HI.U32 R4, R3, R185, RZ ;  /* 0x000000b903047227 */ /* 0x000fe200078e00ff */
[C---:B------:R-:W-:Y:S02]  /*7840*/  ISETP.GT.U32.AND P5, PT, R0.reuse, R182, PT ;  /* 0x000000b60000720c */ /* 0x040fe40003fa4070 */
[C---:B------:R-:W-:Y:S01]  /*7850*/  ISETP.GT.U32.AND P1, PT, R0.reuse, R192, PT ;  /* 0x000000c00000720c */ /* 0x040fe20003f24070 */
[----:B------:R-:W-:Y:S01]  /*7860*/  IMAD R86, R0, R5, R86 ;  /* 0x0000000500567224 */ /* 0x000fe200078e0256 */
[----:B------:R-:W-:Y:S01]  /*7870*/  IADD3 R4, -R4, RZ, RZ ;  /* 0x000000ff04047210 */ /* 0x000fe20007ffe1ff */
[----:B------:R-:W-:Y:S01]  /*7880*/  @!P2 IMAD.MOV R181, RZ, RZ, -R181 ;  /* 0x000000ffffb5a224 */ /* 0x000fe200078e0ab5 */
[----:B------:R-:W-:Y:S01]  /*7890*/  ISETP.GT.U32.AND P2, PT, R0, R183, PT ;  /* 0x000000b70000720c */ /* 0x000fe20003f44070 */
[----:B------:R-:W-:-:S02]  /*78a0*/  VIADD R12, R6, 0x9d ;  /* 0x0000009d060c7836 */ /* 0x000fc40000000000 */
[----:B------:R-:W-:Y:S02]  /*78b0*/  IMAD R185, R0, R4, R185 ;  /* 0x0000000400b97224 */ /* 0x000fe400078e02b9 */
[----:B------:R-:W-:Y:S01]  /*78c0*/  @!P6 IMAD.IADD R19, R19, 0x1, -R0 ;  /* 0x000000011313e824 */ /* 0x000fe200078e0a00 */
[----:B------:R-:W-:Y:S01]  /*78d0*/  IABS R187, R12 ;  /* 0x0000000c00bb7213 */ /* 0x000fe20000000000 */
[----:B------:R-:W-:Y:S01]  /*78e0*/  @!P0 IMAD.MOV R188, RZ, RZ, -R188 ;  /* 0x000000ffffbc8224 */ /* 0x000fe200078e0abc */
[----:B------:R-:W-:Y:S01]  /*78f0*/  @!P5 IADD3 R182, R182, -R0, RZ ;  /* 0x80000000b6b6d210 */ /* 0x000fe20007ffe0ff */
[--C-:B------:R-:W-:Y:S01]  /*7900*/  @!P1 IMAD.IADD R192, R192, 0x1, -R0.reuse ;  /* 0x00000001c0c09824 */ /* 0x100fe200078e0a00 */
[C---:B------:R-:W-:Y:S01]  /*7910*/  ISETP.GT.U32.AND P6, PT, R0.reuse, R19, PT ;  /* 0x000000130000720c */ /* 0x040fe20003fc4070 */
[----:B------:R-:W-:Y:S01]  /*7920*/  IMAD.HI.U32 R4, R3, R107, RZ ;  /* 0x0000006b03047227 */ /* 0x000fe200078e00ff */
[----:B------:R-:W-:Y:S02]  /*7930*/  ISETP.GT.U32.AND P1, PT, R0, R86, PT ;  /* 0x000000560000720c */ /* 0x000fe40003f24070 */
[----:B------:R-:W-:Y:S01]  /*7940*/  ISETP.GE.AND P5, PT, R14, RZ, PT ;  /* 0x000000ff0e00720c */ /* 0x000fe20003fa6270 */
[----:B------:R-:W-:Y:S01]  /*7950*/  VIADD R14, R6, 0x9e ;  /* 0x0000009e060e7836 */ /* 0x000fe20000000000 */
[----:B------:R-:W-:Y:S01]  /*7960*/  ISETP.GE.AND P0, PT, R8, RZ, PT ;  /* 0x000000ff0800720c */ /* 0x000fe20003f06270 */
[----:B------:R-:W-:-:S02]  /*7970*/  @!P2 IMAD.IADD R183, R183, 0x1, -R0 ;  /* 0x00000001b7b7a824 */ /* 0x000fc400078e0a00 */
[----:B------:R-:W-:Y:S01]  /*7980*/  IMAD.HI.U32 R5, R3, R187, RZ ;  /* 0x000000bb03057227 */ /* 0x000fe200078e00ff */
[----:B------:R-:W-:Y:S02]  /*7990*/  IABS R89, R14 ;  /* 0x0000000e00597213 */ /* 0x000fe40000000000 */
[----:B------:R-:W-:Y:S01]  /*79a0*/  ISETP.GT.U32.AND P2, PT, R0, R183, PT ;  /* 0x000000b70000720c */ /* 0x000fe20003f44070 */
[----:B------:R-:W-:Y:S01]  /*79b0*/  IMAD.MOV R4, RZ, RZ, -R4 ;  /* 0x000000ffff047224 */ /* 0x000fe200078e0a04 */
[----:B------:R-:W-:Y:S01]  /*79c0*/  @!P6 IADD3 R19, R19, -R0, RZ ;  /* 0x800000001313e210 */ /* 0x000fe20007ffe0ff */
[----:B------:R-:W-:Y:S01]  /*79d0*/  @!P1 IMAD.IADD R86, R86, 0x1, -R0 ;  /* 0x0000000156569824 */ /* 0x000fe200078e0a00 */
[----:B------:R-:W-:Y:S01]  /*79e0*/  ISETP.GT.U32.AND P6, PT, R0, R185, PT ;  /* 0x000000b90000720c */ /* 0x000fe20003fc4070 */
[----:B------:R-:W-:Y:S01]  /*79f0*/  IMAD.HI.U32 R8, R3, R89, RZ ;  /* 0x0000005903087227 */ /* 0x000fe200078e00ff */
[----:B------:R-:W-:Y:S02]  /*7a00*/  ISETP.GE.AND P1, PT, R10, RZ, PT ;  /* 0x000000ff0a00720c */ /* 0x000fe40003f26270 */
[----:B------:R-:W-:Y:S01]  /*7a10*/  @!P0 IADD3 R192, -R192, RZ, RZ ;  /* 0x000000ffc0c08210 */ /* 0x000fe20007ffe1ff */
[----:B------:R-:W-:Y:S01]  /*7a20*/  IMAD.MOV R5, RZ, RZ, -R5 ;  /* 0x000000ffff057224 */ /* 0x000fe200078e0a05 */
[----:B------:R-:W-:Y:S01]  /*7a30*/  IADD3 R8, -R8, RZ, RZ ;  /* 0x000000ff08087210 */ /* 0x000fe20007ffe1ff */
[----:B------:R-:W-:-:S02]  /*7a40*/  IMAD R107, R0, R4, R107 ;  /* 0x00000004006b7224 */ /* 0x000fc400078e026b */
[----:B------:R-:W-:Y:S02]  /*7a50*/  VIADD R10, R6, 0x9f ;  /* 0x0000009f060a7836 */ /* 0x000fe40000000000 */
[----:B------:R-:W-:Y:S01]  /*7a60*/  IMAD R89, R0, R8, R89 ;  /* 0x0000000800597224 */ /* 0x000fe200078e0259 */
[----:B------:R-:W-:Y:S01]  /*7a70*/  IADD3 R8, R6, 0xa0, RZ ;  /* 0x000000a006087810 */ /* 0x000fe20007ffe0ff */
[--C-:B------:R-:W-:Y:S01]  /*7a80*/  @!P6 IMAD.IADD R185, R185, 0x1, -R0.reuse ;  /* 0x00000001b9b9e824 */ /* 0x100fe200078e0a00 */
[C---:B------:R-:W-:Y:S01]  /*7a90*/  ISETP.GT.U32.AND P6, PT, R0.reuse, R86, PT ;  /* 0x000000560000720c */ /* 0x040fe20003fc4070 */
[----:B------:R-:W-:Y:S01]  /*7aa0*/  @!P2 IMAD.IADD R183, R183, 0x1, -R0 ;  /* 0x00000001b7b7a824 */ /* 0x000fe200078e0a00 */
[----:B------:R-:W-:Y:S01]  /*7ab0*/  IABS R189, R10 ;  /* 0x0000000a00bd7213 */ /* 0x000fe20000000000 */
[C---:B------:R-:W-:Y:S01]  /*7ac0*/  IMAD R187, R0.reuse, R5, R187 ;  /* 0x0000000500bb7224 */ /* 0x040fe200078e02bb */
[C---:B------:R-:W-:Y:S01]  /*7ad0*/  ISETP.GT.U32.AND P0, PT, R0.reuse, R185, PT ;  /* 0x000000b90000720c */ /* 0x040fe20003f04070 */
[----:B------:R-:W-:Y:S01]  /*7ae0*/  @!P4 IMAD.MOV R182, RZ, RZ, -R182 ;  /* 0x000000ffffb6c224 */ /* 0x000fe200078e0ab6 */
[C---:B------:R-:W-:Y:S01]  /*7af0*/  ISETP.GT.U32.AND P4, PT, R0.reuse, R107, PT ;  /* 0x0000006b0000720c */ /* 0x040fe20003f84070 */
[----:B------:R-:W-:Y:S01]  /*7b00*/  @!P3 IMAD.MOV R183, RZ, RZ, -R183 ;  /* 0x000000ffffb7b224 */ /* 0x000fe200078e0ab7 */
[----:B------:R-:W-:Y:S01]  /*7b10*/  ISETP.GE.AND P2, PT, R15, RZ, PT ;  /* 0x000000ff0f00720c */ /* 0x000fe20003f46270 */
[----:B------:R-:W-:Y:S01]  /*7b20*/  IMAD.HI.U32 R4, R3, R189, RZ ;  /* 0x000000bd03047227 */ /* 0x000fe200078e00ff */
[----:B------:R-:W-:-:S02]  /*7b30*/  ISETP.GT.U32.AND P3, PT, R0, R187, PT ;  /* 0x000000bb0000720c */ /* 0x000fc40003f64070 */
[----:B------:R-:W-:Y:S01]  /*7b40*/  IABS R109, R8 ;  /* 0x00000008006d7213 */ /* 0x000fe20000000000 */
[----:B------:R-:W-:Y:S01]  /*7b50*/  IMAD.MOV R5, RZ, RZ, -R4 ;  /* 0x000000ffff057224 */ /* 0x000fe200078e0a04 */
[-C--:B------:R-:W-:Y:S01]  /*7b60*/  @!P6 IADD3 R86, R86, -R0.reuse, RZ ;  /* 0x800000005656e210 */ /* 0x080fe20007ffe0ff */
[----:B------:R-:W-:Y:S01]  /*7b70*/  @!P5 IMAD.MOV R19, RZ, RZ, -R19 ;  /* 0x000000ffff13d224 */ /* 0x000fe200078e0a13 */
[C---:B------:R-:W-:Y:S01]  /*7b80*/  ISETP.GT.U32.AND P6, PT, R0.reuse, R89, PT ;  /* 0x000000590000720c */ /* 0x040fe20003fc4070 */
[----:B------:R-:W-:Y:S01]  /*7b90*/  @!P0 IMAD.IADD R185, R185, 0x1, -R0 ;  /* 0x00000001b9b98824 */ /* 0x000fe200078e0a00 */
[----:B------:R-:W-:Y:S01]  /*7ba0*/  ISETP.GE.AND P5, PT, R11, RZ, PT ;  /* 0x000000ff0b00720c */ /* 0x000fe20003fa6270 */
[----:B------:R-:W-:Y:S01]  /*7bb0*/  IMAD R189, R0, R5, R189 ;  /* 0x0000000500bd7224 */ /* 0x000fe200078e02bd */
[-C--:B------:R-:W-:Y:S01]  /*7bc0*/  @!P4 IADD3 R107, R107, -R0.reuse, RZ ;  /* 0x800000006b6bc210 */ /* 0x080fe20007ffe0ff */
[----:B------:R-:W-:Y:S01]  /*7bd0*/  @!P2 IMAD.MOV R86, RZ, RZ, -R86 ;  /* 0x000000ffff56a224 */ /* 0x000fe200078e0a56 */
[----:B------:R-:W-:Y:S01]  /*7be0*/  ISETP.GE.AND P0, PT, R12, RZ, PT ;  /* 0x000000ff0c00720c */ /* 0x000fe20003f06270 */
[----:B------:R-:W-:Y:S01]  /*7bf0*/  @!P3 IMAD.IADD R187, R187, 0x1, -R0 ;  /* 0x00000001bbbbb824 */ /* 0x000fe200078e0a00 */
[C---:B------:R-:W-:Y:S01]  /*7c00*/  ISETP.GT.U32.AND P3, PT, R0.reuse, R107, PT ;  /* 0x0000006b0000720c */ /* 0x040fe20003f64070 */
[----:B------:R-:W-:Y:S01]  /*7c10*/  @!P1 IMAD.MOV R185, RZ, RZ, -R185 ;  /* 0x000000ffffb99224 */ /* 0x000fe200078e0ab9 */
[----:B------:R-:W-:Y:S01]  /*7c20*/  ISETP.GT.U32.AND P1, PT, R0, R189, PT ;  /* 0x000000bd0000720c */ /* 0x000fe20003f24070 */
[C---:B------:R-:W-:Y:S01]  /*7c30*/  VIADD R11, R6.reuse, 0xa1 ;  /* 0x000000a1060b7836 */ /* 0x040fe20000000000 */
[----:B------:R-:W-:Y:S01]  /*7c40*/  IADD3 R12, R6, 0xa2, RZ ;  /* 0x000000a2060c7810 */ /* 0x000fe20007ffe0ff */
[----:B------:R-:W-:Y:S01]  /*7c50*/  IMAD.HI.U32 R4, R3, R109, RZ ;  /* 0x0000006d03047227 */ /* 0x000fe200078e00ff */
[----:B------:R-:W-:-:S02]  /*7c60*/  @!P6 IADD3 R89, R89, -R0, RZ ;  /* 0x800000005959e210 */ /* 0x000fc40007ffe0ff */
[----:B------:R-:W-:Y:S01]  /*7c70*/  IABS R18, R11 ;  /* 0x0000000b00127213 */ /* 0x000fe20000000000 */
[----:B------:R-:W-:Y:S01]  /*7c80*/  IMAD.MOV R4, RZ, RZ, -R4 ;  /* 0x000000ffff047224 */ /* 0x000fe200078e0a04 */
[C---:B------:R-:W-:Y:S02]  /*7c90*/  ISETP.GT.U32.AND P2, PT, R0.reuse, R89, PT ;  /* 0x000000590000720c */ /* 0x040fe40003f44070 */
[----:B------:R-:W-:Y:S01]  /*7ca0*/  IABS R191, R12 ;  /* 0x0000000c00bf7213 */ /* 0x000fe20000000000 */
[----:B------:R-:W-:Y:S01]  /*7cb0*/  @!P3 IMAD.IADD R107, R107, 0x1, -R0 ;  /* 0x000000016b6bb824 */ /* 0x000fe200078e0a00 */
[C---:B------:R-:W-:Y:S01]  /*7cc0*/  ISETP.GT.U32.AND P6, PT, R0.reuse, R187, PT ;  /* 0x000000bb0000720c */ /* 0x040fe20003fc4070 */
[C---:B------:R-:W-:Y:S01]  /*7cd0*/  IMAD R109, R0.reuse, R4, R109 ;  /* 0x00000004006d7224 */ /* 0x040fe200078e026d */
[----:B------:R-:W-:Y:S01]  /*7ce0*/  @!P1 IADD3 R189, R189, -R0, RZ ;  /* 0x80000000bdbd9210 */ /* 0x000fe20007ffe0ff */
[----:B------:R-:W-:Y:S01]  /*7cf0*/  @!P5 IMAD.MOV R107, RZ, RZ, -R107 ;  /* 0x000000ffff6bd224 */ /* 0x000fe200078e0a6b */
[----:B------:R-:W-:Y:S01]  /*7d00*/  ISETP.GE.AND P1, PT, R11, RZ, PT ;  /* 0x000000ff0b00720c */ /* 0x000fe20003f26270 */
[----:B------:R-:W-:Y:S01]  /*7d10*/  IMAD.HI.U32 R4, R3, R18, RZ ;  /* 0x0000001203047227 */ /* 0x000fe200078e00ff */
[----:B------:R-:W-:-:S02]  /*7d20*/  ISETP.GT.U32.AND P5, PT, R0, R189, PT ;  /* 0x000000bd0000720c */ /* 0x000fc40003fa4070 */
[----:B------:R-:W-:Y:S01]  /*7d30*/  ISETP.GE.AND P3, PT, R10, RZ, PT ;  /* 0x000000ff0a00720c */ /* 0x000fe20003f66270 */
[----:B------:R-:W-:Y:S01]  /*7d40*/  @!P2 IMAD.IADD R89, R89, 0x1, -R0 ;  /* 0x000000015959a824 */ /* 0x000fe200078e0a00 */
[----:B------:R-:W-:Y:S01]  /*7d50*/  ISETP.GE.AND P2, PT, R8, RZ, PT ;  /* 0x000000ff0800720c */ /* 0x000fe20003f46270 */
[----:B------:R-:W-:Y:S01]  /*7d60*/  VIADD R8, R6, 0xa3 ;  /* 0x000000a306087836 */ /* 0x000fe20000000000 */
[----:B------:R-:W-:Y:S01]  /*7d70*/  ISETP.GE.AND P4, PT, R14, RZ, PT ;  /* 0x000000ff0e00720c */ /* 0x000fe20003f86270 */
[----:B------:R-:W-:Y:S01]  /*7d80*/  IMAD.HI.U32 R5, R3, R191, RZ ;  /* 0x000000bf03057227 */ /* 0x000fe200078e00ff */
[----:B------:R-:W-:Y:S02]  /*7d90*/  @!P6 IADD3 R187, R187, -R0, RZ ;  /* 0x80000000bbbbe210 */ /* 0x000fe40007ffe0ff */
[----:B------:R-:W-:Y:S01]  /*7da0*/  IABS R90, R8 ;  /* 0x00000008005a7213 */ /* 0x000fe20000000000 */
[----:B------:R-:W-:Y:S01]  /*7db0*/  IMAD.MOV R11, RZ, RZ, -R4 ;  /* 0x000000ffff0b7224 */ /* 0x000fe200078e0a04 */
[----:B------:R-:W-:Y:S01]  /*7dc0*/  ISETP.GT.U32.AND P6, PT, R0, R109, PT ;  /* 0x0000006d0000720c */ /* 0x000fe20003fc4070 */
[----:B------:R-:W-:Y:S01]  /*7dd0*/  IMAD.MOV R5, RZ, RZ, -R5 ;  /* 0x000000ffff057224 */ /* 0x000fe200078e0a05 */
[C---:B------:R-:W-:Y:S01]  /*7de0*/  IADD3 R14, R6.reuse, 0xaa, RZ ;  /* 0x000000aa060e7810 */ /* 0x040fe20007ffe0ff */
[----:B------:R-:W-:Y:S01]  /*7df0*/  IMAD.HI.U32 R4, R3, R90, RZ ;  /* 0x0000005a03047227 */ /* 0x000fe200078e00ff */
[----:B------:R-:W-:-:S02]  /*7e00*/  IADD3 R15, R6, 0xac, RZ ;  /* 0x000000ac060f7810 */ /* 0x000fc40007ffe0ff */
[----:B------:R-:W-:Y:S01]  /*7e10*/  IABS R203, R14 ;  /* 0x0000000e00cb7213 */ /* 0x000fe20000000000 */
[----:B------:R-:W-:Y:S01]  /*7e20*/  IMAD R191, R0, R5, R191 ;  /* 0x0000000500bf7224 */ /* 0x000fe200078e02bf */
[----:B------:R-:W-:Y:S01]  /*7e30*/  @!P4 IADD3 R89, -R89, RZ, RZ ;  /* 0x000000ff5959c210 */ /* 0x000fe20007ffe1ff */
[----:B------:R-:W-:Y:S01]  /*7e40*/  IMAD.MOV R5, RZ, RZ, -R4 ;  /* 0x000000ffff057224 */ /* 0x000fe200078e0a04 */
[----:B------:R-:W-:Y:S01]  /*7e50*/  ISETP.GE.AND P4, PT, R12, RZ, PT ;  /* 0x000000ff0c00720c */ /* 0x000fe20003f86270 */
[----:B------:R-:W-:Y:S01]  /*7e60*/  @!P5 IMAD.IADD R189, R189, 0x1, -R0 ;  /* 0x00000001bdbdd824 */ /* 0x000fe200078e0a00 */
[C---:B------:R-:W-:Y:S01]  /*7e70*/  ISETP.GT.U32.AND P5, PT, R0.reuse, R191, PT ;  /* 0x000000bf0000720c */ /* 0x040fe20003fa4070 */
[C---:B------:R-:W-:Y:S01]  /*7e80*/  IMAD R90, R0.reuse, R5, R90 ;  /* 0x00000005005a7224 */ /* 0x040fe200078e025a */
[----:B------:R-:W-:Y:S01]  /*7e90*/  @!P6 IADD3 R109, R109, -R0, RZ ;  /* 0x800000006d6de210 */ /* 0x000fe20007ffe0ff */
[----:B------:R-:W-:Y:S01]  /*7ea0*/  IMAD R18, R0, R11, R18 ;  /* 0x0000000b00127224 */ /* 0x000fe200078e0212 */
[----:B------:R-:W-:Y:S01]  /*7eb0*/  @!P3 IADD3 R189, -R189, RZ, RZ ;  /* 0x000000ffbdbdb210 */ /* 0x000fe20007ffe1ff */
[----:B------:R-:W-:Y:S01]  /*7ec0*/  VIADD R10, R6, 0xa5 ;  /* 0x000000a5060a7836 */ /* 0x000fe20000000000 */
[C---:B------:R-:W-:Y:S01]  /*7ed0*/  ISETP.GT.U32.AND P3, PT, R0.reuse, R90, PT ;  /* 0x0000005a0000720c */ /* 0x040fe20003f64070 */
[----:B------:R-:W-:Y:S01]  /*7ee0*/  @!P0 IMAD.MOV R187, RZ, RZ, -R187 ;  /* 0x000000ffffbb8224 */ /* 0x000fe200078e0abb */
[----:B------:R-:W-:Y:S01]  /*7ef0*/  ISETP.GT.U32.AND P6, PT, R0, R109, PT ;  /* 0x0000006d0000720c */ /* 0x000fe20003fc4070 */
[----:B------:R-:W-:Y:S01]  /*7f00*/  VIADD R4, R6, 0xa4 ;  /* 0x000000a406047836 */ /* 0x000fe20000000000 */
[----:B------:R-:W-:-:S02]  /*7f10*/  ISETP.GT.U32.AND P0, PT, R0, R18, PT ;  /* 0x000000120000720c */ /* 0x000fc40003f04070 */
[----:B------:R-:W-:Y:S01]  /*7f20*/  IABS R199, R10 ;  /* 0x0000000a00c77213 */ /* 0x000fe20000000000 */
[--C-:B------:R-:W-:Y:S01]  /*7f30*/  @!P5 IMAD.IADD R191, R191, 0x1, -R0.reuse ;  /* 0x00000001bfbfd824 */ /* 0x100fe200078e0a00 */
[----:B------:R-:W-:Y:S02]  /*7f40*/  IADD3 R12, R6, 0xa6, RZ ;  /* 0x000000a6060c7810 */ /* 0x000fe40007ffe0ff */
[----:B------:R-:W-:Y:S01]  /*7f50*/  IABS R193, R4 ;  /* 0x0000000400c17213 */ /* 0x000fe20000000000 */
[----:B------:R-:W-:Y:S01]  /*7f60*/  IMAD.HI.U32 R5, R3, R199, RZ ;  /* 0x000000c703057227 */ /* 0x000fe200078e00ff */
[----:B------:R-:W-:Y:S02]  /*7f70*/  IABS R194, R12 ;  /* 0x0000000c00c27213 */ /* 0x000fe40000000000 */
[----:B------:R-:W-:Y:S01]  /*7f80*/  ISETP.GT.U32.AND P5, PT, R0, R191, PT ;  /* 0x000000bf0000720c */ /* 0x000fe20003fa4070 */
[--C-:B------:R-:W-:Y:S01]  /*7f90*/  @!P3 IMAD.IADD R90, R90, 0x1, -R0.reuse ;  /* 0x000000015a5ab824 */ /* 0x100fe200078e0a00 */
[----:B------:R-:W-:Y:S01]  /*7fa0*/  @!P6 IADD3 R109, R109, -R0, RZ ;  /* 0x800000006d6de210 */ /* 0x000fe20007ffe0ff */
[----:B------:R-:W-:Y:S01]  /*7fb0*/  IMAD.MOV R5, RZ, RZ, -R5 ;  /* 0x000000ffff057224 */ /* 0x000fe200078e0a05 */
[----:B------:R-:W-:Y:S01]  /*7fc0*/  ISETP.GE.AND P6, PT, R8, RZ, PT ;  /* 0x000000ff0800720c */ /* 0x000fe20003fc6270 */
[----:B------:R-:W-:Y:S01]  /*7fd0*/  @!P0 IMAD.IADD R18, R18, 0x1, -R0 ;  /* 0x0000000112128824 */ /* 0x000fe200078e0a00 */
[C---:B------:R-:W-:Y:S01]  /*7fe0*/  ISETP.GT.U32.AND P3, PT, R0.reuse, R90, PT ;  /* 0x0000005a0000720c */ /* 0x040fe20003f64070 */
[----:B------:R-:W-:Y:S01]  /*7ff0*/  IMAD R199, R0, R5, R199 ;  /* 0x0000000500c77224 */ /* 0x000fe200078e02c7 */
[----:B------:R-:W-:Y:S01]  /*8000*/  IABS R205, R15 ;  /* 0x0000000f00cd7213 */ /* 0x000fe20000000000 */
[----:B------:R-:W-:Y:S01]  /*8010*/  @!P2 IMAD.MOV R109, RZ, RZ, -R109 ;  /* 0x000000ffff6da224 */ /* 0x000fe200078e0a6d */
[----:B------:R-:W-:Y:S01]  /*8020*/  ISETP.GE.AND P2, PT, R4, RZ, PT ;  /* 0x000000ff0400720c */ /* 0x000fe20003f46270 */
[----:B------:R-:W-:Y:S01]  /*8030*/  IMAD.HI.U32 R4, R3, R193, RZ ;  /* 0x000000c103047227 */ /* 0x000fe200078e00ff */
[----:B------:R-:W-:-:S02]  /*8040*/  ISETP.GT.U32.AND P0, PT, R0, R18, PT ;  /* 0x000000120000720c */ /* 0x000fc40003f04070 */
[----:B------:R-:W-:Y:S01]  /*8050*/  @!P5 IADD3 R191, R191, -R0, RZ ;  /* 0x80000000bfbfd210 */ /* 0x000fe20007ffe0ff */
[----:B------:R-:W-:Y:S01]  /*8060*/  IMAD.HI.U32 R8, R3, R194, RZ ;  /* 0x000000c203087227 */ /* 0x000fe200078e00ff */
[----:B------:R-:W-:Y:S02]  /*8070*/  IADD3 R4, -R4, RZ, RZ ;  /* 0x000000ff04047210 */ /* 0x000fe40007ffe1ff */
[----:B------:R-:W-:Y:S01]  /*8080*/  ISETP.GE.AND P5, PT, R12, RZ, PT ;  /* 0x000000ff0c00720c */ /* 0x000fe20003fa6270 */
[----:B------:R-:W-:Y:S01]  /*8090*/  @!P3 IMAD.IADD R90, R90, 0x1, -R0 ;  /* 0x000000015a5ab824 */ /* 0x000fe200078e0a00 */
[C---:B------:R-:W-:Y:S01]  /*80a0*/  ISETP.GT.U32.AND P3, PT, R0.reuse, R199, PT ;  /* 0x000000c70000720c */ /* 0x040fe20003f64070 */
[----:B------:R-:W-:Y:S02]  /*80b0*/  IMAD.MOV R11, RZ, RZ, -R8 ;  /* 0x000000ffff0b7224 */ /* 0x000fe400078e0a08 */
[----:B------:R-:W-:Y:S01]  /*80c0*/  IMAD R193, R0, R4, R193 ;  /* 0x0000000400c17224 */ /* 0x000fe200078e02c1 */
[----:B------:R-:W-:Y:S01]  /*80d0*/  @!P6 IADD3 R90, -R90, RZ, RZ ;  /* 0x000000ff5a5ae210 */ /* 0x000fe20007ffe1ff */
[----:B------:R-:W-:Y:S01]  /*80e0*/  IMAD R194, R0, R11, R194 ;  /* 0x0000000b00c27224 */ /* 0x000fe200078e02c2 */
[C---:B------:R-:W-:Y:S01]  /*80f0*/  IADD3 R11, R6.reuse, 0xa8, RZ ;  /* 0x000000a8060b7810 */ /* 0x040fe20007ffe0ff */
[----:B------:R-:W-:-:S02]  /*8100*/  VIADD R4, R6, 0xa7 ;  /* 0x000000a706047836 */ /* 0x000fc40000000000 */
[--C-:B------:R-:W-:Y:S01]  /*8110*/  @!P0 IMAD.IADD R18, R18, 0x1, -R0.reuse ;  /* 0x0000000112128824 */ /* 0x100fe200078e0a00 */
[----:B------:R-:W-:Y:S01]  /*8120*/  IABS R195, R11 ;  /* 0x0000000b00c37213 */ /* 0x000fe20000000000 */
[----:B------:R-:W-:Y:S01]  /*8130*/  @!P4 IMAD.MOV R191, RZ, RZ, -R191 ;  /* 0x000000ffffbfc224 */ /* 0x000fe200078e0abf */
[----:B------:R-:W-:Y:S01]  /*8140*/  IABS R201, R4 ;  /* 0x0000000400c97213 */ /* 0x000fe20000000000 */
[----:B------:R-:W-:Y:S01]  /*8150*/  @!P3 IMAD.IADD R199, R199, 0x1, -R0 ;  /* 0x00000001c7c7b824 */ /* 0x000fe200078e0a00 */
[----:B------:R-:W-:Y:S01]  /*8160*/  ISETP.GE.AND P4, PT, R4, RZ, PT ;  /* 0x000000ff0400720c */ /* 0x000fe20003f86270 */
[----:B------:R-:W-:Y:S01]  /*8170*/  @!P1 IMAD.MOV R18, RZ, RZ, -R18 ;  /* 0x000000ffff129224 */ /* 0x000fe200078e0a12 */
[C---:B------:R-:W-:Y:S01]  /*8180*/  ISETP.GT.U32.AND P1, PT, R0.reuse, R193, PT ;  /* 0x000000c10000720c */ /* 0x040fe20003f24070 */
[C---:B------:R-:W-:Y:S01]  /*8190*/  IMAD.HI.U32 R5, R3.reuse, R195, RZ ;  /* 0x000000c303057227 */ /* 0x040fe200078e00ff */
[C---:B------:R-:W-:Y:S02]  /*81a0*/  ISETP.GT.U32.AND P3, PT, R0.reuse, R199, PT ;  /* 0x000000c70000720c */ /* 0x040fe40003f64070 */
[----:B------:R-:W-:Y:S01]  /*81b0*/  ISETP.GT.U32.AND P6, PT, R0, R194, PT ;  /* 0x000000c20000720c */ /* 0x000fe20003fc4070 */
[----:B------:R-:W-:Y:S01]  /*81c0*/  IMAD.HI.U32 R4, R3, R201, RZ ;  /* 0x000000c903047227 */ /* 0x000fe200078e00ff */
[----:B------:R-:W-:-:S02]  /*81d0*/  IADD3 R5, -R5, RZ, RZ ;  /* 0x000000ff05057210 */ /* 0x000fc40007ffe1ff */
[----:B------:R-:W-:Y:S01]  /*81e0*/  ISETP.GE.AND P0, PT, R10, RZ, PT ;  /* 0x000000ff0a00720c */ /* 0x000fe20003f06270 */
[----:B------:R-:W-:Y:S02]  /*81f0*/  IMAD.MOV R4, RZ, RZ, -R4 ;  /* 0x000000ffff047224 */ /* 0x000fe400078e0a04 */
[C---:B------:R-:W-:Y:S02]  /*8200*/  IMAD R195, R0.reuse, R5, R195 ;  /* 0x0000000500c37224 */ /* 0x040fe400078e02c3 */
[----:B------:R-:W-:Y:S01]  /*8210*/  IMAD R201, R0, R4, R201 ;  /* 0x0000000400c97224 */ /* 0x000fe200078e02c9 */
[----:B------:R-:W-:Y:S01]  /*8220*/  @!P1 IADD3 R193, R193, -R0, RZ ;  /* 0x80000000c1c19210 */ /* 0x000fe20007ffe0ff */
[--C-:B------:R-:W-:Y:S02]  /*8230*/  @!P3 IMAD.IADD R199, R199, 0x1, -R0.reuse ;  /* 0x00000001c7c7b824 */ /* 0x100fe400078e0a00 */
[----:B------:R-:W-:Y:S01]  /*8240*/  @!P6 IMAD.IADD R194, R194, 0x1, -R0 ;  /* 0x00000001c2c2e824 */ /* 0x000fe200078e0a00 */
[C---:B------:R-:W-:Y:S01]  /*8250*/  ISETP.GT.U32.AND P3, PT, R0.reuse, R201, PT ;  /* 0x000000c90000720c */ /* 0x040fe20003f64070 */
[----:B------:R-:W-:Y:S01]  /*8260*/  IMAD.HI.U32 R10, R3, R203, RZ ;  /* 0x000000cb030a7227 */ /* 0x000fe200078e00ff */
[----:B------:R-:W-:-:S02]  /*8270*/  ISETP.GT.U32.AND P6, PT, R0, R195, PT ;  /* 0x000000c30000720c */ /* 0x000fc40003fc4070 */
[----:B------:R-:W-:Y:S01]  /*8280*/  ISETP.GT.U32.AND P1, PT, R0, R193, PT ;  /* 0x000000c10000720c */ /* 0x000fe20003f24070 */
[----:B------:R-:W-:Y:S02]  /*8290*/  VIADD R12, R6, 0xa9 ;  /* 0x000000a9060c7836 */ /* 0x000fe40000000000 */
[----:B------:R-:W-:Y:S02]  /*82a0*/  IMAD.MOV R10, RZ, RZ, -R10 ;  /* 0x000000ffff0a7224 */ /* 0x000fe400078e0a0a */
[----:B------:R-:W-:Y:S01]  /*82b0*/  IMAD.HI.U32 R5, R3, R205, RZ ;  /* 0x000000cd03057227 */ /* 0x000fe200078e00ff */
[----:B------:R-:W-:-:S03]  /*82c0*/  IABS R17, R12 ;  /* 0x0000000c00117213 */ /* 0x000fc60000000000 */
[----:B------:R-:W-:Y:S02]  /*82d0*/  IMAD R203, R0, R10, R203 ;  /* 0x0000000a00cb7224 */ /* 0x000fe400078e02cb */
[----:B------:R-:W-:Y:S01]  /*82e0*/  VIADD R10, R6, 0xab ;  /* 0x000000ab060a7836 */ /* 0x000fe20000000000 */
[----:B------:R-:W-:Y:S01]  /*82f0*/  @!P6 IADD3 R195, R195, -R0, RZ ;  /* 0x80000000c3c3e210 */ /* 0x000fe20007ffe0ff */
[----:B------:R-:W-:-:S03]  /*8300*/  IMAD.HI.U32 R8, R3, R17, RZ ;  /* 0x0000001103087227 */ /* 0x000fc600078e00ff */
[----:B------:R-:W-:Y:S01]  /*8310*/  IABS R196, R10 ;  /* 0x0000000a00c47213 */ /* 0x000fe20000000000 */
[--C-:B------:R-:W-:Y:S01]  /*8320*/  @!P3 IMAD.IADD R201, R201, 0x1, -R0.reuse ;  /* 0x00000001c9c9b824 */ /* 0x100fe200078e0a00 */
[C---:B------:R-:W-:Y:S01]  /*8330*/  ISETP.GT.U32.AND P3, PT, R0.reuse, R194, PT ;  /* 0x000000c20000720c */ /* 0x040fe20003f64070 */
[----:B------:R-:W-:Y:S01]  /*8340*/  @!P1 IMAD.IADD R193, R193, 0x1, -R0 ;  /* 0x00000001c1c19824 */ /* 0x000fe200078e0a00 */
[C---:B------:R-:W-:Y:S01]  /*8350*/  ISETP.GT.U32.AND P6, PT, R0.reuse, R195, PT ;  /* 0x000000c30000720c */ /* 0x040fe20003fc4070 */
[----:B------:R-:W-:Y:S01]  /*8360*/  IMAD.MOV R8, RZ, RZ, -R8 ;  /* 0x000000ffff087224 */ /* 0x000fe200078e0a08 */
[----:B------:R-:W-:Y:S01]  /*8370*/  ISETP.GE.AND P1, PT, R11, RZ, PT ;  /* 0x000000ff0b00720c */ /* 0x000fe20003f26270 */
[----:B------:R-:W-:Y:S01]  /*8380*/  @!P2 IMAD.MOV R193, RZ, RZ, -R193 ;  /* 0x000000ffffc1a224 */ /* 0x000fe200078e0ac1 */
[C---:B------:R-:W-:Y:S01]  /*8390*/  ISETP.GT.U32.AND P2, PT, R0.reuse, R201, PT ;  /* 0x000000c90000720c */ /* 0x040fe20003f44070 */
[----:B------:R-:W-:Y:S01]  /*83a0*/  IMAD R17, R0, R8, R17 ;  /* 0x0000000800117224 */ /* 0x000fe200078e0211 */
[----:B------:R-:W-:Y:S01]  /*83b0*/  IADD3 R8, -R5, RZ, RZ ;  /* 0x000000ff05087210 */ /* 0x000fe20007ffe1ff */
[----:B------:R-:W-:-:S04]  /*83c0*/  IMAD.HI.U32 R4, R3, R196, RZ ;  /* 0x000000c403047227 */ /* 0x000fc800078e00ff */
[----:B------:R-:W-:Y:S02]  /*83d0*/  IMAD.MOV R11, RZ, RZ, -R4 ;  /* 0x000000ffff0b7224 */ /* 0x000fe400078e0a04 */
[----:B------:R-:W-:Y:S01]  /*83e0*/  @!P3 IMAD.IADD R194, R194, 0x1, -R0 ;  /* 0x00000001c2c2b824 */ /* 0x000fe200078e0a00 */
[C---:B------:R-:W-:Y:S01]  /*83f0*/  ISETP.GT.U32.AND P3, PT, R0.reuse, R203, PT ;  /* 0x000000cb0000720c */ /* 0x040fe20003f64070 */
[C---:B------:R-:W-:Y:S01]  /*8400*/  IMAD R205, R0.reuse, R8, R205 ;  /* 0x0000000800cd7224 */ /* 0x040fe200078e02cd */
[-C--:B------:R-:W-:Y:S01]  /*8410*/  @!P6 IADD3 R195, R195, -R0.reuse, RZ ;  /* 0x80000000c3c3e210 */ /* 0x080fe20007ffe0ff */
[----:B------:R-:W-:Y:S01]  /*8420*/  @!P0 IMAD.MOV R199, RZ, RZ, -R199 ;  /* 0x000000ffffc78224 */ /* 0x000fe200078e0ac7 */
[C---:B------:R-:W-:Y:S01]  /*8430*/  ISETP.GT.U32.AND P0, PT, R0.reuse, R17, PT ;  /* 0x000000110000720c */ /* 0x040fe20003f04070 */
[C---:B------:R-:W-:Y:S01]  /*8440*/  IMAD R196, R0.reuse, R11, R196 ;  /* 0x0000000b00c47224 */ /* 0x040fe200078e02c4 */
[----:B------:R-:W-:Y:S01]  /*8450*/  ISETP.GT.U32.AND P6, PT, R0, R205, PT ;  /* 0x000000cd0000720c */ /* 0x000fe20003fc4070 */
[----:B------:R-:W-:Y:S01]  /*8460*/  IMAD.HI.U32 R5, R3, R207, RZ ;  /* 0x000000cf03057227 */ /* 0x000fe200078e00ff */
[----:B------:R-:W-:-:S02]  /*8470*/  @!P2 IADD3 R201, R201, -R0, RZ ;  /* 0x80000000c9c9a210 */ /* 0x000fc40007ffe0ff */
[----:B------:R-:W-:Y:S01]  /*8480*/  ISETP.GT.U32.AND P2, PT, R0, R196, PT ;  /* 0x000000c40000720c */ /* 0x000fe20003f44070 */
[----:B------:R-:W-:Y:S01]  /*8490*/  IMAD.MOV R5, RZ, RZ, -R5 ;  /* 0x000000ffff057224 */ /* 0x000fe200078e0a05 */
[----:B------:R-:W-:Y:S01]  /*84a0*/  IADD3 R8, R6, 0xaf, RZ ;  /* 0x000000af06087810 */ /* 0x000fe20007ffe0ff */
[----:B------:R-:W-:Y:S01]  /*84b0*/  @!P3 IMAD.IADD R203, R203, 0x1, -R0 ;  /* 0x00000001cbcbb824 */ /* 0x000fe200078e0a00 */
[----:B------:R-:W-:Y:S01]  /*84c0*/  ISETP.GE.AND P3, PT, R14, RZ, PT ;  /* 0x000000ff0e00720c */ /* 0x000fe20003f66270 */
[----:B------:R-:W-:Y:S01]  /*84d0*/  @!P5 IMAD.MOV R194, RZ, RZ, -R194 ;  /* 0x000000ffffc2d224 */ /* 0x000fe200078e0ac2 */
[----:B------:R-:W-:Y:S01]  /*84e0*/  IABS R198, R8 ;  /* 0x0000000800c67213 */ /* 0x000fe20000000000 */
[----:B------:R-:W-:Y:S01]  /*84f0*/  @!P0 IMAD.IADD R17, R17, 0x1, -R0 ;  /* 0x0000000111118824 */ /* 0x000fe200078e0a00 */
[----:B------:R-:W-:Y:S01]  /*8500*/  ISETP.GE.AND P0, PT, R12, RZ, PT ;  /* 0x000000ff0c00720c */ /* 0x000fe20003f06270 */
[----:B------:R-:W-:Y:S01]  /*8510*/  IMAD.HI.U32 R4, R3, R197, RZ ;  /* 0x000000c503047227 */ /* 0x000fe200078e00ff */
[----:B------:R-:W-:-:S02]  /*8520*/  @!P6 IADD3 R205, R205, -R0, RZ ;  /* 0x80000000cdcde210 */ /* 0x000fc40007ffe0ff */
[----:B------:R-:W-:Y:S01]  /*8530*/  ISETP.GT.U32.AND P6, PT, R0, R203, PT ;  /* 0x000000cb0000720c */ /* 0x000fe20003fc4070 */
[----:B------:R-:W-:Y:S01]  /*8540*/  @!P2 IMAD.IADD R196, R196, 0x1, -R0 ;  /* 0x00000001c4c4a824 */ /* 0x000fe200078e0a00 */
[C---:B------:R-:W-:Y:S01]  /*8550*/  ISETP.GT.U32.AND P2, PT, R0.reuse, R17, PT ;  /* 0x000000110000720c */ /* 0x040fe20003f44070 */
[C---:B------:R-:W-:Y:S01]  /*8560*/  IMAD R207, R0.reuse, R5, R207 ;  /* 0x0000000500cf7224 */ /* 0x040fe200078e02cf */
[----:B------:R-:W-:Y:S01]  /*8570*/  @!P1 IADD3 R195, -R195, RZ, RZ ;  /* 0x000000ffc3c39210 */ /* 0x000fe20007ffe1ff */
[----:B------:R-:W-:Y:S01]  /*8580*/  IMAD.MOV R4, RZ, RZ, -R4 ;  /* 0x000000ffff047224 */ /* 0x000fe200078e0a04 */
[----:B------:R-:W-:Y:S01]  /*8590*/  ISETP.GT.U32.AND P5, PT, R0, R196, PT ;  /* 0x000000c40000720c */ /* 0x000fe20003fa4070 */
[C---:B------:R-:W-:Y:S01]  /*85a0*/  VIADD R12, R6.reuse, 0xb0 ;  /* 0x000000b0060c7836 */ /* 0x040fe20000000000 */
[----:B------:R-:W-:Y:S01]  /*85b0*/  IADD3 R14, R6, 0xba, RZ ;  /* 0x000000ba060e7810 */ /* 0x000fe20007ffe0ff */
[C---:B------:R-:W-:Y:S02]  /*85c0*/  IMAD R197, R0.reuse, R4, R197 ;  /* 0x0000000400c57224 */ /* 0x040fe400078e02c5 */
[----:B------:R-:W-:Y:S01]  /*85d0*/  @!P4 IMAD.MOV R201, RZ, RZ, -R201 ;  /* 0x000000ffffc9c224 */ /* 0x000fe200078e0ac9 */
[C---:B------:R-:W-:Y:S01]  /*85e0*/  ISETP.GT.U32.AND P4, PT, R0.reuse, R205, PT ;  /* 0x000000cd0000720c */ /* 0x040fe20003f84070 */
[--C-:B------:R-:W-:Y:S01]  /*85f0*/  @!P6 IMAD.IADD R203, R203, 0x1, -R0.reuse ;  /* 0x00000001cbcbe824 */ /* 0x100fe200078e0a00 */
[----:B------:R-:W-:Y:S01]  /*8600*/  ISETP.GT.U32.AND P6, PT, R0, R207, PT ;  /* 0x000000cf0000720c */ /* 0x000fe20003fc4070 */
[----:B------:R-:W-:Y:S01]  /*8610*/  @!P2 IMAD.IADD R17, R17, 0x1, -R0 ;  /* 0x000000011111a824 */ /* 0x000fe200078e0a00 */
[----:B------:R-:W-:Y:S01]  /*8620*/  IABS R108, R12 ;  /* 0x0000000c006c7213 */ /* 0x000fe20000000000 */
[----:B------:R-:W-:Y:S01]  /*8630*/  IMAD.HI.U32 R4, R3, R198, RZ ;  /* 0x000000c603047227 */ /* 0x000fe200078e00ff */
[----:B------:R-:W-:-:S02]  /*8640*/  ISETP.GE.AND P2, PT, R10, RZ, PT ;  /* 0x000000ff0a00720c */ /* 0x000fc40003f46270 */
[----:B------:R-:W-:Y:S01]  /*8650*/  @!P5 IADD3 R196, R196, -R0, RZ ;  /* 0x80000000c4c4d210 */ /* 0x000fe20007ffe0ff */
[----:B------:R-:W-:Y:S01]  /*8660*/  IMAD.HI.U32 R5, R3, R108, RZ ;  /* 0x0000006c03057227 */ /* 0x000fe200078e00ff */
[----:B------:R-:W-:Y:S02]  /*8670*/  ISETP.GE.AND P5, PT, R15, RZ, PT ;  /* 0x000000ff0f00720c */ /* 0x000fe40003fa6270 */
[----:B------:R-:W-:Y:S01]  /*8680*/  IADD3 R11, -R4, RZ, RZ ;  /* 0x000000ff040b7210 */ /* 0x000fe20007ffe1ff */
[----:B------:R-:W-:Y:S01]  /*8690*/  IMAD.MOV R5, RZ, RZ, -R5 ;  /* 0x000000ffff057224 */ /* 0x000fe200078e0a05 */
[----:B------:R-:W-:Y:S01]  /*86a0*/  ISETP.GT.U32.AND P1, PT, R0, R197, PT ;  /* 0x000000c50000720c */ /* 0x000fe20003f24070 */
[----:B------:R-:W-:Y:S01]  /*86b0*/  @!P6 IMAD.IADD R207, R207, 0x1, -R0 ;  /* 0x00000001cfcfe824 */ /* 0x000fe200078e0a00 */
[----:B------:R-:W-:Y:S01]  /*86c0*/  IADD3 R4, R6, 0xb1, RZ ;  /* 0x000000b106047810 */ /* 0x000fe20007ffe0ff */
[----:B------:R-:W-:Y:S01]  /*86d0*/  IMAD R198, R0, R11, R198 ;  /* 0x0000000b00c67224 */ /* 0x000fe200078e02c6 */
[----:B------:R-:W-:Y:S01]  /*86e0*/  @!P0 IADD3 R17, -R17, RZ, RZ ;  /* 0x000000ff11118210 */ /* 0x000fe20007ffe1ff */
[----:B------:R-:W-:Y:S01]  /*86f0*/  @!P4 IMAD.IADD R205, R205, 0x1, -R0 ;  /* 0x00000001cdcdc824 */ /* 0x000fe200078e0a00 */
[----:B------:R-:W-:Y:S01]  /*8700*/  ISETP.GE.AND P4, PT, R16, RZ, PT ;  /* 0x000000ff1000720c */ /* 0x000fe20003f86270 */
[C---:B------:R-:W-:Y:S01]  /*8710*/  IMAD R108, R0.reuse, R5, R108 ;  /* 0x00000005006c7224 */ /* 0x040fe200078e026c */
[----:B------:R-:W-:Y:S01]  /*8720*/  IABS R16, R4 ;  /* 0x0000000400107213 */ /* 0x000fe20000000000 */
[----:B------:R-:W-:Y:S01]  /*8730*/  @!P2 IMAD.MOV R196, RZ, RZ, -R196 ;  /* 0x000000ffffc4a224 */ /* 0x000fe200078e0ac4 */
[C---:B------:R-:W-:Y:S01]  /*8740*/  ISETP.GT.U32.AND P2, PT, R0.reuse, R198, PT ;  /* 0x000000c60000720c */ /* 0x040fe20003f44070 */
[----:B------:R-:W-:Y:S01]  /*8750*/  @!P3 IMAD.MOV R203, RZ, RZ, -R203 ;  /* 0x000000ffffcbb224 */ /* 0x000fe200078e0acb */
[C---:B------:R-:W-:Y:S01]  /*8760*/  ISETP.GT.U32.AND P3, PT, R0.reuse, R207, PT ;  /* 0x000000cf0000720c */ /* 0x040fe20003f64070 */
[----:B------:R-:W-:Y:S01]  /*8770*/  @!P5 IMAD.MOV R205, RZ, RZ, -R205 ;  /* 0x000000ffffcdd224 */ /* 0x000fe200078e0acd */
[----:B------:R-:W-:Y:S01]  /*8780*/  ISETP.GT.U32.AND P5, PT, R0, R108, PT ;  /* 0x0000006c0000720c */ /* 0x000fe20003fa4070 */
[--C-:B------:R-:W-:Y:S01]  /*8790*/  @!P1 IMAD.IADD R197, R197, 0x1, -R0.reuse ;  /* 0x00000001c5c59824 */ /* 0x100fe200078e0a00 */
[----:B------:R-:W-:Y:S01]  /*87a0*/  ISETP.GE.AND P6, PT, R8, RZ, PT ;  /* 0x000000ff0800720c */ /* 0x000fe20003fc6270 */
[C---:B------:R-:W-:Y:S01]  /*87b0*/  VIADD R5, R6.reuse, 0xb2 ;  /* 0x000000b206057836 */ /* 0x040fe20000000000 */
[----:B------:R-:W-:Y:S01]  /*87c0*/  ISETP.GE.AND P1, PT, R33, RZ, PT ;  /* 0x000000ff2100720c */ /* 0x000fe20003f26270 */
[----:B------:R-:W-:Y:S01]  /*87d0*/  VIADD R8, R6, 0xb3 ;  /* 0x000000b306087836 */ /* 0x000fe20000000000 */
        /* <DEDUP_REMOVED lines=8> */
[----:B------:R-:W-:-:S02]  /*8860*/  @!P5 IADD3 R108, R108, -R0, RZ ;  /* 0x800000006c6cd210 */ /* 0x000fc40007ffe0ff */
[----:B------:R-:W-:Y:S01]  /*8870*/  ISETP.GT.U32.AND P5, PT, R0, R198, PT ;  /* 0x000000c60000720c */ /* 0x000fe20003fa4070 */
[----:B------:R-:W-:Y:S01]  /*8880*/  IMAD.HI.U32 R5, R3, R200, RZ ;  /* 0x000000c803057227 */ /* 0x000fe200078e00ff */
[----:B------:R-:W-:Y:S02]  /*8890*/  IADD3 R11, -R4, RZ, RZ ;  /* 0x000000ff040b7210 */ /* 0x000fe40007ffe1ff */
[----:B------:R-:W-:Y:S01]  /*88a0*/  @!P0 IADD3 R197, R197, -R0, RZ ;  /* 0x80000000c5c58210 */ /* 0x000fe20007ffe0ff */
[----:B------:R-:W-:Y:S01]  /*88b0*/  IMAD.MOV R5, RZ, RZ, -R5 ;  /* 0x000000ffff057224 */ /* 0x000fe200078e0a05 */
[----:B------:R-:W-:Y:S01]  /*88c0*/  IABS R93, R8 ;  /* 0x00000008005d7213 */ /* 0x000fe20000000000 */
[----:B------:R-:W-:Y:S01]  /*88d0*/  IMAD R16, R0, R11, R16 ;  /* 0x0000000b00107224 */ /* 0x000fe200078e0210 */
[----:B------:R-:W-:Y:S01]  /*88e0*/  IADD3 R4, R6, 0xb4, RZ ;  /* 0x000000b406047810 */ /* 0x000fe20007ffe0ff */
[----:B------:R-:W-:Y:S01]  /*88f0*/  @!P4 IMAD.MOV R197, RZ, RZ, -R197 ;  /* 0x000000ffffc5c224 */ /* 0x000fe200078e0ac5 */
[C---:B------:R-:W-:Y:S01]  /*8900*/  ISETP.GT.U32.AND P4, PT, R0.reuse, R108, PT ;  /* 0x0000006c0000720c */ /* 0x040fe20003f84070 */
[----:B------:R-:W-:Y:S01]  /*8910*/  IMAD R200, R0, R5, R200 ;  /* 0x0000000500c87224 */ /* 0x000fe200078e02c8 */
[----:B------:R-:W-:Y:S01]  /*8920*/  IABS R202, R4 ;  /* 0x0000000400ca7213 */ /* 0x000fe20000000000 */
[----:B------:R-:W-:Y:S01]  /*8930*/  @!P5 IMAD.IADD R198, R198, 0x1, -R0 ;  /* 0x00000001c6c6d824 */ /* 0x000fe200078e0a00 */
[----:B------:R-:W-:Y:S01]  /*8940*/  ISETP.GT.U32.AND P5, PT, R0, R16, PT ;  /* 0x000000100000720c */ /* 0x000fe20003fa4070 */
[----:B------:R-:W-:Y:S01]  /*8950*/  @!P1 IMAD.MOV R207, RZ, RZ, -R207 ;  /* 0x000000ffffcf9224 */ /* 0x000fe200078e0acf */
[----:B------:R-:W-:Y:S01]  /*8960*/  ISETP.GE.AND P1, PT, R8, RZ, PT ;  /* 0x000000ff0800720c */ /* 0x000fe20003f26270 */
[----:B------:R-:W-:Y:S01]  /*8970*/  VIADD R33, R6, 0xbf ;  /* 0x000000bf06217836 */ /* 0x000fe20000000000 */
[----:B------:R-:W-:-:S02]  /*8980*/  @!P6 IADD3 R198, -R198, RZ, RZ ;  /* 0x000000ffc6c6e210 */ /* 0x000fc40007ffe1ff */
[----:B------:R-:W-:Y:S02]  /*8990*/  ISETP.GT.U32.AND P6, PT, R0, R200, PT ;  /* 0x000000c80000720c */ /* 0x000fe40003fc4070 */
[----:B------:R-:W-:Y:S01]  /*89a0*/  IADD3 R8, R6, 0xb5, RZ ;  /* 0x000000b506087810 */ /* 0x000fe20007ffe0ff */
[--C-:B------:R-:W-:Y:S01]  /*89b0*/  @!P4 IMAD.IADD R108, R108, 0x1, -R0.reuse ;  /* 0x000000016c6cc824 */ /* 0x100fe200078e0a00 */
[----:B------:R-:W-:Y:S01]  /*89c0*/  ISETP.GE.AND P4, PT, R4, RZ, PT ;  /* 0x000000ff0400720c */ /* 0x000fe20003f86270 */
[C---:B------:R-:W-:Y:S01]  /*89d0*/  IMAD.HI.U32 R4, R3.reuse, R93, RZ ;  /* 0x0000005d03047227 */ /* 0x040fe200078e00ff */
[----:B------:R-:W-:Y:S02]  /*89e0*/  IABS R112, R8 ;  /* 0x0000000800707213 */ /* 0x000fe40000000000 */
[----:B------:R-:W-:Y:S01]  /*89f0*/  IABS R204, R10 ;  /* 0x0000000a00cc7213 */ /* 0x000fe20000000000 */
[----:B------:R-:W-:Y:S01]  /*8a00*/  @!P5 IMAD.IADD R16, R16, 0x1, -R0 ;  /* 0x000000011010d824 */ /* 0x000fe200078e0a00 */
[----:B------:R-:W-:Y:S01]  /*8a10*/  ISETP.GE.AND P0, PT, R12, RZ, PT ;  /* 0x000000ff0c00720c */ /* 0x000fe20003f06270 */
[----:B------:R-:W-:Y:S01]  /*8a20*/  IMAD.MOV R5, RZ, RZ, -R4 ;  /* 0x000000ffff057224 */ /* 0x000fe200078e0a04 */
[----:B------:R-:W-:Y:S01]  /*8a30*/  IABS R99, R14 ;  /* 0x0000000e00637213 */ /* 0x000fe20000000000 */
[----:B------:R-:W-:Y:S01]  /*8a40*/  IMAD.HI.U32 R4, R3, R202, RZ ;  /* 0x000000ca03047227 */ /* 0x000fe200078e00ff */
[----:B------:R-:W-:-:S02]  /*8a50*/  ISETP.GT.U32.AND P5, PT, R0, R16, PT ;  /* 0x000000100000720c */ /* 0x000fc40003fa4070 */
[----:B------:R-:W-:Y:S01]  /*8a60*/  IABS R210, R33 ;  /* 0x0000002100d27213 */ /* 0x000fe20000000000 */
[----:B------:R-:W-:Y:S02]  /*8a70*/  @!P6 IMAD.IADD R200, R200, 0x1, -R0 ;  /* 0x00000001c8c8e824 */ /* 0x000fe400078e0a00 */
[----:B------:R-:W-:Y:S01]  /*8a80*/  IMAD R93, R0, R5, R93 ;  /* 0x00000005005d7224 */ /* 0x000fe200078e025d */
[----:B------:R-:W-:Y:S01]  /*8a90*/  IADD3 R5, -R4, RZ, RZ ;  /* 0x000000ff04057210 */ /* 0x000fe20007ffe1ff */
[----:B------:R-:W-:Y:S01]  /*8aa0*/  IMAD.HI.U32 R4, R3, R112, RZ ;  /* 0x0000007003047227 */ /* 0x000fe200078e00ff */
[----:B------:R-:W-:-:S03]  /*8ab0*/  ISETP.GT.U32.AND P6, PT, R0, R200, PT ;  /* 0x000000c80000720c */ /* 0x000fc60003fc4070 */
[----:B------:R-:W-:Y:S02]  /*8ac0*/  IMAD R202, R0, R5, R202 ;  /* 0x0000000500ca7224 */ /* 0x000fe400078e02ca */
[----:B------:R-:W-:Y:S01]  /*8ad0*/  @!P5 IADD3 R16, R16, -R0, RZ ;  /* 0x800000001010d210 */ /* 0x000fe20007ffe0ff */
[----:B------:R-:W-:Y:S01]  /*8ae0*/  IMAD.HI.U32 R5, R3, R204, RZ ;  /* 0x000000cc03057227 */ /* 0x000fe200078e00ff */
[----:B------:R-:W-:Y:S02]  /*8af0*/  ISETP.GT.U32.AND P5, PT, R0, R93, PT ;  /* 0x0000005d0000720c */ /* 0x000fe40003fa4070 */
[----:B------:R-:W-:Y:S01]  /*8b00*/  @!P3 IADD3 R16, -R16, RZ, RZ ;  /* 0x000000ff1010b210 */ /* 0x000fe20007ffe1ff */
[----:B------:R-:W-:Y:S01]  /*8b10*/  IMAD.MOV R11, RZ, RZ, -R4 ;  /* 0x000000ffff0b7224 */ /* 0x000fe200078e0a04 */
[C---:B------:R-:W-:Y:S01]  /*8b20*/  ISETP.GT.U32.AND P3, PT, R0.reuse, R202, PT ;  /* 0x000000ca0000720c */ /* 0x040fe20003f64070 */
[----:B------:R-:W-:Y:S02]  /*8b30*/  IMAD.MOV R5, RZ, RZ, -R5 ;  /* 0x000000ffff057224 */ /* 0x000fe400078e0a05 */
[----:B------:R-:W-:Y:S01]  /*8b40*/  IMAD R112, R0, R11, R112 ;  /* 0x0000000b00707224 */ /* 0x000fe200078e0270 */
[----:B------:R-:W-:Y:S01]  /*8b50*/  IADD3 R11, R6, 0xb8, RZ ;  /* 0x000000b8060b7810 */ /* 0x000fe20007ffe0ff */
[----:B------:R-:W-:-:S02]  /*8b60*/  IMAD R204, R0, R5, R204 ;  /* 0x0000000500cc7224 */ /* 0x000fc400078e02cc */
[----:B------:R-:W-:Y:S01]  /*8b70*/  @!P6 IMAD.IADD R200, R200, 0x1, -R0 ;  /* 0x00000001c8c8e824 */ /* 0x000fe200078e0a00 */
[----:B------:R-:W-:Y:S01]  /*8b80*/  ISETP.GT.U32.AND P6, PT, R0, R112, PT ;  /* 0x000000700000720c */ /* 0x000fe20003fc4070 */
[----:B------:R-:W-:Y:S01]  /*8b90*/  @!P0 IMAD.MOV R108, RZ, RZ, -R108 ;  /* 0x000000ffff6c8224 */ /* 0x000fe200078e0a6c */
[----:B------:R-:W-:Y:S01]  /*8ba0*/  ISETP.GE.AND P0, PT, R8, RZ, PT ;  /* 0x000000ff0800720c */ /* 0x000fe20003f06270 */
        /* <DEDUP_REMOVED lines=8> */
[----:B------:R-:W-:-:S02]  /*8c30*/  @!P2 IMAD.MOV R200, RZ, RZ, -R200 ;  /* 0x000000ffffc8a224 */ /* 0x000fc400078e0ac8 */
[----:B------:R-:W-:Y:S01]  /*8c40*/  @!P6 IMAD.IADD R112, R112, 0x1, -R0 ;  /* 0x000000017070e824 */ /* 0x000fe200078e0a00 */
[----:B------:R-:W-:Y:S01]  /*8c50*/  ISETP.GT.U32.AND P6, PT, R0, R202, PT ;  /* 0x000000ca0000720c */ /* 0x000fe20003fc4070 */
[C---:B------:R-:W-:Y:S01]  /*8c60*/  IMAD.HI.U32 R4, R3.reuse, R94, RZ ;  /* 0x0000005e03047227 */ /* 0x040fe200078e00ff */
[----:B------:R-:W-:Y:S02]  /*8c70*/  IABS R15, R12 ;  /* 0x0000000c000f7213 */ /* 0x000fe40000000000 */
[----:B------:R-:W-:Y:S01]  /*8c80*/  @!P5 IADD3 R204, R204, -R0, RZ ;  /* 0x80000000ccccd210 */ /* 0x000fe20007ffe0ff */
[----:B------:R-:W-:Y:S01]  /*8c90*/  IMAD.MOV R5, RZ, RZ, -R4 ;  /* 0x000000ffff057224 */ /* 0x000fe200078e0a04 */
[C---:B------:R-:W-:Y:S01]  /*8ca0*/  ISETP.GT.U32.AND P5, PT, R0.reuse, R112, PT ;  /* 0x000000700000720c */ /* 0x040fe20003fa4070 */
[----:B------:R-:W-:Y:S01]  /*8cb0*/  IMAD.HI.U32 R4, R3, R206, RZ ;  /* 0x000000ce03047227 */ /* 0x000fe200078e00ff */
[----:B------:R-:W-:Y:S02]  /*8cc0*/  @!P3 IADD3 R93, R93, -R0, RZ ;  /* 0x800000005d5db210 */ /* 0x000fe40007ffe0ff */
[C---:B------:R-:W-:Y:S01]  /*8cd0*/  ISETP.GT.U32.AND P2, PT, R0.reuse, R204, PT ;  /* 0x000000cc0000720c */ /* 0x040fe20003f44070 */
[----:B------:R-:W-:-:S02]  /*8ce0*/  IMAD R94, R0, R5, R94 ;  /* 0x00000005005e7224 */ /* 0x000fc400078e025e */
[----:B------:R-:W-:Y:S02]  /*8cf0*/  IMAD.MOV R5, RZ, RZ, -R4 ;  /* 0x000000ffff057224 */ /* 0x000fe400078e0a04 */
[----:B------:R-:W-:Y:S01]  /*8d00*/  @!P6 IMAD.IADD R202, R202, 0x1, -R0 ;  /* 0x00000001cacae824 */ /* 0x000fe200078e0a00 */
[----:B------:R-:W-:Y:S01]  /*8d10*/  ISETP.GE.AND P6, PT, R10, RZ, PT ;  /* 0x000000ff0a00720c */ /* 0x000fe20003fc6270 */
[C---:B------:R-:W-:Y:S01]  /*8d20*/  IMAD R206, R0.reuse, R5, R206 ;  /* 0x0000000500ce7224 */ /* 0x040fe200078e02ce */
[----:B------:R-:W-:Y:S01]  /*8d30*/  ISETP.GT.U32.AND P3, PT, R0, R94, PT ;  /* 0x0000005e0000720c */ /* 0x000fe20003f64070 */
[----:B------:R-:W-:Y:S01]  /*8d40*/  VIADD R10, R6, 0xbb ;  /* 0x000000bb060a7836 */ /* 0x000fe20000000000 */
[----:B------:R-:W-:Y:S01]  /*8d50*/  @!P5 IADD3 R112, R112, -R0, RZ ;  /* 0x800000007070d210 */ /* 0x000fe20007ffe0ff */
[C---:B------:R-:W-:Y:S01]  /*8d60*/  IMAD.HI.U32 R4, R3.reuse, R15, RZ ;  /* 0x0000000f03047227 */ /* 0x040fe200078e00ff */
[----:B------:R-:W-:Y:S02]  /*8d70*/  ISETP.GT.U32.AND P5, PT, R0, R206, PT ;  /* 0x000000ce0000720c */ /* 0x000fe40003fa4070 */
[----:B------:R-:W-:Y:S01]  /*8d80*/  IABS R208, R10 ;  /* 0x0000000a00d07213 */ /* 0x000fe20000000000 */
[----:B------:R-:W-:Y:S01]  /*8d90*/  IMAD.HI.U32 R5, R3, R99, RZ ;  /* 0x0000006303057227 */ /* 0x000fe200078e00ff */
[----:B------:R-:W-:-:S03]  /*8da0*/  @!P4 IADD3 R202, -R202, RZ, RZ ;  /* 0x000000ffcacac210 */ /* 0x000fc60007ffe1ff */
[----:B------:R-:W-:Y:S01]  /*8db0*/  IMAD.MOV R4, RZ, RZ, -R4 ;  /* 0x000000ffff047224 */ /* 0x000fe200078e0a04 */
[----:B------:R-:W-:Y:S01]  /*8dc0*/  IADD3 R5, -R5, RZ, RZ ;  /* 0x000000ff05057210 */ /* 0x000fe20007ffe1ff */
[----:B------:R-:W-:Y:S01]  /*8dd0*/  @!P2 IMAD.IADD R204, R204, 0x1, -R0 ;  /* 0x00000001cccca824 */ /* 0x000fe200078e0a00 */
[----:B------:R-:W-:Y:S01]  /*8de0*/  ISETP.GE.AND P2, PT, R8, RZ, PT ;  /* 0x000000ff0800720c */ /* 0x000fe20003f46270 */
[----:B------:R-:W-:Y:S02]  /*8df0*/  IMAD R15, R0, R4, R15 ;  /* 0x00000004000f7224 */ /* 0x000fe400078e020f */
[----:B------:R-:W-:Y:S01]  /*8e00*/  @!P5 IADD3 R206, R206, -R0, RZ ;  /* 0x80000000ceced210 */ /* 0x000fe20007ffe0ff */
[----:B------:R-:W-:Y:S02]  /*8e10*/  IMAD.HI.U32 R4, R3, R208, RZ ;  /* 0x000000d003047227 */ /* 0x000fe400078e00ff */
[C---:B------:R-:W-:Y:S02]  /*8e20*/  ISETP.GT.U32.AND P4, PT, R0.reuse, R15, PT ;  /* 0x0000000f0000720c */ /* 0x040fe40003f84070 */
[C---:B------:R-:W-:Y:S01]  /*8e30*/  ISETP.GT.U32.AND P5, PT, R0.reuse, R206, PT ;  /* 0x000000ce0000720c */ /* 0x040fe20003fa4070 */
[----:B------:R-:W-:-:S02]  /*8e40*/  IMAD R99, R0, R5, R99 ;  /* 0x0000000500637224 */ /* 0x000fc400078e0263 */
[----:B------:R-:W-:Y:S02]  /*8e50*/  IMAD.MOV R5, RZ, RZ, -R4 ;  /* 0x000000ffff057224 */ /* 0x000fe400078e0a04 */
[----:B------:R-:W-:Y:S01]  /*8e60*/  @!P3 IMAD.IADD R94, R94, 0x1, -R0 ;  /* 0x000000015e5eb824 */ /* 0x000fe200078e0a00 */
[----:B------:R-:W-:Y:S01]  /*8e70*/  ISETP.GE.AND P3, PT, R11, RZ, PT ;  /* 0x000000ff0b00720c */ /* 0x000fe20003f66270 */
[----:B------:R-:W-:Y:S02]  /*8e80*/  IMAD R208, R0, R5, R208 ;  /* 0x0000000500d07224 */ /* 0x000fe400078e02d0 */
[----:B------:R-:W-:Y:S02]  /*8e90*/  VIADD R8, R6, 0xbc ;  /* 0x000000bc06087836 */ /* 0x000fe40000000000 */
[----:B------:R-:W-:Y:S01]  /*8ea0*/  @!P1 IMAD.MOV R93, RZ, RZ, -R93 ;  /* 0x000000ffff5d9224 */ /* 0x000fe200078e0a5d */
[----:B------:R-:W-:Y:S01]  /*8eb0*/  ISETP.GT.U32.AND P1, PT, R0, R94, PT ;  /* 0x0000005e0000720c */ /* 0x000fe20003f24070 */
[----:B------:R-:W-:Y:S01]  /*8ec0*/  @!P5 IMAD.IADD R206, R206, 0x1, -R0 ;  /* 0x00000001ceced824 */ /* 0x000fe200078e0a00 */
[C---:B------:R-:W-:Y:S01]  /*8ed0*/  ISETP.GT.U32.AND P5, PT, R0.reuse, R208, PT ;  /* 0x000000d00000720c */ /* 0x040fe20003fa4070 */
[----:B------:R-:W-:Y:S01]  /*8ee0*/  @!P6 IMAD.MOV R204, RZ, RZ, -R204 ;  /* 0x000000ffffcce224 */ /* 0x000fe200078e0acc */
[----:B------:R-:W-:Y:S01]  /*8ef0*/  ISETP.GT.U32.AND P6, PT, R0, R99, PT ;  /* 0x000000630000720c */ /* 0x000fe20003fc4070 */
[----:B------:R-:W-:Y:S01]  /*8f00*/  @!P0 IMAD.MOV R112, RZ, RZ, -R112 ;  /* 0x000000ffff708224 */ /* 0x000fe200078e0a70 */
[----:B------:R-:W-:Y:S01]  /*8f10*/  ISETP.GE.AND P0, PT, R12, RZ, PT ;  /* 0x000000ff0c00720c */ /* 0x000fe20003f06270 */
[----:B------:R-:W-:Y:S01]  /*8f20*/  VIADD R12, R6, 0xbd ;  /* 0x000000bd060c7836 */ /* 0x000fe20000000000 */
[----:B------:R-:W-:Y:S01]  /*8f30*/  IABS R214, R8 ;  /* 0x0000000800d67213 */ /* 0x000fe20000000000 */
[----:B------:R-:W-:Y:S01]  /*8f40*/  @!P3 IMAD.MOV R206, RZ, RZ, -R206 ;  /* 0x000000ffffceb224 */ /* 0x000fe200078e0ace */
[----:B------:R-:W-:-:S02]  /*8f50*/  @!P4 IADD3 R15, R15, -R0, RZ ;  /* 0x800000000f0fc210 */ /* 0x000fc40007ffe0ff */
[----:B------:R-:W-:Y:S01]  /*8f60*/  IABS R209, R12 ;  /* 0x0000000c00d17213 */ /* 0x000fe20000000000 */
[----:B------:R-:W-:Y:S01]  /*8f70*/  IMAD.HI.U32 R4, R3, R214, RZ ;  /* 0x000000d603047227 */ /* 0x000fe200078e00ff */
[-C--:B------:R-:W-:Y:S02]  /*8f80*/  @!P1 IADD3 R94, R94, -R0.reuse, RZ ;  /* 0x800000005e5e9210 */ /* 0x080fe40007ffe0ff */
[----:B------:R-:W-:Y:S01]  /*8f90*/  @!P5 IADD3 R208, R208, -R0, RZ ;  /* 0x80000000d0d0d210 */ /* 0x000fe20007ffe0ff */
[----:B------:R-:W-:Y:S01]  /*8fa0*/  IMAD.MOV R5, RZ, RZ, -R4 ;  /* 0x000000ffff057224 */ /* 0x000fe200078e0a04 */
[----:B------:R-:W-:Y:S01]  /*8fb0*/  @!P2 IADD3 R94, -R94, RZ, RZ ;  /* 0x000000ff5e5ea210 */ /* 0x000fe20007ffe1ff */
[----:B------:R-:W-:Y:S01]  /*8fc0*/  @!P6 IMAD.IADD R99, R99, 0x1, -R0 ;  /* 0x000000016363e824 */ /* 0x000fe200078e0a00 */
[----:B------:R-:W-:Y:S01]  /*8fd0*/  ISETP.GT.U32.AND P5, PT, R0, R208, PT ;  /* 0x000000d00000720c */ /* 0x000fe20003fa4070 */
[----:B------:R-:W-:Y:S01]  /*8fe0*/  IMAD.HI.U32 R4, R3, R209, RZ ;  /* 0x000000d103047227 */ /* 0x000fe200078e00ff */
[----:B------:R-:W-:-:S02]  /*8ff0*/  ISETP.GE.AND P4, PT, R10, RZ, PT ;  /* 0x000000ff0a00720c */ /* 0x000fc40003f86270 */
[C---:B------:R-:W-:Y:S01]  /*9000*/  ISETP.GT.U32.AND P2, PT, R0.reuse, R99, PT ;  /* 0x000000630000720c */ /* 0x040fe20003f44070 */
[----:B------:R-:W-:Y:S01]  /*9010*/  IMAD.MOV R4, RZ, RZ, -R4 ;  /* 0x000000ffff047224 */ /* 0x000fe200078e0a04 */
[----:B------:R-:W-:Y:S01]  /*9020*/  ISETP.GT.U32.AND P6, PT, R0, R15, PT ;  /* 0x0000000f0000720c */ /* 0x000fe20003fc4070 */
[----:B------:R-:W-:Y:S01]  /*9030*/  VIADD R10, R6, 0xbe ;  /* 0x000000be060a7836 */ /* 0x000fe20000000000 */
[----:B------:R-:W-:Y:S01]  /*9040*/  ISETP.GE.AND P1, PT, R14, RZ, PT ;  /* 0x000000ff0e00720c */ /* 0x000fe20003f26270 */
[C---:B------:R-:W-:Y:S02]  /*9050*/  IMAD R209, R0.reuse, R4, R209 ;  /* 0x0000000400d17224 */ /* 0x040fe400078e02d1 */
[----:B------:R-:W-:Y:S01]  /*9060*/  IMAD R214, R0, R5, R214 ;  /* 0x0000000500d67224 */ /* 0x000fe200078e02d6 */
[----:B------:R-:W-:Y:S01]  /*9070*/  IABS R216, R10 ;  /* 0x0000000a00d87213 */ /* 0x000fe20000000000 */
[----:B------:R-:W-:Y:S01]  /*9080*/  @!P5 IMAD.IADD R208, R208, 0x1, -R0 ;  /* 0x00000001d0d0d824 */ /* 0x000fe200078e0a00 */
[----:B------:R-:W-:Y:S01]  /*9090*/  ISETP.GT.U32.AND P5, PT, R0, R209, PT ;  /* 0x000000d10000720c */ /* 0x000fe20003fa4070 */
[----:B------:R-:W-:-:S02]  /*90a0*/  IMAD.HI.U32 R5, R3, R210, RZ ;  /* 0x000000d203057227 */ /* 0x000fc400078e00ff */
[----:B------:R-:W-:Y:S02]  /*90b0*/  @!P2 IADD3 R99, R99, -R0, RZ ;  /* 0x800000006363a210 */ /* 0x000fe40007ffe0ff */
[----:B------:R-:W-:Y:S01]  /*90c0*/  ISETP.GE.AND P2, PT, R8, RZ, PT ;  /* 0x000000ff0800720c */ /* 0x000fe20003f46270 */
[----:B------:R-:W-:Y:S01]  /*90d0*/  VIADD R8, R6, 0xc0 ;  /* 0x000000c006087836 */ /* 0x000fe20000000000 */
[----:B------:R-:W-:Y:S01]  /*90e0*/  @!P4 IADD3 R208, -R208, RZ, RZ ;  /* 0x000000ffd0d0c210 */ /* 0x000fe20007ffe1ff */
[----:B------:R-:W-:-:S03]  /*90f0*/  IMAD.HI.U32 R4, R3, R216, RZ ;  /* 0x000000d803047227 */ /* 0x000fc600078e00ff */
[----:B------:R-:W-:Y:S01]  /*9100*/  IABS R218, R8 ;  /* 0x0000000800da7213 */ /* 0x000fe20000000000 */
[----:B------:R-:W-:Y:S01]  /*9110*/  IMAD.MOV R5, RZ, RZ, -R5 ;  /* 0x000000ffff057224 */ /* 0x000fe200078e0a05 */
[----:B------:R-:W-:Y:S01]  /*9120*/  IADD3 R11, -R4, RZ, RZ ;  /* 0x000000ff040b7210 */ /* 0x000fe20007ffe1ff */
[----:B------:R-:W-:Y:S02]  /*9130*/  @!P5 IMAD.IADD R209, R209, 0x1, -R0 ;  /* 0x00000001d1d1d824 */ /* 0x000fe400078e0a00 */
[----:B------:R-:W-:-:S03]  /*9140*/  IMAD.HI.U32 R4, R3, R218, RZ ;  /* 0x000000da03047227 */ /* 0x000fc600078e00ff */
[C---:B------:R-:W-:Y:S01]  /*9150*/  ISETP.GT.U32.AND P5, PT, R0.reuse, R209, PT ;  /* 0x000000d10000720c */ /* 0x040fe20003fa4070 */
[----:B------:R-:W-:Y:S01]  /*9160*/  @!P6 IMAD.IADD R15, R15, 0x1, -R0 ;  /* 0x000000010f0fe824 */ /* 0x000fe200078e0a00 */
[C---:B------:R-:W-:Y:S01]  /*9170*/  ISETP.GT.U32.AND P6, PT, R0.reuse, R214, PT ;  /* 0x000000d60000720c */ /* 0x040fe20003fc4070 */
[C---:B------:R-:W-:Y:S02]  /*9180*/  IMAD R216, R0.reuse, R11, R216 ;  /* 0x0000000b00d87224 */ /* 0x040fe400078e02d8 */
[----:B------:R-:W-:Y:S01]  /*9190*/  IMAD R210, R0, R5, R210 ;  /* 0x0000000500d27224 */ /* 0x000fe200078e02d2 */
[----:B------:R-:W-:Y:S01]  /*91a0*/  IADD3 R5, -R4, RZ, RZ ;  /* 0x000000ff04057210 */ /* 0x000fe20007ffe1ff */
[----:B------:R-:W-:Y:S01]  /*91b0*/  @!P0 IMAD.MOV R15, RZ, RZ, -R15 ;  /* 0x000000ffff0f8224 */ /* 0x000fe200078e0a0f */
[C---:B------:R-:W-:Y:S01]  /*91c0*/  ISETP.GT.U32.AND P0, PT, R0.reuse, R216, PT ;  /* 0x000000d80000720c */ /* 0x040fe20003f04070 */
[----:B------:R-:W-:Y:S01]  /*91d0*/  @!P1 IMAD.MOV R99, RZ, RZ, -R99 ;  /* 0x000000ffff639224 */ /* 0x000fe200078e0a63 */
[C---:B------:R-:W-:Y:S01]  /*91e0*/  ISETP.GT.U32.AND P4, PT, R0.reuse, R210, PT ;  /* 0x000000d20000720c */ /* 0x040fe20003f84070 */
[----:B------:R-:W-:Y:S01]  /*91f0*/  IMAD R218, R0, R5, R218 ;  /* 0x0000000500da7224 */ /* 0x000fe200078e02da */
[----:B------:R-:W-:Y:S01]  /*9200*/  ISETP.GE.AND P1, PT, R10, RZ, PT ;  /* 0x000000ff0a00720c */ /* 0x000fe20003f26270 */
[----:B------:R-:W-:Y:S01]  /*9210*/  VIADD R10, R6, 0xc2 ;  /* 0x000000c2060a7836 */ /* 0x000fe20000000000 */
[----:B------:R-:W-:Y:S01]  /*9220*/  @!P5 IADD3 R209, R209, -R0, RZ ;  /* 0x80000000d1d1d210 */ /* 0x000fe20007ffe0ff */
[----:B------:R-:W-:Y:S01]  /*9230*/  @!P6 IMAD.IADD R214, R214, 0x1, -R0 ;  /* 0x00000001d6d6e824 */ /* 0x000fe200078e0a00 */
[----:B------:R-:W-:-:S02]  /*9240*/  ISETP.GT.U32.AND P5, PT, R0, R218, PT ;  /* 0x000000da0000720c */ /* 0x000fc40003fa4070 */
[----:B------:R-:W-:Y:S02]  /*9250*/  ISETP.GE.AND P6, PT, R12, RZ, PT ;  /* 0x000000ff0c00720c */ /* 0x000fe40003fc6270 */
[----:B------:R-:W-:Y:S01]  /*9260*/  IADD3 R12, R6, 0xc1, RZ ;  /* 0x000000c1060c7810 */ /* 0x000fe20007ffe0ff */
[--C-:B------:R-:W-:Y:S01]  /*9270*/  @!P0 IMAD.IADD R216, R216, 0x1, -R0.reuse ;  /* 0x00000001d8d88824 */ /* 0x100fe200078e0a00 */
[----:B------:R-:W-:Y:S01]  /*9280*/  ISETP.GT.U32.AND P3, PT, R0, R214, PT ;  /* 0x000000d60000720c */ /* 0x000fe20003f64070 */
[----:B------:R-:W-:Y:S01]  /*9290*/  @!P4 IMAD.IADD R210, R210, 0x1, -R0 ;  /* 0x00000001d2d2c824 */ /* 0x000fe200078e0a00 */
[----:B------:R-:W-:Y:S02]  /*92a0*/  IABS R14, R12 ;  /* 0x0000000c000e7213 */ /* 0x000fe40000000000 */
[----:B------:R-:W-:Y:S02]  /*92b0*/  ISETP.GT.U32.AND P4, PT, R0, R216, PT ;  /* 0x000000d80000720c */ /* 0x000fe40003f84070 */
[----:B------:R-:W-:Y:S01]  /*92c0*/  IABS R211, R10 ;  /* 0x0000000a00d37213 */ /* 0x000fe20000000000 */
[----:B------:R-:W-:Y:S01]  /*92d0*/  IMAD.HI.U32 R4, R3, R14, RZ ;  /* 0x0000000e03047227 */ /* 0x000fe200078e00ff */
[----:B------:R-:W-:-:S02]  /*92e0*/  @!P5 IADD3 R218, R218, -R0, RZ ;  /* 0x80000000dadad210 */ /* 0x000fc40007ffe0ff */
[----:B------:R-:W-:Y:S01]  /*92f0*/  ISETP.GE.AND P0, PT, R8, RZ, PT ;  /* 0x000000ff0800720c */ /* 0x000fe20003f06270 */
[----:B------:R-:W-:Y:S01]  /*9300*/  VIADD R8, R6, 0xc3 ;  /* 0x000000c306087836 */ /* 0x000fe20000000000 */
[----:B------:R-:W-:Y:S01]  /*9310*/  IADD3 R5, -R4, RZ, RZ ;  /* 0x000000ff04057210 */ /* 0x000fe20007ffe1ff */
[----:B------:R-:W-:Y:S01]  /*9320*/  IMAD.HI.U32 R4, R3, R211, RZ ;  /* 0x000000d303047227 */ /* 0x000fe200078e00ff */
[----:B------:R-:W-:Y:S02]  /*9330*/  ISETP.GT.U32.AND P5, PT, R0, R218, PT ;  /* 0x000000da0000720c */ /* 0x000fe40003fa4070 */
[----:B------:R-:W-:Y:S01]  /*9340*/  IABS R220, R8 ;  /* 0x0000000800dc7213 */ /* 0x000fe20000000000 */
[----:B------:R-:W-:Y:S01]  /*9350*/  @!P3 IMAD.IADD R214, R214, 0x1, -R0 ;  /* 0x00000001d6d6b824 */ /* 0x000fe200078e0a00 */
[----:B------:R-:W-:Y:S01]  /*9360*/  @!P4 IADD3 R216, R216, -R0, RZ ;  /* 0x80000000d8d8c210 */ /* 0x000fe20007ffe0ff */
[----:B------:R-:W-:Y:S01]  /*9370*/  IMAD R14, R0, R5, R14 ;  /* 0x00000005000e7224 */ /* 0x000fe200078e020e */
[----:B------:R-:W-:Y:S01]  /*9380*/  ISETP.GE.AND P3, PT, R33, RZ, PT ;  /* 0x000000ff2100720c */ /* 0x000fe20003f66270 */
[----:B------:R-:W-:Y:S01]  /*9390*/  IMAD.MOV R4, RZ, RZ, -R4 ;  /* 0x000000ffff047224 */ /* 0x000fe200078e0a04 */
[----:B------:R-:W-:Y:S01]  /*93a0*/  IADD3 R33, R6, 0xcc, RZ ;  /* 0x000000cc06217810 */ /* 0x000fe20007ffe0ff */
[----:B------:R-:W-:Y:S01]  /*93b0*/  @!P2 IMAD.MOV R214, RZ, RZ, -R214 ;  /* 0x000000ffffd6a224 */ /* 0x000fe200078e0ad6 */
[C---:B------:R-:W-:Y:S01]  /*93c0*/  ISETP.GT.U32.AND P2, PT, R0.reuse, R210, PT ;  /* 0x000000d20000720c */ /* 0x040fe20003f44070 */
[C---:B------:R-:W-:Y:S01]  /*93d0*/  IMAD R211, R0.reuse, R4, R211 ;  /* 0x0000000400d37224 */ /* 0x040fe200078e02d3 */
[----:B------:R-:W-:Y:S01]  /*93e0*/  ISETP.GT.U32.AND P4, PT, R0, R14, PT ;  /* 0x0000000e0000720c */ /* 0x000fe20003f84070 */
[----:B------:R-:W-:Y:S01]  /*93f0*/  @!P5 IMAD.IADD R218, R218, 0x1, -R0 ;  /* 0x00000001dadad824 */ /* 0x000fe200078e0a00 */
[----:B------:R-:W-:Y:S01]  /*9400*/  IABS R96, R33 ;  /* 0x0000002100607213 */ /* 0x000fe20000000000 */
[----:B------:R-:W-:Y:S01]  /*9410*/  @!P6 IMAD.MOV R209, RZ, RZ, -R209 ;  /* 0x000000ffffd1e224 */ /* 0x000fe200078e0ad1 */
[----:B------:R-:W-:Y:S01]  /*9420*/  ISETP.GT.U32.AND P5, PT, R0, R211, PT ;  /* 0x000000d30000720c */ /* 0x000fe20003fa4070 */
[----:B------:R-:W-:Y:S01]  /*9430*/  IMAD.HI.U32 R4, R3, R220, RZ ;  /* 0x000000dc03047227 */ /* 0x000fe200078e00ff */
[----:B------:R-:W-:-:S02]  /*9440*/  ISETP.GE.AND P6, PT, R12, RZ, PT ;  /* 0x000000ff0c00720c */ /* 0x000fc40003fc6270 */
[----:B------:R-:W-:Y:S01]  /*9450*/  IADD3 R12, R6, 0xc5, RZ ;  /* 0x000000c5060c7810 */ /* 0x000fe20007ffe0ff */
[----:B------:R-:W-:Y:S02]  /*9460*/  IMAD.MOV R5, RZ, RZ, -R4 ;  /* 0x000000ffff057224 */ /* 0x000fe400078e0a04 */
[----:B------:R-:W-:Y:S01]  /*9470*/  @!P2 IMAD.IADD R210, R210, 0x1, -R0 ;  /* 0x00000001d2d2a824 */ /* 0x000fe200078e0a00 */
[----:B------:R-:W-:Y:S01]  /*9480*/  ISETP.GE.AND P2, PT, R10, RZ, PT ;  /* 0x000000ff0a00720c */ /* 0x000fe20003f46270 */
[----:B------:R-:W-:Y:S01]  /*9490*/  VIADD R10, R6, 0xc4 ;  /* 0x000000c4060a7836 */ /* 0x000fe20000000000 */
[----:B------:R-:W-:Y:S01]  /*94a0*/  @!P4 IADD3 R14, R14, -R0, RZ ;  /* 0x800000000e0ec210 */ /* 0x000fe20007ffe0ff */
[----:B------:R-:W-:Y:S01]  /*94b0*/  @!P1 IMAD.MOV R216, RZ, RZ, -R216 ;  /* 0x000000ffffd89224 */ /* 0x000fe200078e0ad8 */
[----:B------:R-:W-:Y:S01]  /*94c0*/  IABS R222, R12 ;  /* 0x0000000c00de7213 */ /* 0x000fe20000000000 */
[----:B------:R-:W-:Y:S01]  /*94d0*/  @!P5 IMAD.IADD R211, R211, 0x1, -R0 ;  /* 0x00000001d3d3d824 */ /* 0x000fe200078e0a00 */
[C---:B------:R-:W-:Y:S01]  /*94e0*/  ISETP.GT.U32.AND P1, PT, R0.reuse, R14, PT ;  /* 0x0000000e0000720c */ /* 0x040fe20003f24070 */
[C---:B------:R-:W-:Y:S01]  /*94f0*/  IMAD R220, R0.reuse, R5, R220 ;  /* 0x0000000500dc7224 */ /* 0x040fe200078e02dc */
[----:B------:R-:W-:Y:S01]  /*9500*/  IABS R212, R10 ;  /* 0x0000000a00d47213 */ /* 0x000fe20000000000 */
[----:B------:R-:W-:Y:S01]  /*9510*/  IMAD.HI.U32 R5, R3, R222, RZ ;  /* 0x000000de03057227 */ /* 0x000fe200078e00ff */
[----:B------:R-:W-:-:S02]  /*9520*/  ISETP.GT.U32.AND P5, PT, R0, R211, PT ;  /* 0x000000d30000720c */ /* 0x000fc40003fa4070 */
[----:B------:R-:W-:Y:S01]  /*9530*/  @!P3 IADD3 R210, -R210, RZ, RZ ;  /* 0x000000ffd2d2b210 */ /* 0x000fe20007ffe1ff */
[----:B------:R-:W-:Y:S01]  /*9540*/  IMAD.HI.U32 R4, R3, R212, RZ ;  /* 0x000000d403047227 */ /* 0x000fe200078e00ff */
[----:B------:R-:W-:Y:S02]  /*9550*/  ISETP.GT.U32.AND P3, PT, R0, R220, PT ;  /* 0x000000dc0000720c */ /* 0x000fe40003f64070 */
[----:B------:R-:W-:Y:S01]  /*9560*/  IADD3 R5, -R5, RZ, RZ ;  /* 0x000000ff05057210 */ /* 0x000fe20007ffe1ff */
[----:B------:R-:W-:Y:S01]  /*9570*/  IMAD.MOV R11, RZ, RZ, -R4 ;  /* 0x000000ffff0b7224 */ /* 0x000fe200078e0a04 */
[----:B------:R-:W-:Y:S01]  /*9580*/  ISETP.GE.AND P4, PT, R8, RZ, PT ;  /* 0x000000ff0800720c */ /* 0x000fe20003f86270 */
[----:B------:R-:W-:Y:S01]  /*9590*/  @!P1 IMAD.IADD R14, R14, 0x1, -R0 ;  /* 0x000000010e0e9824 */ /* 0x000fe200078e0a00 */
[----:B------:R-:W-:Y:S01]  /*95a0*/  ISETP.GE.AND P1, PT, R12, RZ, PT ;  /* 0x000000ff0c00720c */ /* 0x000fe20003f26270 */
[----:B------:R-:W-:Y:S01]  /*95b0*/  IMAD R222, R0, R5, R222 ;  /* 0x0000000500de7224 */ /* 0x000fe200078e02de */
[----:B------:R-:W-:Y:S01]  /*95c0*/  IADD3 R5, R6, 0xc7, RZ ;  /* 0x000000c706057810 */ /* 0x000fe20007ffe0ff */
[----:B------:R-:W-:-:S02]  /*95d0*/  IMAD R212, R0, R11, R212 ;  /* 0x0000000b00d47224 */ /* 0x000fc400078e02d4 */
[----:B------:R-:W-:Y:S01]  /*95e0*/  @!P6 IMAD.MOV R14, RZ, RZ, -R14 ;  /* 0x000000ffff0ee224 */ /* 0x000fe200078e0a0e */
[C---:B------:R-:W-:Y:S01]  /*95f0*/  ISETP.GT.U32.AND P6, PT, R0.reuse, R222, PT ;  /* 0x000000de0000720c */ /* 0x040fe20003fc4070 */
[--C-:B------:R-:W-:Y:S01]  /*9600*/  @!P5 IMAD.IADD R211, R211, 0x1, -R0.reuse ;  /* 0x00000001d3d3d824 */ /* 0x100fe200078e0a00 */
[----:B------:R-:W-:Y:S01]  /*9610*/  ISETP.GT.U32.AND P5, PT, R0, R212, PT ;  /* 0x000000d40000720c */ /* 0x000fe20003fa4070 */
[----:B------:R-:W-:Y:S01]  /*9620*/  @!P3 IMAD.IADD R220, R220, 0x1, -R0 ;  /* 0x00000001dcdcb824 */ /* 0x000fe200078e0a00 */
[----:B------:R-:W-:Y:S01]  /*9630*/  IABS R95, R5 ;  /* 0x00000005005f7213 */ /* 0x000fe20000000000 */
[----:B------:R-:W-:Y:S02]  /*9640*/  VIADD R8, R6, 0xc6 ;  /* 0x000000c606087836 */ /* 0x000fe40000000000 */
[----:B------:R-:W-:Y:S01]  /*9650*/  @!P0 IMAD.MOV R218, RZ, RZ, -R218 ;  /* 0x000000ffffda8224 */ /* 0x000fe200078e0ada */
[----:B------:R-:W-:Y:S01]  /*9660*/  ISETP.GT.U32.AND P3, PT, R0, R220, PT ;  /* 0x000000dc0000720c */ /* 0x000fe20003f64070 */
[----:B------:R-:W-:Y:S01]  /*9670*/  @!P2 IMAD.MOV R211, RZ, RZ, -R211 ;  /* 0x000000ffffd3a224 */ /* 0x000fe200078e0ad3 */
[----:B------:R-:W-:-:S02]  /*9680*/  ISETP.GE.AND P0, PT, R10, RZ, PT ;  /* 0x000000ff0a00720c */ /* 0x000fc40003f06270 */
[----:B------:R-:W-:Y:S02]  /*9690*/  IADD3 R10, R6, 0xc8, RZ ;  /* 0x000000c8060a7810 */ /* 0x000fe40007ffe0ff */
[----:B------:R-:W-:Y:S02]  /*96a0*/  @!P6 IADD3 R222, R222, -R0, RZ ;  /* 0x80000000dedee210 */ /* 0x000fe40007ffe0ff */
[----:B------:R-:W-:Y:S02]  /*96b0*/  IABS R213, R8 ;  /* 0x0000000800d57213 */ /* 0x000fe40000000000 */
[----:B------:R-:W-:Y:S02]  /*96c0*/  @!P5 IADD3 R212, R212, -R0, RZ ;  /* 0x80000000d4d4d210 */ /* 0x000fe40007ffe0ff */
[----:B------:R-:W-:Y:S01]  /*96d0*/  IABS R215, R10 ;  /* 0x0000000a00d77213 */ /* 0x000fe20000000000 */
[----:B------:R-:W-:Y:S01]  /*96e0*/  IMAD.HI.U32 R4, R3, R213, RZ ;  /* 0x000000d503047227 */ /* 0x000fe200078e00ff */
[----:B------:R-:W-:-:S02]  /*96f0*/  ISETP.GT.U32.AND P6, PT, R0, R222, PT ;  /* 0x000000de0000720c */ /* 0x000fc40003fc4070 */
[----:B------:R-:W-:Y:S01]  /*9700*/  ISETP.GT.U32.AND P5, PT, R0, R212, PT ;  /* 0x000000d40000720c */ /* 0x000fe20003fa4070 */
[----:B------:R-:W-:Y:S01]  /*9710*/  @!P3 IMAD.IADD R220, R220, 0x1, -R0 ;  /* 0x00000001dcdcb824 */ /* 0x000fe200078e0a00 */
[----:B------:R-:W-:Y:S01]  /*9720*/  ISETP.GE.AND P3, PT, R5, RZ, PT ;  /* 0x000000ff0500720c */ /* 0x000fe20003f66270 */
[----:B------:R-:W-:Y:S01]  /*9730*/  IMAD.HI.U32 R5, R3, R215, RZ ;  /* 0x000000d703057227 */ /* 0x000fe200078e00ff */
[----:B------:R-:W-:Y:S02]  /*9740*/  ISETP.GE.AND P2, PT, R8, RZ, PT ;  /* 0x000000ff0800720c */ /* 0x000fe40003f46270 */
[----:B------:R-:W-:Y:S01]  /*9750*/  @!P4 IADD3 R220, -R220, RZ, RZ ;  /* 0x000000ffdcdcc210 */ /* 0x000fe20007ffe1ff */
[----:B------:R-:W-:Y:S01]  /*9760*/  IMAD.MOV R8, RZ, RZ, -R4 ;  /* 0x000000ffff087224 */ /* 0x000fe200078e0a04 */
[----:B------:R-:W-:Y:S01]  /*9770*/  ISETP.GE.AND P4, PT, R10, RZ, PT ;  /* 0x000000ff0a00720c */ /* 0x000fe20003f86270 */
[----:B------:R-:W-:Y:S02]  /*9780*/  IMAD.MOV R5, RZ, RZ, -R5 ;  /* 0x000000ffff057224 */ /* 0x000fe400078e0a05 */
[----:B------:R-:W-:Y:S01]  /*9790*/  IMAD R213, R0, R8, R213 ;  /* 0x0000000800d57224 */ /* 0x000fe200078e02d5 */
[----:B------:R-:W-:Y:S01]  /*97a0*/  IADD3 R8, R6, 0xca, RZ ;  /* 0x000000ca06087810 */ /* 0x000fe20007ffe0ff */
[----:B------:R-:W-:-:S02]  /*97b0*/  IMAD R215, R0, R5, R215 ;  /* 0x0000000500d77224 */ /* 0x000fc400078e02d7 */
[----:B------:R-:W-:Y:S01]  /*97c0*/  @!P6 IMAD.IADD R222, R222, 0x1, -R0 ;  /* 0x00000001dedee824 */ /* 0x000fe200078e0a00 */
[----:B------:R-:W-:Y:S01]  /*97d0*/  IABS R100, R8 ;  /* 0x0000000800647213 */ /* 0x000fe20000000000 */
[----:B------:R-:W-:-:S04]  /*97e0*/  IMAD.HI.U32 R4, R3, R95, RZ ;  /* 0x0000005f03047227 */ /* 0x000fc800078e00ff */
[----:B------:R-:W-:Y:S01]  /*97f0*/  @!P5 IMAD.IADD R212, R212, 0x1, -R0 ;  /* 0x00000001d4d4d824 */ /* 0x000fe200078e0a00 */
[C---:B------:R-:W-:Y:S01]  /*9800*/  ISETP.GT.U32.AND P5, PT, R0.reuse, R213, PT ;  /* 0x000000d50000720c */ /* 0x040fe20003fa4070 */
[----:B------:R-:W-:Y:S01]  /*9810*/  @!P1 IMAD.MOV R222, RZ, RZ, -R222 ;  /* 0x000000ffffde9224 */ /* 0x000fe200078e0ade */
[C---:B------:R-:W-:Y:S01]  /*9820*/  ISETP.GT.U32.AND P1, PT, R0.reuse, R215, PT ;  /* 0x000000d70000720c */ /* 0x040fe20003f24070 */
[----:B------:R-:W-:Y:S02]  /*9830*/  IMAD.MOV R4, RZ, RZ, -R4 ;  /* 0x000000ffff047224 */ /* 0x000fe400078e0a04 */
[----:B------:R-:W-:Y:S02]  /*9840*/  @!P0 IMAD.MOV R212, RZ, RZ, -R212 ;  /* 0x000000ffffd48224 */ /* 0x000fe400078e0ad4 */
[----:B------:R-:W-:Y:S02]  /*9850*/  IMAD R95, R0, R4, R95 ;  /* 0x00000004005f7224 */ /* 0x000fe400078e025f */
[----:B------:R-:W-:-:S03]  /*9860*/  IMAD.HI.U32 R5, R3, R100, RZ ;  /* 0x0000006403057227 */ /* 0x000fc600078e00ff */
[----:B------:R-:W-:Y:S01]  /*9870*/  ISETP.GT.U32.AND P0, PT, R0, R95, PT ;  /* 0x0000005f0000720c */ /* 0x000fe20003f04070 */
[--C-:B------:R-:W-:Y:S01]  /*9880*/  @!P5 IMAD.IADD R213, R213, 0x1, -R0.reuse ;  /* 0x00000001d5d5d824 */ /* 0x100fe200078e0a00 */
[----:B------:R-:W-:Y:S01]  /*9890*/  IADD3 R5, -R5, RZ, RZ ;  /* 0x000000ff05057210 */ /* 0x000fe20007ffe1ff */
[----:B------:R-:W-:Y:S02]  /*98a0*/  @!P1 IMAD.IADD R215, R215, 0x1, -R0 ;  /* 0x00000001d7d79824 */ /* 0x000fe400078e0a00 */
[----:B------:R-:W-:Y:S01]  /*98b0*/  VIADD R4, R6, 0xc9 ;  /* 0x000000c906047836 */ /* 0x000fe20000000000 */
[C---:B------:R-:W-:Y:S01]  /*98c0*/  ISETP.GT.U32.AND P5, PT, R0.reuse, R213, PT ;  /* 0x000000d50000720c */ /* 0x040fe20003fa4070 */
[C---:B------:R-:W-:Y:S01]  /*98d0*/  IMAD R100, R0.reuse, R5, R100 ;  /* 0x0000000500647224 */ /* 0x040fe200078e0264 */
[----:B------:R-:W-:Y:S01]  /*98e0*/  ISETP.GT.U32.AND P1, PT, R0, R215, PT ;  /* 0x000000d70000720c */ /* 0x000fe20003f24070 */
[----:B------:R-:W-:Y:S01]  /*98f0*/  IMAD.HI.U32 R5, R3, R96, RZ ;  /* 0x0000006003057227 */ /* 0x000fe200078e00ff */
[----:B------:R-:W-:-:S02]  /*9900*/  IABS R12, R4 ;  /* 0x00000004000c7213 */ /* 0x000fc40000000000 */
[----:B------:R-:W-:Y:S01]  /*9910*/  ISETP.GE.AND P6, PT, R4, RZ, PT ;  /* 0x000000ff0400720c */ /* 0x000fe20003fc6270 */
[----:B------:R-:W-:Y:S01]  /*9920*/  VIADD R10, R6, 0xcb ;  /* 0x000000cb060a7836 */ /* 0x000fe20000000000 */
[----:B------:R-:W-:Y:S01]  /*9930*/  @!P0 IADD3 R95, R95, -R0, RZ ;  /* 0x800000005f5f8210 */ /* 0x000fe20007ffe0ff */
[----:B------:R-:W-:Y:S02]  /*9940*/  IMAD.MOV R5, RZ, RZ, -R5 ;  /* 0x000000ffff057224 */ /* 0x000fe400078e0a05 */
[----:B------:R-:W-:Y:S01]  /*9950*/  IMAD.HI.U32 R4, R3, R12, RZ ;  /* 0x0000000c03047227 */ /* 0x000fe200078e00ff */
[C---:B------:R-:W-:Y:S02]  /*9960*/  ISETP.GT.U32.AND P0, PT, R0.reuse, R95, PT ;  /* 0x0000005f0000720c */ /* 0x040fe40003f04070 */
[----:B------:R-:W-:Y:S01]  /*9970*/  IABS R217, R10 ;  /* 0x0000000a00d97213 */ /* 0x000fe20000000000 */
[----:B------:R-:W-:Y:S01]  /*9980*/  @!P5 IMAD.IADD R213, R213, 0x1, -R0 ;  /* 0x00000001d5d5d824 */ /* 0x000fe200078e0a00 */
[----:B------:R-:W-:Y:S01]  /*9990*/  @!P1 IADD3 R215, R215, -R0, RZ ;  /* 0x80000000d7d79210 */ /* 0x000fe20007ffe0ff */
[----:B------:R-:W-:Y:S01]  /*99a0*/  IMAD R96, R0, R5, R96 ;  /* 0x0000000500607224 */ /* 0x000fe200078e0260 */
[----:B------:R-:W-:Y:S01]  /*99b0*/  ISETP.GE.AND P5, PT, R8, RZ, PT ;  /* 0x000000ff0800720c */ /* 0x000fe20003fa6270 */
[----:B------:R-:W-:Y:S01]  /*99c0*/  IMAD.MOV R11, RZ, RZ, -R4 ;  /* 0x000000ffff0b7224 */ /* 0x000fe200078e0a04 */
[----:B------:R-:W-:Y:S01]  /*99d0*/  @!P2 IADD3 R213, -R213, RZ, RZ ;  /* 0x000000ffd5d5a210 */ /* 0x000fe20007ffe1ff */
[----:B------:R-:W-:Y:S01]  /*99e0*/  VIADD R8, R6, 0xcd ;  /* 0x000000cd06087836 */ /* 0x000fe20000000000 */
[----:B------:R-:W-:Y:S01]  /*99f0*/  ISETP.GT.U32.AND P2, PT, R0, R100, PT ;  /* 0x000000640000720c */ /* 0x000fe20003f44070 */
[----:B------:R-:W-:-:S02]  /*9a00*/  IMAD.HI.U32 R4, R3, R217, RZ ;  /* 0x000000d903047227 */ /* 0x000fc400078e00ff */
[----:B------:R-:W-:Y:S02]  /*9a10*/  @!P0 IADD3 R95, R95, -R0, RZ ;  /* 0x800000005f5f8210 */ /* 0x000fe40007ffe0ff */
[----:B------:R-:W-:Y:S01]  /*9a20*/  @!P4 IMAD.MOV R215, RZ, RZ, -R215 ;  /* 0x000000ffffd7c224 */ /* 0x000fe200078e0ad7 */
[C---:B------:R-:W-:Y:S01]  /*9a30*/  ISETP.GT.U32.AND P4, PT, R0.reuse, R96, PT ;  /* 0x000000600000720c */ /* 0x040fe20003f84070 */
[C---:B------:R-:W-:Y:S01]  /*9a40*/  IMAD R12, R0.reuse, R11, R12 ;  /* 0x0000000b000c7224 */ /* 0x040fe200078e020c */
[----:B------:R-:W-:Y:S01]  /*9a50*/  IABS R219, R8 ;  /* 0x0000000800db7213 */ /* 0x000fe20000000000 */
[----:B------:R-:W-:Y:S02]  /*9a60*/  IMAD.MOV R4, RZ, RZ, -R4 ;  /* 0x000000ffff047224 */ /* 0x000fe400078e0a04 */
[----:B------:R-:W-:Y:S01]  /*9a70*/  @!P3 IMAD.MOV R95, RZ, RZ, -R95 ;  /* 0x000000ffff5fb224 */ /* 0x000fe200078e0a5f */
[C---:B------:R-:W-:Y:S01]  /*9a80*/  ISETP.GT.U32.AND P0, PT, R0.reuse, R12, PT ;  /* 0x0000000c0000720c */ /* 0x040fe20003f04070 */
[----:B------:R-:W-:Y:S01]  /*9a90*/  IMAD R217, R0, R4, R217 ;  /* 0x0000000400d97224 */ /* 0x000fe200078e02d9 */
[----:B------:R-:W-:Y:S01]  /*9aa0*/  ISETP.GE.AND P3, PT, R10, RZ, PT ;  /* 0x000000ff0a00720c */ /* 0x000fe20003f66270 */
[----:B------:R-:W-:-:S03]  /*9ab0*/  IMAD.HI.U32 R4, R3, R219, RZ ;  /* 0x000000db03047227 */ /* 0x000fc600078e00ff */
[----:B------:R-:W-:Y:S01]  /*9ac0*/  ISETP.GT.U32.AND P1, PT, R0, R217, PT ;  /* 0x000000d90000720c */ /* 0x000fe20003f24070 */
[----:B------:R-:W-:Y:S01]  /*9ad0*/  VIADD R10, R6, 0xce ;  /* 0x000000ce060a7836 */ /* 0x000fe20000000000 */
[----:B------:R-:W-:Y:S01]  /*9ae0*/  IADD3 R4, -R4, RZ, RZ ;  /* 0x000000ff04047210 */ /* 0x000fe20007ffe1ff */
[--C-:B------:R-:W-:Y:S02]  /*9af0*/  @!P2 IMAD.IADD R100, R100, 0x1, -R0.reuse ;  /* 0x000000016464a824 */ /* 0x100fe400078e0a00 */
[----:B------:R-:W-:Y:S01]  /*9b00*/  @!P4 IMAD.IADD R96, R96, 0x1, -R0 ;  /* 0x000000016060c824 */ /* 0x000fe200078e0a00 */
[----:B------:R-:W-:Y:S01]  /*9b10*/  IABS R101, R10 ;  /* 0x0000000a00657213 */ /* 0x000fe20000000000 */
[C---:B------:R-:W-:Y:S01]  /*9b20*/  IMAD R219, R0.reuse, R4, R219 ;  /* 0x0000000400db7224 */ /* 0x040fe200078e02db */
[----:B------:R-:W-:Y:S01]  /*9b30*/  ISETP.GT.U32.AND P2, PT, R0, R100, PT ;  /* 0x000000640000720c */ /* 0x000fe20003f44070 */
[----:B------:R-:W-:Y:S01]  /*9b40*/  VIADD R11, R6, 0xcf ;  /* 0x000000cf060b7836 */ /* 0x000fe20000000000 */
[----:B------:R-:W-:Y:S01]  /*9b50*/  @!P0 IADD3 R12, R12, -R0, RZ ;  /* 0x800000000c0c8210 */ /* 0x000fe20007ffe0ff */
[----:B------:R-:W-:Y:S01]  /*9b60*/  IMAD.HI.U32 R4, R3, R101, RZ ;  /* 0x0000006503047227 */ /* 0x000fe200078e00ff */
[----:B------:R-:W-:-:S02]  /*9b70*/  ISETP.GT.U32.AND P4, PT, R0, R96, PT ;  /* 0x000000600000720c */ /* 0x000fc40003f84070 */
[C---:B------:R-:W-:Y:S01]  /*9b80*/  ISETP.GT.U32.AND P0, PT, R0.reuse, R12, PT ;  /* 0x0000000c0000720c */ /* 0x040fe20003f04070 */
[----:B------:R-:W-:Y:S01]  /*9b90*/  IMAD.MOV R4, RZ, RZ, -R4 ;  /* 0x000000ffff047224 */ /* 0x000fe200078e0a04 */
[----:B------:R-:W-:Y:S01]  /*9ba0*/  IABS R221, R11 ;  /* 0x0000000b00dd7213 */ /* 0x000fe20000000000 */
[--C-:B------:R-:W-:Y:S02]  /*9bb0*/  @!P1 IMAD.IADD R217, R217, 0x1, -R0.reuse ;  /* 0x00000001d9d99824 */ /* 0x100fe400078e0a00 */
[----:B------:R-:W-:Y:S02]  /*9bc0*/  IMAD R101, R0, R4, R101 ;  /* 0x0000000400657224 */ /* 0x000fe400078e0265 */
[-C--:B------:R-:W-:Y:S01]  /*9bd0*/  @!P2 IADD3 R100, R100, -R0.reuse, RZ ;  /* 0x800000006464a210 */ /* 0x080fe20007ffe0ff */
[----:B------:R-:W-:Y:S01]  /*9be0*/  IMAD.HI.U32 R5, R3, R221, RZ ;  /* 0x000000dd03057227 */ /* 0x000fe200078e00ff */
[C---:B------:R-:W-:Y:S02]  /*9bf0*/  ISETP.GT.U32.AND P1, PT, R0.reuse, R217, PT ;  /* 0x000000d90000720c */ /* 0x040fe40003f24070 */
[----:B------:R-:W-:Y:S01]  /*9c00*/  ISETP.GT.U32.AND P2, PT, R0, R219, PT ;  /* 0x000000db0000720c */ /* 0x000fe20003f44070 */
[----:B------:R-:W-:Y:S01]  /*9c10*/  IMAD.MOV R5, RZ, RZ, -R5 ;  /* 0x000000ffff057224 */ /* 0x000fe200078e0a05 */
[-C--:B------:R-:W-:Y:S01]  /*9c20*/  @!P4 IADD3 R96, R96, -R0.reuse, RZ ;  /* 0x800000006060c210 */ /* 0x080fe20007ffe0ff */
[----:B------:R-:W-:Y:S01]  /*9c30*/  @!P0 IMAD.IADD R12, R12, 0x1, -R0 ;  /* 0x000000010c0c8824 */ /* 0x000fe200078e0a00 */
[C---:B------:R-:W-:Y:S01]  /*9c40*/  ISETP.GT.U32.AND P4, PT, R0.reuse, R101, PT ;  /* 0x000000650000720c */ /* 0x040fe20003f84070 */
[----:B------:R-:W-:Y:S01]  /*9c50*/  IMAD R221, R0, R5, R221 ;  /* 0x0000000500dd7224 */ /* 0x000fe200078e02dd */
[----:B------:R-:W-:Y:S01]  /*9c60*/  ISETP.GE.AND P0, PT, R33, RZ, PT ;  /* 0x000000ff2100720c */ /* 0x000fe20003f06270 */
[----:B------:R-:W-:Y:S01]  /*9c70*/  VIADD R4, R6, 0xd0 ;  /* 0x000000d006047836 */ /* 0x000fe20000000000 */
[----:B------:R-:W-:Y:S01]  /*9c80*/  @!P5 IADD3 R100, -R100, RZ, RZ ;  /* 0x000000ff6464d210 */ /* 0x000fe20007ffe1ff */
[----:B------:R-:W-:Y:S01]  /*9c90*/  VIADD R5, R6, 0xd1 ;  /* 0x000000d106057836 */ /* 0x000fe20000000000 */
[----:B------:R-:W-:Y:S01]  /*9ca0*/  ISETP.GE.AND P5, PT, R10, RZ, PT ;  /* 0x000000ff0a00720c */ /* 0x000fe20003fa6270 */
[----:B------:R-:W-:Y:S01]  /*9cb0*/  @!P6 IMAD.MOV R12, RZ, RZ, -R12 ;  /* 0x000000ffff0ce224 */ /* 0x000fe200078e0a0c */
[----:B------:R-:W-:Y:S01]  /*9cc0*/  @!P1 IADD3 R217, R217, -R0, RZ ;  /* 0x80000000d9d99210 */ /* 0x000fe20007ffe0ff */
[----:B------:R-:W-:Y:S01]  /*9cd0*/  @!P2 IMAD.IADD R219, R219, 0x1, -R0 ;  /* 0x00000001dbdba824 */ /* 0x000fe200078e0a00 */
[----:B------:R-:W-:Y:S01]  /*9ce0*/  IABS R97, R4 ;  /* 0x0000000400617213 */ /* 0x000fe20000000000 */
[----:B------:R-:W-:Y:S01]  /*9cf0*/  VIADD R33, R6, 0xd8 ;  /* 0x000000d806217836 */ /* 0x000fe20000000000 */
[----:B------:R-:W-:Y:S01]  /*9d00*/  IABS R10, R5 ;  /* 0x00000005000a7213 */ /* 0x000fe20000000000 */
[----:B------:R-:W-:Y:S01]  /*9d10*/  @!P3 IMAD.MOV R217, RZ, RZ, -R217 ;  /* 0x000000ffffd9b224 */ /* 0x000fe200078e0ad9 */
[----:B------:R-:W-:-:S02]  /*9d20*/  @!P4 IADD3 R101, R101, -R0, RZ ;  /* 0x800000006565c210 */ /* 0x000fc40007ffe0ff */
[----:B------:R-:W-:Y:S02]  /*9d30*/  ISETP.GT.U32.AND P2, PT, R0, R219, PT ;  /* 0x000000db0000720c */ /* 0x000fe40003f44070 */
[----:B------:R-:W-:Y:S01]  /*9d40*/  ISETP.GE.AND P3, PT, R4, RZ, PT ;  /* 0x000000ff0400720c */ /* 0x000fe20003f66270 */
[----:B------:R-:W-:Y:S01]  /*9d50*/  IMAD.HI.U32 R4, R3, R97, RZ ;  /* 0x0000006103047227 */ /* 0x000fe200078e00ff */
[----:B------:R-:W-:Y:S02]  /*9d60*/  @!P0 IADD3 R96, -R96, RZ, RZ ;  /* 0x000000ff60608210 */ /* 0x000fe40007ffe1ff */
[----:B------:R-:W-:Y:S01]  /*9d70*/  ISETP.GT.U32.AND P4, PT, R0, R101, PT ;  /* 0x000000650000720c */ /* 0x000fe20003f84070 */
[----:B------:R-:W-:Y:S01]  /*9d80*/  IMAD.MOV R4, RZ, RZ, -R4 ;  /* 0x000000ffff047224 */ /* 0x000fe200078e0a04 */
[----:B------:R-:W-:Y:S01]  /*9d90*/  ISETP.GE.AND P0, PT, R5, RZ, PT ;  /* 0x000000ff0500720c */ /* 0x000fe20003f06270 */
[----:B------:R-:W-:Y:S01]  /*9da0*/  IMAD.HI.U32 R5, R3, R10, RZ ;  /* 0x0000000a03057227 */ /* 0x000fe200078e00ff */
[----:B------:R-:W-:-:S02]  /*9db0*/  ISETP.GE.AND P6, PT, R8, RZ, PT ;  /* 0x000000ff0800720c */ /* 0x000fc40003fc6270 */
[----:B------:R-:W-:Y:S01]  /*9dc0*/  ISETP.GE.AND P1, PT, R11, RZ, PT ;  /* 0x000000ff0b00720c */ /* 0x000fe20003f26270 */
[C---:B------:R-:W-:Y:S01]  /*9dd0*/  IMAD R97, R0.reuse, R4, R97 ;  /* 0x0000000400617224 */ /* 0x040fe200078e0261 */
[----:B------:R-:W-:Y:S01]  /*9de0*/  IADD3 R5, -R5, RZ, RZ ;  /* 0x000000ff05057210 */ /* 0x000fe20007ffe1ff */
[----:B------:R-:W-:Y:S01]  /*9df0*/  @!P2 IMAD.IADD R219, R219, 0x1, -R0 ;  /* 0x00000001dbdba824 */ /* 0x000fe200078e0a00 */
[----:B------:R-:W-:Y:S01]  /*9e00*/  ISETP.GT.U32.AND P2, PT, R0, R221, PT ;  /* 0x000000dd0000720c */ /* 0x000fe20003f44070 */
[----:B------:R-:W-:Y:S01]  /*9e10*/  VIADD R8, R6, 0xd2 ;  /* 0x000000d206087836 */ /* 0x000fe20000000000 */
[----:B------:R-:W-:Y:S01]  /*9e20*/  IABS R226, R33 ;  /* 0x0000002100e27213 */ /* 0x000fe20000000000 */
[C---:B------:R-:W-:Y:S02]  /*9e30*/  IMAD R10, R0.reuse, R5, R10 ;  /* 0x00000005000a7224 */ /* 0x040fe400078e020a */
[----:B------:R-:W-:Y:S01]  /*9e40*/  @!P4 IMAD.IADD R101, R101, 0x1, -R0 ;  /* 0x000000016565c824 */ /* 0x000fe200078e0a00 */
[C---:B------:R-:W-:Y:S01]  /*9e50*/  ISETP.GT.U32.AND P4, PT, R0.reuse, R97, PT ;  /* 0x000000610000720c */ /* 0x040fe20003f84070 */
[----:B------:R-:W-:Y:S01]  /*9e60*/  @!P6 IMAD.MOV R219, RZ, RZ, -R219 ;  /* 0x000000ffffdbe224 */ /* 0x000fe200078e0adb */
[----:B------:R-:W-:Y:S01]  /*9e70*/  ISETP.GT.U32.AND P6, PT, R0, R10, PT ;  /* 0x0000000a0000720c */ /* 0x000fe20003fc4070 */
[----:B------:R-:W-:Y:S01]  /*9e80*/  VIADD R11, R6, 0xd3 ;  /* 0x000000d3060b7836 */ /* 0x000fe20000000000 */
[----:B------:R-:W-:-:S02]  /*9e90*/  IABS R223, R8 ;  /* 0x0000000800df7213 */ /* 0x000fc40000000000 */
[----:B------:R-:W-:Y:S01]  /*9ea0*/  @!P5 IADD3 R101, -R101, RZ, RZ ;  /* 0x000000ff6565d210 */ /* 0x000fe20007ffe1ff */
[--C-:B------:R-:W-:Y:S01]  /*9eb0*/  @!P2 IMAD.IADD R221, R221, 0x1, -R0.reuse ;  /* 0x00000001dddda824 */ /* 0x100fe200078e0a00 */
[----:B------:R-:W-:Y:S01]  /*9ec0*/  IABS R229, R11 ;  /* 0x0000000b00e57213 */ /* 0x000fe20000000000 */
[C---:B------:R-:W-:Y:S01]  /*9ed0*/  IMAD.HI.U32 R4, R3.reuse, R223, RZ ;  /* 0x000000df03047227 */ /* 0x040fe200078e00ff */
[----:B------:R-:W-:Y:S02]  /*9ee0*/  ISETP.GE.AND P5, PT, R8, RZ, PT ;  /* 0x000000ff0800720c */ /* 0x000fe40003fa6270 */
[----:B------:R-:W-:Y:S01]  /*9ef0*/  ISETP.GT.U32.AND P2, PT, R0, R221, PT ;  /* 0x000000dd0000720c */ /* 0x000fe20003f44070 */
[----:B------:R-:W-:Y:S01]  /*9f00*/  IMAD.HI.U32 R5, R3, R229, RZ ;  /* 0x000000e503057227 */ /* 0x000fe200078e00ff */
[----:B------:R-:W-:Y:S02]  /*9f10*/  @!P4 IADD3 R97, R97, -R0, RZ ;  /* 0x800000006161c210 */ /* 0x000fe40007ffe0ff */
[----:B------:R-:W-:Y:S01]  /*9f20*/  IADD3 R4, -R4, RZ, RZ ;  /* 0x000000ff04047210 */ /* 0x000fe20007ffe1ff */
[----:B------:R-:W-:Y:S01]  /*9f30*/  @!P6 IMAD.IADD R10, R10, 0x1, -R0 ;  /* 0x000000010a0ae824 */ /* 0x000fe200078e0a00 */
[----:B------:R-:W-:Y:S01]  /*9f40*/  ISETP.GT.U32.AND P4, PT, R0, R97, PT ;  /* 0x000000610000720c */ /* 0x000fe20003f84070 */
[----:B------:R-:W-:-:S02]  /*9f50*/  IMAD.MOV R5, RZ, RZ, -R5 ;  /* 0x000000ffff057224 */ /* 0x000fc400078e0a05 */
[C---:B------:R-:W-:Y:S01]  /*9f60*/  IMAD R223, R0.reuse, R4, R223 ;  /* 0x0000000400df7224 */ /* 0x040fe200078e02df */
[----:B------:R-:W-:Y:S01]  /*9f70*/  ISETP.GT.U32.AND P6, PT, R0, R10, PT ;  /* 0x0000000a0000720c */ /* 0x000fe20003fc4070 */
[----:B------:R-:W-:-:S04]  /*9f80*/  IMAD.HI.U32 R4, R3, R224, RZ ;  /* 0x000000e003047227 */ /* 0x000fc800078e00ff */
[C---:B------:R-:W-:Y:S02]  /*9f90*/  IMAD R229, R0.reuse, R5, R229 ;  /* 0x0000000500e57224 */ /* 0x040fe400078e02e5 */
[----:B------:R-:W-:Y:S01]  /*9fa0*/  @!P2 IMAD.IADD R221, R221, 0x1, -R0 ;  /* 0x00000001dddda824 */ /* 0x000fe200078e0a00 */
[----:B------:R-:W-:Y:S01]  /*9fb0*/  ISETP.GE.AND P2, PT, R11, RZ, PT ;  /* 0x000000ff0b00720c */ /* 0x000fe20003f46270 */
[----:B------:R-:W-:Y:S01]  /*9fc0*/  IMAD.MOV R11, RZ, RZ, -R4 ;  /* 0x000000ffff0b7224 */ /* 0x000fe200078e0a04 */
[----:B------:R-:W-:Y:S01]  /*9fd0*/  @!P4 IADD3 R97, R97, -R0, RZ ;  /* 0x800000006161c210 */ /* 0x000fe20007ffe0ff */
[----:B------:R-:W-:Y:S01]  /*9fe0*/  IMAD.HI.U32 R4, R3, R231, RZ ;  /* 0x000000e703047227 */ /* 0x000fe200078e00ff */
[----:B------:R-:W-:Y:S02]  /*9ff0*/  ISETP.GT.U32.AND P4, PT, R0, R223, PT ;  /* 0x000000df0000720c */ /* 0x000fe40003f84070 */
[----:B------:R-:W-:Y:S01]  /*a000*/  @!P1 IADD3 R221, -R221, RZ, RZ ;  /* 0x000000ffdddd9210 */ /* 0x000fe20007ffe1ff */
[----:B------:R-:W-:Y:S01]  /*a010*/  @!P6 IMAD.IADD R10, R10, 0x1, -R0 ;  /* 0x000000010a0ae824 */ /* 0x000fe200078e0a00 */
[C---:B------:R-:W-:Y:S01]  /*a020*/  ISETP.GT.U32.AND P6, PT, R0.reuse, R229, PT ;  /* 0x000000e50000720c */ /* 0x040fe20003fc4070 */
[----:B------:R-:W-:Y:S01]  /*a030*/  IMAD R224, R0, R11, R224 ;  /* 0x0000000b00e07224 */ /* 0x000fe200078e02e0 */
[----:B------:R-:W-:Y:S01]  /*a040*/  IADD3 R11, -R4, RZ, RZ ;  /* 0x000000ff040b7210 */ /* 0x000fe20007ffe1ff */
[----:B------:R-:W-:Y:S01]  /*a050*/  IMAD.HI.U32 R5, R3, R225, RZ ;  /* 0x000000e103057227 */ /* 0x000fe200078e00ff */
[----:B------:R-:W-:-:S03]  /*a060*/  @!P0 IADD3 R10, -R10, RZ, RZ ;  /* 0x000000ff0a0a8210 */ /* 0x000fc60007ffe1ff */
[C---:B------:R-:W-:Y:S02]  /*a070*/  IMAD R231, R0.reuse, R11, R231 ;  /* 0x0000000b00e77224 */ /* 0x040fe400078e02e7 */
[--C-:B------:R-:W-:Y:S01]  /*a080*/  @!P4 IMAD.IADD R223, R223, 0x1, -R0.reuse ;  /* 0x00000001dfdfc824 */ /* 0x100fe200078e0a00 */
[C---:B------:R-:W-:Y:S01]  /*a090*/  ISETP.GT.U32.AND P4, PT, R0.reuse, R224, PT ;  /* 0x000000e00000720c */ /* 0x040fe20003f84070 */
[----:B------:R-:W-:Y:S02]  /*a0a0*/  IMAD.MOV R5, RZ, RZ, -R5 ;  /* 0x000000ffff057224 */ /* 0x000fe400078e0a05 */
[----:B------:R-:W-:Y:S01]  /*a0b0*/  @!P6 IMAD.IADD R229, R229, 0x1, -R0 ;  /* 0x00000001e5e5e824 */ /* 0x000fe200078e0a00 */
[C---:B------:R-:W-:Y:S01]  /*a0c0*/  ISETP.GT.U32.AND P6, PT, R0.reuse, R231, PT ;  /* 0x000000e70000720c */ /* 0x040fe20003fc4070 */
[C---:B------:R-:W-:Y:S02]  /*a0d0*/  IMAD R225, R0.reuse, R5, R225 ;  /* 0x0000000500e17224 */ /* 0x040fe400078e02e1 */
[----:B------:R-:W-:Y:S01]  /*a0e0*/  IMAD.HI.U32 R4, R3, R226, RZ ;  /* 0x000000e203047227 */ /* 0x000fe200078e00ff */
[----:B------:R-:W-:-:S02]  /*a0f0*/  ISETP.GT.U32.AND P1, PT, R0, R229, PT ;  /* 0x000000e50000720c */ /* 0x000fc40003f24070 */
[----:B------:R-:W-:Y:S01]  /*a100*/  ISETP.GT.U32.AND P0, PT, R0, R225, PT ;  /* 0x000000e10000720c */ /* 0x000fe20003f04070 */
[----:B------:R-:W-:Y:S02]  /*a110*/  IMAD.MOV R5, RZ, RZ, -R4 ;  /* 0x000000ffff057224 */ /* 0x000fe400078e0a04 */
[--C-:B------:R-:W-:Y:S01]  /*a120*/  @!P4 IMAD.IADD R224, R224, 0x1, -R0.reuse ;  /* 0x00000001e0e0c824 */ /* 0x100fe200078e0a00 */
[C---:B------:R-:W-:Y:S01]  /*a130*/  ISETP.GT.U32.AND P4, PT, R0.reuse, R223, PT ;  /* 0x000000df0000720c */ /* 0x040fe20003f84070 */
[----:B------:R-:W-:Y:S02]  /*a140*/  @!P3 IMAD.MOV R97, RZ, RZ, -R97 ;  /* 0x000000ffff61b224 */ /* 0x000fe400078e0a61 */
[----:B------:R-:W-:Y:S01]  /*a150*/  @!P6 IMAD.IADD R231, R231, 0x1, -R0 ;  /* 0x00000001e7e7e824 */ /* 0x000fe200078e0a00 */
[----:B------:R-:W-:Y:S01]  /*a160*/  ISETP.GT.U32.AND P6, PT, R0, R224, PT ;  /* 0x000000e00000720c */ /* 0x000fe20003fc4070 */
[----:B------:R-:W-:-:S03]  /*a170*/  IMAD.HI.U32 R8, R3, R232, RZ ;  /* 0x000000e803087227 */ /* 0x000fc600078e00ff */
[C---:B------:R-:W-:Y:S01]  /*a180*/  ISETP.GT.U32.AND P3, PT, R0.reuse, R231, PT ;  /* 0x000000e70000720c */ /* 0x040fe20003f64070 */
[----:B------:R-:W-:Y:S01]  /*a190*/  IMAD R226, R0, R5, R226 ;  /* 0x0000000500e27224 */ /* 0x000fe200078e02e2 */
[----:B------:R-:W-:Y:S01]  /*a1a0*/  IADD3 R11, -R8, RZ, RZ ;  /* 0x000000ff080b7210 */ /* 0x000fe20007ffe1ff */
[--C-:B------:R-:W-:Y:S01]  /*a1b0*/  @!P0 IMAD.IADD R225, R225, 0x1, -R0.reuse ;  /* 0x00000001e1e18824 */ /* 0x100fe200078e0a00 */
[----:B------:R-:W-:Y:S01]  /*a1c0*/  IABS R8, R38 ;  /* 0x0000002600087213 */ /* 0x000fe20000000000 */
[--C-:B------:R-:W-:Y:S01]  /*a1d0*/  @!P4 IMAD.IADD R223, R223, 0x1, -R0.reuse ;  /* 0x00000001dfdfc824 */ /* 0x100fe200078e0a00 */
[----:B------:R-:W-:Y:S01]  /*a1e0*/  ISETP.GE.AND P0, PT, R36, RZ, PT ;  /* 0x000000ff2400720c */ /* 0x000fe20003f06270 */
[----:B------:R-:W-:Y:S02]  /*a1f0*/  IMAD.HI.U32 R5, R3, R233, RZ ;  /* 0x000000e903057227 */ /* 0x000fe400078e00ff */
[----:B------:R-:W-:Y:S02]  /*a200*/  @!P6 IADD3 R224, R224, -R0, RZ ;  /* 0x80000000e0e0e210 */ /* 0x000fe40007ffe0ff */
[C---:B------:R-:W-:Y:S01]  /*a210*/  ISETP.GT.U32.AND P6, PT, R0.reuse, R226, PT ;  /* 0x000000e20000720c */ /* 0x040fe20003fc4070 */
[----:B------:R-:W-:Y:S01]  /*a220*/  @!P5 IMAD.MOV R223, RZ, RZ, -R223 ;  /* 0x000000ffffdfd224 */ /* 0x000fe200078e0adf */
[----:B------:R-:W-:Y:S01]  /*a230*/  ISETP.GT.U32.AND P5, PT, R0, R225, PT ;  /* 0x000000e10000720c */ /* 0x000fe20003fa4070 */
[----:B------:R-:W-:Y:S01]  /*a240*/  @!P1 IMAD.IADD R229, R229, 0x1, -R0 ;  /* 0x00000001e5e59824 */ /* 0x000fe200078e0a00 */
[----:B------:R-:W-:Y:S01]  /*a250*/  ISETP.GE.AND P1, PT, R37, RZ, PT ;  /* 0x000000ff2500720c */ /* 0x000fe20003f26270 */
[----:B------:R-:W-:Y:S01]  /*a260*/  IMAD.HI.U32 R4, R3, R8, RZ ;  /* 0x0000000803047227 */ /* 0x000fe200078e00ff */
[----:B------:R-:W-:-:S02]  /*a270*/  IADD3 R5, -R5, RZ, RZ ;  /* 0x000000ff05057210 */ /* 0x000fc40007ffe1ff */
[----:B------:R-:W-:Y:S01]  /*a280*/  @!P2 IADD3 R229, -R229, RZ, RZ ;  /* 0x000000ffe5e5a210 */ /* 0x000fe20007ffe1ff */
[----:B------:R-:W-:Y:S01]  /*a290*/  @!P3 IMAD.IADD R231, R231, 0x1, -R0 ;  /* 0x00000001e7e7b824 */ /* 0x000fe200078e0a00 */
[----:B------:R-:W-:Y:S01]  /*a2a0*/  ISETP.GE.AND P3, PT, R35, RZ, PT ;  /* 0x000000ff2300720c */ /* 0x000fe20003f66270 */
[C---:B------:R-:W-:Y:S02]  /*a2b0*/  IMAD R232, R0.reuse, R11, R232 ;  /* 0x0000000b00e87224 */ /* 0x040fe400078e02e8 */
[----:B------:R-:W-:Y:S02]  /*a2c0*/  IMAD.MOV R11, RZ, RZ, -R4 ;  /* 0x000000ffff0b7224 */ /* 0x000fe400078e0a04 */
[----:B------:R-:W-:Y:S01]  /*a2d0*/  IMAD R233, R0, R5, R233 ;  /* 0x0000000500e97224 */ /* 0x000fe200078e02e9 */
[----:B------:R-:W-:Y:S01]  /*a2e0*/  IADD3 R5, R6, 0xdb, RZ ;  /* 0x000000db06057810 */ /* 0x000fe20007ffe0ff */
[C---:B------:R-:W-:Y:S01]  /*a2f0*/  IMAD R8, R0.reuse, R11, R8 ;  /* 0x0000000b00087224 */ /* 0x040fe200078e0208 */
[----:B------:R-:W-:Y:S01]  /*a300*/  ISETP.GT.U32.AND P4, PT, R0, R232, PT ;  /* 0x000000e80000720c */ /* 0x000fe20003f84070 */
[--C-:B------:R-:W-:Y:S01]  /*a310*/  @!P6 IMAD.IADD R226, R226, 0x1, -R0.reuse ;  /* 0x00000001e2e2e824 */ /* 0x100fe200078e0a00 */
[----:B------:R-:W-:Y:S01]  /*a320*/  IABS R227, R5 ;  /* 0x0000000500e37213 */ /* 0x000fe20000000000 */
[----:B------:R-:W-:Y:S01]  /*a330*/  @!P5 IMAD.IADD R225, R225, 0x1, -R0 ;  /* 0x00000001e1e1d824 */ /* 0x000fe200078e0a00 */
[C---:B------:R-:W-:Y:S01]  /*a340*/  ISETP.GT.U32.AND P5, PT, R0.reuse, R233, PT ;  /* 0x000000e90000720c */ /* 0x040fe20003fa4070 */
[----:B------:R-:W-:Y:S01]  /*a350*/  @!P1 IMAD.MOV R224, RZ, RZ, -R224 ;  /* 0x000000ffffe09224 */ /* 0x000fe200078e0ae0 */
[----:B------:R-:W-:Y:S01]  /*a360*/  ISETP.GT.U32.AND P6, PT, R0, R226, PT ;  /* 0x000000e20000720c */ /* 0x000fe20003fc4070 */
[----:B------:R-:W-:Y:S01]  /*a370*/  VIADD R11, R6, 0xdc ;  /* 0x000000dc060b7836 */ /* 0x000fe20000000000 */
[----:B------:R-:W-:Y:S01]  /*a380*/  ISETP.GT.U32.AND P1, PT, R0, R8, PT ;  /* 0x000000080000720c */ /* 0x000fe20003f24070 */
[----:B------:R-:W-:Y:S01]  /*a390*/  IMAD.HI.U32 R4, R3, R227, RZ ;  /* 0x000000e303047227 */ /* 0x000fe200078e00ff */
[----:B------:R-:W-:-:S02]  /*a3a0*/  @!P3 IADD3 R231, -R231, RZ, RZ ;  /* 0x000000ffe7e7b210 */ /* 0x000fc40007ffe1ff */
[----:B------:R-:W-:Y:S01]  /*a3b0*/  ISETP.GE.AND P3, PT, R33, RZ, PT ;  /* 0x000000ff2100720c */ /* 0x000fe20003f66270 */
[----:B------:R-:W-:Y:S01]  /*a3c0*/  IMAD.MOV R4, RZ, RZ, -R4 ;  /* 0x000000ffff047224 */ /* 0x000fe200078e0a04 */
[----:B------:R-:W-:Y:S01]  /*a3d0*/  IABS R234, R11 ;  /* 0x0000000b00ea7213 */ /* 0x000fe20000000000 */
[--C-:B------:R-:W-:Y:S01]  /*a3e0*/  @!P4 IMAD.IADD R232, R232, 0x1, -R0.reuse ;  /* 0x00000001e8e8c824 */ /* 0x100fe200078e0a00 */
[----:B------:R-:W-:Y:S01]  /*a3f0*/  ISETP.GE.AND P4, PT, R34, RZ, PT ;  /* 0x000000ff2200720c */ /* 0x000fe20003f86270 */
[----:B------:R-:W-:Y:S01]  /*a400*/  IMAD R227, R0, R4, R227 ;  /* 0x0000000400e37224 */ /* 0x000fe200078e02e3 */
[-C--:B------:R-:W-:Y:S01]  /*a410*/  @!P5 IADD3 R233, R233, -R0.reuse, RZ ;  /* 0x80000000e9e9d210 */ /* 0x080fe20007ffe0ff */
[----:B------:R-:W-:Y:S01]  /*a420*/  @!P0 IMAD.MOV R225, RZ, RZ, -R225 ;  /* 0x000000ffffe18224 */ /* 0x000fe200078e0ae1 */
[----:B------:R-:W-:Y:S01]  /*a430*/  @!P6 IADD3 R226, R226, -R0, RZ ;  /* 0x80000000e2e2e210 */ /* 0x000fe20007ffe0ff */
[----:B------:R-:W-:Y:S01]  /*a440*/  @!P1 IMAD.IADD R8, R8, 0x1, -R0 ;  /* 0x0000000108089824 */ /* 0x000fe200078e0a00 */
[----:B------:R-:W-:Y:S01]  /*a450*/  ISETP.GE.AND P1, PT, R5, RZ, PT ;  /* 0x000000ff0500720c */ /* 0x000fe20003f26270 */
[----:B------:R-:W-:Y:S01]  /*a460*/  IMAD.HI.U32 R5, R3, R234, RZ ;  /* 0x000000ea03057227 */ /* 0x000fe200078e00ff */
[----:B------:R-:W-:-:S02]  /*a470*/  ISETP.GT.U32.AND P5, PT, R0, R233, PT ;  /* 0x000000e90000720c */ /* 0x000fc40003fa4070 */
[----:B------:R-:W-:Y:S01]  /*a480*/  ISETP.GT.U32.AND P2, PT, R0, R232, PT ;  /* 0x000000e80000720c */ /* 0x000fe20003f44070 */
[----:B------:R-:W-:Y:S01]  /*a490*/  IMAD.MOV R5, RZ, RZ, -R5 ;  /* 0x000000ffff057224 */ /* 0x000fe200078e0a05 */
[----:B------:R-:W-:Y:S01]  /*a4a0*/  @!P3 IADD3 R226, -R226, RZ, RZ ;  /* 0x000000ffe2e2b210 */ /* 0x000fe20007ffe1ff */
[----:B------:R-:W-:Y:S01]  /*a4b0*/  VIADD R4, R6, 0xdd ;  /* 0x000000dd06047836 */ /* 0x000fe20000000000 */
[C---:B------:R-:W-:Y:S01]  /*a4c0*/  ISETP.GT.U32.AND P3, PT, R0.reuse, R227, PT ;  /* 0x000000e30000720c */ /* 0x040fe20003f64070 */
[C---:B------:R-:W-:Y:S01]  /*a4d0*/  IMAD R234, R0.reuse, R5, R234 ;  /* 0x0000000500ea7224 */ /* 0x040fe200078e02ea */
[----:B------:R-:W-:Y:S01]  /*a4e0*/  ISETP.GT.U32.AND P0, PT, R0, R8, PT ;  /* 0x000000080000720c */ /* 0x000fe20003f04070 */
[C---:B------:R-:W-:Y:S01]  /*a4f0*/  VIADD R34, R6.reuse, 0xdf ;  /* 0x000000df06227836 */ /* 0x040fe20000000000 */
[----:B------:R-:W-:Y:S01]  /*a500*/  IABS R228, R4 ;  /* 0x0000000400e47213 */ /* 0x000fe20000000000 */
[C---:B------:R-:W-:Y:S01]  /*a510*/  VIADD R5, R6.reuse, 0xde ;  /* 0x000000de06057836 */ /* 0x040fe20000000000 */
[----:B------:R-:W-:Y:S01]  /*a520*/  ISETP.GE.AND P6, PT, R39, RZ, PT ;  /* 0x000000ff2700720c */ /* 0x000fe20003fc6270 */
[----:B------:R-:W-:Y:S01]  /*a530*/  VIADD R36, R6, 0xe0 ;  /* 0x000000e006247836 */ /* 0x000fe20000000000 */
[----:B------:R-:W-:Y:S01]  /*a540*/  @!P5 IADD3 R233, R233, -R0, RZ ;  /* 0x80000000e9e9d210 */ /* 0x000fe20007ffe0ff */
[----:B------:R-:W-:Y:S01]  /*a550*/  @!P2 IMAD.IADD R232, R232, 0x1, -R0 ;  /* 0x00000001e8e8a824 */ /* 0x000fe200078e0a00 */
[----:B------:R-:W-:-:S02]  /*a560*/  ISETP.GT.U32.AND P5, PT, R0, R234, PT ;  /* 0x000000ea0000720c */ /* 0x000fc40003fa4070 */
[----:B------:R-:W-:Y:S01]  /*a570*/  ISETP.GE.AND P2, PT, R38, RZ, PT ;  /* 0x000000ff2600720c */ /* 0x000fe20003f46270 */
[--C-:B------:R-:W-:Y:S01]  /*a580*/  @!P3 IMAD.IADD R227, R227, 0x1, -R0.reuse ;  /* 0x00000001e3e3b824 */ /* 0x100fe200078e0a00 */
[----:B------:R-:W-:Y:S01]  /*a590*/  IABS R230, R34 ;  /* 0x0000002200e67213 */ /* 0x000fe20000000000 */
[----:B------:R-:W-:Y:S01]  /*a5a0*/  @!P0 IMAD.IADD R8, R8, 0x1, -R0 ;  /* 0x0000000108088824 */ /* 0x000fe200078e0a00 */
[----:B------:R-:W-:Y:S01]  /*a5b0*/  ISETP.GE.AND P0, PT, R4, RZ, PT ;  /* 0x000000ff0400720c */ /* 0x000fe20003f06270 */
[----:B------:R-:W-:Y:S01]  /*a5c0*/  IMAD.HI.U32 R4, R3, R228, RZ ;  /* 0x000000e403047227 */ /* 0x000fe200078e00ff */
[----:B------:R-:W-:Y:S02]  /*a5d0*/  ISETP.GT.U32.AND P3, PT, R0, R227, PT ;  /* 0x000000e30000720c */ /* 0x000fe40003f64070 */
[----:B------:R-:W-:Y:S01]  /*a5e0*/  IABS R102, R5 ;  /* 0x0000000500667213 */ /* 0x000fe20000000000 */
[----:B------:R-:W-:Y:S01]  /*a5f0*/  IMAD.MOV R33, RZ, RZ, -R4 ;  /* 0x000000ffff217224 */ /* 0x000fe200078e0a04 */
[----:B------:R-:W-:Y:S01]  /*a600*/  @!P4 IADD3 R232, -R232, RZ, RZ ;  /* 0x000000ffe8e8c210 */ /* 0x000fe20007ffe1ff */
[----:B------:R-:W-:Y:S01]  /*a610*/  VIADD R38, R6, 0xe1 ;  /* 0x000000e106267836 */ /* 0x000fe20000000000 */
[----:B------:R-:W-:Y:S01]  /*a620*/  @!P5 IADD3 R234, R234, -R0, RZ ;  /* 0x80000000eaead210 */ /* 0x000fe20007ffe0ff */
[----:B------:R-:W-:Y:S01]  /*a630*/  @!P2 IMAD.MOV R8, RZ, RZ, -R8 ;  /* 0x000000ffff08a224 */ /* 0x000fe200078e0a08 */
[----:B------:R-:W-:Y:S01]  /*a640*/  ISETP.GE.AND P4, PT, R11, RZ, PT ;  /* 0x000000ff0b00720c */ /* 0x000fe20003f86270 */
[----:B------:R-:W-:Y:S01]  /*a650*/  IMAD.HI.U32 R11, R3, R230, RZ ;  /* 0x000000e6030b7227 */ /* 0x000fe200078e00ff */
[----:B------:R-:W-:-:S02]  /*a660*/  ISETP.GE.AND P2, PT, R5, RZ, PT ;  /* 0x000000ff0500720c */ /* 0x000fc40003f46270 */
[C---:B------:R-:W-:Y:S01]  /*a670*/  ISETP.GT.U32.AND P5, PT, R0.reuse, R234, PT ;  /* 0x000000ea0000720c */ /* 0x040fe20003fa4070 */
[C---:B------:R-:W-:Y:S01]  /*a680*/  IMAD R228, R0.reuse, R33, R228 ;  /* 0x0000002100e47224 */ /* 0x040fe200078e02e4 */
[----:B------:R-:W-:Y:S01]  /*a690*/  @!P3 IADD3 R227, R227, -R0, RZ ;  /* 0x80000000e3e3b210 */ /* 0x000fe20007ffe0ff */
[----:B------:R-:W-:Y:S01]  /*a6a0*/  IMAD.HI.U32 R5, R3, R102, RZ ;  /* 0x0000006603057227 */ /* 0x000fe200078e00ff */
[----:B------:R-:W-:Y:S02]  /*a6b0*/  IABS R98, R36 ;  /* 0x0000002400627213 */ /* 0x000fe40000000000 */
[C---:B------:R-:W-:Y:S01]  /*a6c0*/  ISETP.GT.U32.AND P3, PT, R0.reuse, R228, PT ;  /* 0x000000e40000720c */ /* 0x040fe20003f64070 */
[----:B------:R-:W-:Y:S01]  /*a6d0*/  IMAD.MOV R11, RZ, RZ, -R11 ;  /* 0x000000ffff0b7224 */ /* 0x000fe200078e0a0b */
[----:B------:R-:W-:Y:S01]  /*a6e0*/  @!P1 IADD3 R227, -R227, RZ, RZ ;  /* 0x000000ffe3e39210 */ /* 0x000fe20007ffe1ff */
[----:B------:R-:W-:Y:S01]  /*a6f0*/  IMAD.MOV R5, RZ, RZ, -R5 ;  /* 0x000000ffff057224 */ /* 0x000fe200078e0a05 */
[----:B------:R-:W-:Y:S01]  /*a700*/  @!P6 IADD3 R233, -R233, RZ, RZ ;  /* 0x000000ffe9e9e210 */ /* 0x000fe20007ffe1ff */
[----:B------:R-:W-:Y:S01]  /*a710*/  IMAD R230, R0, R11, R230 ;  /* 0x0000000b00e67224 */ /* 0x000fe200078e02e6 */
[----:B------:R-:W-:Y:S01]  /*a720*/  ISETP.GE.AND P6, PT, R34, RZ, PT ;  /* 0x000000ff2200720c */ /* 0x000fe20003fc6270 */
[----:B------:R-:W-:Y:S01]  /*a730*/  IMAD R102, R0, R5, R102 ;  /* 0x0000000500667224 */ /* 0x000fe200078e0266 */
[----:B------:R-:W-:Y:S01]  /*a740*/  @!P5 IADD3 R234, R234, -R0, RZ ;  /* 0x80000000eaead210 */ /* 0x000fe20007ffe0ff */
[----:B------:R-:W-:Y:S01]  /*a750*/  VIADD R34, R6, 0xe3 ;  /* 0x000000e306227836 */ /* 0x000fe20000000000 */
[----:B------:R-:W-:Y:S01]  /*a760*/  ISETP.GT.U32.AND P1, PT, R0, R230, PT ;  /* 0x000000e60000720c */ /* 0x000fe20003f24070 */
[----:B------:R-:W-:Y:S01]  /*a770*/  VIADD R11, R6, 0xe2 ;  /* 0x000000e2060b7836 */ /* 0x000fe20000000000 */
[----:B------:R-:W-:Y:S01]  /*a780*/  ISETP.GT.U32.AND P5, PT, R0, R102, PT ;  /* 0x000000660000720c */ /* 0x000fe20003fa4070 */
[----:B------:R-:W-:Y:S01]  /*a790*/  @!P3 IMAD.IADD R228, R228, 0x1, -R0 ;  /* 0x00000001e4e4b824 */ /* 0x000fe200078e0a00 */
[----:B------:R-:W-:Y:S01]  /*a7a0*/  IABS R37, R34 ;  /* 0x0000002200257213 */ /* 0x000fe20000000000 */
[----:B------:R-:W-:Y:S01]  /*a7b0*/  IMAD.HI.U32 R4, R3, R98, RZ ;  /* 0x0000006203047227 */ /* 0x000fe200078e00ff */
[----:B------:R-:W-:-:S02]  /*a7c0*/  IABS R35, R11 ;  /* 0x0000000b00237213 */ /* 0x000fc40000000000 */
[----:B------:R-:W-:Y:S01]  /*a7d0*/  ISETP.GT.U32.AND P3, PT, R0, R228, PT ;  /* 0x000000e40000720c */ /* 0x000fe20003f64070 */
[----:B------:R-:W-:Y:S01]  /*a7e0*/  IMAD.MOV R33, RZ, RZ, -R4 ;  /* 0x000000ffff217224 */ /* 0x000fe200078e0a04 */
[----:B------:R-:W-:Y:S02]  /*a7f0*/  IABS R5, R38 ;  /* 0x0000002600057213 */ /* 0x000fe40000000000 */
[----:B------:R-:W-:Y:S01]  /*a800*/  @!P4 IADD3 R234, -R234, RZ, RZ ;  /* 0x000000ffeaeac210 */ /* 0x000fe20007ffe1ff */
[----:B------:R-:W-:Y:S01]  /*a810*/  IMAD R98, R0, R33, R98 ;  /* 0x0000002100627224 */ /* 0x000fe200078e0262 */
[----:B------:R-:W-:Y:S01]  /*a820*/  @!P1 IADD3 R230, R230, -R0, RZ ;  /* 0x80000000e6e69210 */ /* 0x000fe20007ffe0ff */
[----:B------:R-:W-:Y:S01]  /*a830*/  @!P5 IMAD.IADD R102, R102, 0x1, -R0 ;  /* 0x000000016666d824 */ /* 0x000fe200078e0a00 */
[----:B------:R-:W-:Y:S01]  /*a840*/  ISETP.GE.AND P4, PT, R36, RZ, PT ;  /* 0x000000ff2400720c */ /* 0x000fe20003f86270 */
[----:B------:R-:W-:Y:S01]  /*a850*/  IMAD.MOV.U32 R33, RZ, RZ, R37 ;  /* 0x000000ffff217224 */ /* 0x000fe200078e0025 */
[C---:B------:R-:W-:Y:S01]  /*a860*/  ISETP.GT.U32.AND P1, PT, R0.reuse, R230, PT ;  /* 0x000000e60000720c */ /* 0x040fe20003f24070 */
[----:B------:R-:W-:Y:S01]  /*a870*/  IMAD.HI.U32 R36, R3, R35, RZ ;  /* 0x0000002303247227 */ /* 0x000fe200078e00ff */
[----:B------:R-:W-:-:S03]  /*a880*/  ISETP.GT.U32.AND P5, PT, R0, R102, PT ;  /* 0x000000660000720c */ /* 0x000fc60003fa4070 */
[----:B------:R-:W-:-:S04]  /*a890*/  IMAD.HI.U32 R4, R3, R5, RZ ;  /* 0x0000000503047227 */ /* 0x000fc800078e00ff */
[----:B------:R-:W-:-:S04]  /*a8a0*/  IMAD.HI.U32 R37, R3, R33, RZ ;  /* 0x0000002103257227 */ /* 0x000fc800078e00ff */
[----:B------:R-:W-:Y:S02]  /*a8b0*/  IMAD.MOV R36, RZ, RZ, -R36 ;  /* 0x000000ffff247224 */ /* 0x000fe400078e0a24 */
[----:B------:R-:W-:Y:S01]  /*a8c0*/  @!P3 IMAD.IADD R228, R228, 0x1, -R0 ;  /* 0x00000001e4e4b824 */ /* 0x000fe200078e0a00 */
[----:B------:R-:W-:Y:S01]  /*a8d0*/  ISETP.GT.U32.AND P3, PT, R0, R98, PT ;  /* 0x000000620000720c */ /* 0x000fe20003f64070 */
[----:B------:R-:W-:Y:S01]  /*a8e0*/  IMAD.MOV R4, RZ, RZ, -R4 ;  /* 0x000000ffff047224 */ /* 0x000fe200078e0a04 */
[----:B------:R-:W-:Y:S01]  /*a8f0*/  @!P5 IADD3 R102, R102, -R0, RZ ;  /* 0x800000006666d210 */ /* 0x000fe20007ffe0ff */
[----:B------:R-:W-:Y:S01]  /*a900*/  IMAD.MOV R37, RZ, RZ, -R37 ;  /* 0x000000ffff257224 */ /* 0x000fe200078e0a25 */
[----:B------:R-:W-:Y:S01]  /*a910*/  ISETP.GE.AND P5, PT, R38, RZ, PT ;  /* 0x000000ff2600720c */ /* 0x000fe20003fa6270 */
[----:B------:R-:W-:Y:S01]  /*a920*/  IMAD R35, R0, R36, R35 ;  /* 0x0000002400237224 */ /* 0x000fe200078e0223 */
[----:B------:R-:W-:Y:S01]  /*a930*/  @!P2 IADD3 R102, -R102, RZ, RZ ;  /* 0x000000ff6666a210 */ /* 0x000fe20007ffe1ff */
[C---:B------:R-:W-:Y:S01]  /*a940*/  IMAD R5, R0.reuse, R4, R5 ;  /* 0x0000000400057224 */ /* 0x040fe200078e0205 */
[----:B------:R-:W-:Y:S01]  /*a950*/  ISETP.GE.AND P2, PT, R11, RZ, PT ;  /* 0x000000ff0b00720c */ /* 0x000fe20003f46270 */
[----:B------:R-:W-:-:S02]  /*a960*/  IMAD R33, R0, R37, R33 ;  /* 0x0000002500217224 */ /* 0x000fc400078e0221 */
[----:B------:R-:W-:Y:S01]  /*a970*/  @!P1 IMAD.IADD R230, R230, 0x1, -R0 ;  /* 0x00000001e6e69824 */ /* 0x000fe200078e0a00 */
[C---:B------:R-:W-:Y:S01]  /*a980*/  ISETP.GT.U32.AND P1, PT, R0.reuse, R35, PT ;  /* 0x000000230000720c */ /* 0x040fe20003f24070 */
[----:B------:R-:W-:Y:S01]  /*a990*/  @!P0 IMAD.MOV R228, RZ, RZ, -R228 ;  /* 0x000000ffffe48224 */ /* 0x000fe200078e0ae4 */
[C---:B------:R-:W-:Y:S01]  /*a9a0*/  ISETP.GT.U32.AND P0, PT, R0.reuse, R5, PT ;  /* 0x000000050000720c */ /* 0x040fe20003f04070 */
[----:B------:R-:W-:Y:S01]  /*a9b0*/  @!P6 IMAD.MOV R230, RZ, RZ, -R230 ;  /* 0x000000ffffe6e224 */ /* 0x000fe200078e0ae6 */
[----:B------:R-:W-:Y:S01]  /*a9c0*/  ISETP.GT.U32.AND P6, PT, R0, R33, PT ;  /* 0x000000210000720c */ /* 0x000fe20003fc4070 */
[----:B------:R-:W-:Y:S01]  /*a9d0*/  VIADD R38, R6, 0xe4 ;  /* 0x000000e406267836 */ /* 0x000fe20000000000 */
[----:B------:R-:W-:Y:S01]  /*a9e0*/  @!P3 IADD3 R98, R98, -R0, RZ ;  /* 0x800000006262b210 */ /* 0x000fe20007ffe0ff */
[----:B------:R-:W-:-:S03]  /*a9f0*/  VIADD R37, R6, 0xe5 ;  /* 0x000000e506257836 */ /* 0x000fc60000000000 */
[----:B------:R-:W-:Y:S02]  /*aa00*/  IABS R36, R38 ;  /* 0x0000002600247213 */ /* 0x000fe40000000000 */
[----:B------:R-:W-:Y:S02]  /*aa10*/  ISETP.GT.U32.AND P3, PT, R0, R98, PT ;  /* 0x000000620000720c */ /* 0x000fe40003f64070 */
[----:B------:R-:W-:Y:S01]  /*aa20*/  IABS R43, R37 ;  /* 0x00000025002b7213 */ /* 0x000fe20000000000 */
[----:B------:R-:W-:Y:S01]  /*aa30*/  IMAD.HI.U32 R4, R3, R36, RZ ;  /* 0x0000002403047227 */ /* 0x000fe200078e00ff */
[----:B------:R-:W-:-:S03]  /*aa40*/  @!P1 IADD3 R35, R35, -R0, RZ ;  /* 0x8000000023239210 */ /* 0x000fc60007ffe0ff */
[--C-:B------:R-:W-:Y:S01]  /*aa50*/  @!P0 IMAD.IADD R5, R5, 0x1, -R0.reuse ;  /* 0x0000000105058824 */ /* 0x100fe200078e0a00 */
[----:B------:R-:W-:Y:S01]  /*aa60*/  ISETP.GE.AND P0, PT, R38, RZ, PT ;  /* 0x000000ff2600720c */ /* 0x000fe20003f06270 */
[----:B------:R-:W-:Y:S01]  /*aa70*/  @!P6 IMAD.IADD R33, R33, 0x1, -R0 ;  /* 0x000000012121e824 */ /* 0x000fe200078e0a00 */
[C---:B------:R-:W-:Y:S01]  /*aa80*/  ISETP.GT.U32.AND P6, PT, R0.reuse, R35, PT ;  /* 0x000000230000720c */ /* 0x040fe20003fc4070 */
[----:B------:R-:W-:Y:S01]  /*aa90*/  IMAD.MOV R11, RZ, RZ, -R4 ;  /* 0x000000ffff0b7224 */ /* 0x000fe200078e0a04 */
[----:B------:R-:W-:Y:S01]  /*aaa0*/  ISETP.GT.U32.AND P1, PT, R0, R5, PT ;  /* 0x000000050000720c */ /* 0x000fe20003f24070 */
[----:B------:R-:W-:Y:S01]  /*aab0*/  IMAD.HI.U32 R4, R3, R43, RZ ;  /* 0x0000002b03047227 */ /* 0x000fe200078e00ff */
[----:B------:R-:W-:Y:S02]  /*aac0*/  @!P3 IADD3 R98, R98, -R0, RZ ;  /* 0x800000006262b210 */ /* 0x000fe40007ffe0ff */
[----:B------:R-:W-:Y:S01]  /*aad0*/  ISETP.GE.AND P3, PT, R34, RZ, PT ;  /* 0x000000ff2200720c */ /* 0x000fe20003f66270 */
[----:B------:R-:W-:Y:S01]  /*aae0*/  IMAD.MOV R38, RZ, RZ, -R4 ;  /* 0x000000ffff267224 */ /* 0x000fe200078e0a04 */
[----:B------:R-:W-:Y:S01]  /*aaf0*/  IADD3 R4, R6, 0xe8, RZ ;  /* 0x000000e806047810 */ /* 0x000fe20007ffe0ff */
[----:B------:R-:W-:Y:S01]  /*ab00*/  IMAD R11, R0, R11, R36 ;  /* 0x0000000b000b7224 */ /* 0x000fe200078e0224 */
[----:B------:R-:W-:Y:S01]  /*ab10*/  IADD3 R36, R6, 0xe6, RZ ;  /* 0x000000e606247810 */ /* 0x000fe20007ffe0ff */
[C---:B------:R-:W-:Y:S01]  /*ab20*/  IMAD R43, R0.reuse, R38, R43 ;  /* 0x00000026002b7224 */ /* 0x040fe200078e022b */
[----:B------:R-:W-:Y:S01]  /*ab30*/  IABS R39, R4 ;  /* 0x0000000400277213 */ /* 0x000fe20000000000 */
[----:B------:R-:W-:Y:S01]  /*ab40*/  @!P4 IMAD.MOV R98, RZ, RZ, -R98 ;  /* 0x000000ffff62c224 */ /* 0x000fe200078e0a62 */
[C---:B------:R-:W-:Y:S01]  /*ab50*/  ISETP.GT.U32.AND P4, PT, R0.reuse, R33, PT ;  /* 0x000000210000720c */ /* 0x040fe20003f84070 */
[--C-:B------:R-:W-:Y:S01]  /*ab60*/  @!P6 IMAD.IADD R35, R35, 0x1, -R0.reuse ;  /* 0x000000012323e824 */ /* 0x100fe200078e0a00 */
[C---:B------:R-:W-:Y:S01]  /*ab70*/  ISETP.GT.U32.AND P6, PT, R0.reuse, R43, PT ;  /* 0x0000002b0000720c */ /* 0x040fe20003fc4070 */
[----:B------:R-:W-:Y:S01]  /*ab80*/  @!P1 IMAD.IADD R5, R5, 0x1, -R0 ;  /* 0x0000000105059824 */ /* 0x000fe200078e0a00 */
[----:B------:R-:W-:Y:S01]  /*ab90*/  ISETP.GT.U32.AND P1, PT, R0, R11, PT ;  /* 0x0000000b0000720c */ /* 0x000fe20003f24070 */
[----:B------:R-:W-:Y:S01]  /*aba0*/  VIADD R34, R6, 0xe7 ;  /* 0x000000e706227836 */ /* 0x000fe20000000000 */
[----:B------:R-:W-:Y:S01]  /*abb0*/  IABS R42, R36 ;  /* 0x00000024002a7213 */ /* 0x000fe20000000000 */
[----:B------:R-:W-:-:S02]  /*abc0*/  IMAD.MOV.U32 R13, RZ, RZ, R35 ;  /* 0x000000ffff0d7224 */ /* 0x000fc400078e0023 */
[----:B------:R-:W-:Y:S01]  /*abd0*/  @!P5 IMAD.MOV R5, RZ, RZ, -R5 ;  /* 0x000000ffff05d224 */ /* 0x000fe200078e0a05 */
[----:B------:R-:W-:Y:S01]  /*abe0*/  IABS R40, R34 ;  /* 0x0000002200287213 */ /* 0x000fe20000000000 */
[----:B------:R-:W-:Y:S01]  /*abf0*/  IMAD.HI.U32 R38, R3, R42, RZ ;  /* 0x0000002a03267227 */ /* 0x000fe200078e00ff */
[----:B------:R-:W-:Y:S02]  /*ac00*/  @!P2 IADD3 R13, -R13, RZ, RZ ;  /* 0x000000ff0d0da210 */ /* 0x000fe40007ffe1ff */
[----:B------:R-:W-:Y:S01]  /*ac10*/  @!P4 IADD3 R33, R33, -R0, RZ ;  /* 0x800000002121c210 */ /* 0x000fe20007ffe0ff */
[--C-:B------:R-:W-:Y:S01]  /*ac20*/  @!P6 IMAD.IADD R43, R43, 0x1, -R0.reuse ;  /* 0x000000012b2be824 */ /* 0x100fe200078e0a00 */
[----:B------:R-:W-:Y:S01]  /*ac30*/  ISETP.GE.AND P4, PT, R37, RZ, PT ;  /* 0x000000ff2500720c */ /* 0x000fe20003f86270 */
[----:B------:R-:W-:Y:S01]  /*ac40*/  IMAD.HI.U32 R37, R3, R40, RZ ;  /* 0x0000002803257227 */ /* 0x000fe200078e00ff */
[----:B------:R1:W-:Y:S02]  /*ac50*/  STL [R1+0x24c], R13 ;  /* 0x00024c0d01007387 */ /* 0x0003e40000100800 */
[----:B------:R-:W-:Y:S01]  /*ac60*/  ISETP.GT.U32.AND P6, PT, R0, R43, PT ;  /* 0x0000002b0000720c */ /* 0x000fe20003fc4070 */
[----:B------:R-:W-:Y:S01]  /*ac70*/  @!P1 IMAD.IADD R11, R11, 0x1, -R0 ;  /* 0x000000010b0b9824 */ /* 0x000fe200078e0a00 */
[----:B------:R-:W-:Y:S01]  /*ac80*/  ISETP.GE.AND P1, PT, R36, RZ, PT ;  /* 0x000000ff2400720c */ /* 0x000fe20003f26270 */
[----:B------:R-:W-:Y:S01]  /*ac90*/  IMAD.MOV R45, RZ, RZ, -R38 ;  /* 0x000000ffff2d7224 */ /* 0x000fe200078e0a26 */
[----:B------:R-:W-:Y:S01]  /*aca0*/  IADD3 R37, -R37, RZ, RZ ;  /* 0x000000ff25257210 */ /* 0x000fe20007ffe1ff */
[----:B------:R-:W-:Y:S01]  /*acb0*/  IMAD.HI.U32 R36, R3, R39, RZ ;  /* 0x0000002703247227 */ /* 0x000fe200078e00ff */
[----:B------:R-:W-:-:S03]  /*acc0*/  ISETP.GT.U32.AND P5, PT, R0, R11, PT ;  /* 0x0000000b0000720c */ /* 0x000fc60003fa4070 */
[----:B------:R-:W-:Y:S01]  /*acd0*/  IMAD R42, R0, R45, R42 ;  /* 0x0000002d002a7224 */ /* 0x000fe200078e022a */
[----:B------:R-:W-:Y:S01]  /*ace0*/  IADD3 R36, -R36, RZ, RZ ;  /* 0x000000ff24247210 */ /* 0x000fe20007ffe1ff */
[C---:B------:R-:W-:Y:S02]  /*acf0*/  IMAD R40, R0.reuse, R37, R40 ;  /* 0x0000002500287224 */ /* 0x040fe400078e0228 */
[----:B------:R-:W-:Y:S01]  /*ad00*/  IMAD.MOV.U32 R9, RZ, RZ, R33 ;  /* 0x000000ffff097224 */ /* 0x000fe200078e0021 */
[C---:B------:R-:W-:Y:S01]  /*ad10*/  ISETP.GT.U32.AND P2, PT, R0.reuse, R42, PT ;  /* 0x0000002a0000720c */ /* 0x040fe20003f44070 */
[C---:B------:R-:W-:Y:S02]  /*ad20*/  IMAD R39, R0.reuse, R36, R39 ;  /* 0x0000002400277224 */ /* 0x040fe400078e0227 */
[----:B------:R-:W-:Y:S01]  /*ad30*/  @!P3 IMAD.MOV R9, RZ, RZ, -R9 ;  /* 0x000000ffff09b224 */ /* 0x000fe200078e0a09 */
[C---:B------:R-:W-:Y:S01]  /*ad40*/  ISETP.GT.U32.AND P3, PT, R0.reuse, R40, PT ;  /* 0x000000280000720c */ /* 0x040fe20003f64070 */
[----:B------:R-:W-:Y:S01]  /*ad50*/  @!P6 IMAD.IADD R43, R43, 0x1, -R0 ;  /* 0x000000012b2be824 */ /* 0x000fe200078e0a00 */
[----:B------:R-:W-:Y:S01]  /*ad60*/  ISETP.GT.U32.AND P6, PT, R0, R39, PT ;  /* 0x000000270000720c */ /* 0x000fe20003fc4070 */
[C---:B------:R-:W-:Y:S01]  /*ad70*/  VIADD R37, R6.reuse, 0xe9 ;  /* 0x000000e906257836 */ /* 0x040fe20000000000 */
[----:B------:R-:W-:Y:S01]  /*ad80*/  @!P5 IADD3 R11, R11, -R0, RZ ;  /* 0x800000000b0bd210 */ /* 0x000fe20007ffe0ff */
[----:B------:R-:W-:Y:S01]  /*ad90*/  VIADD R36, R6, 0xea ;  /* 0x000000ea06247836 */ /* 0x000fe20000000000 */
[----:B------:R2:W-:Y:S01]  /*ada0*/  STL [R1+0x3b0], R9 ;  /* 0x0003b00901007387 */ /* 0x0005e20000100800 */
[----:B-1----:R-:W-:-:S02]  /*adb0*/  MOV R13, R43 ;  /* 0x0000002b000d7202 */ /* 0x002fc40000000f00 */
[----:B------:R-:W-:Y:S02]  /*adc0*/  IABS R35, R37 ;  /* 0x0000002500237213 */ /* 0x000fe40000000000 */
[----:B------:R-:W-:Y:S01]  /*add0*/  @!P2 IADD3 R42, R42, -R0, RZ ;  /* 0x800000002a2aa210 */ /* 0x000fe20007ffe0ff */
[----:B------:R-:W-:Y:S01]  /*ade0*/  @!P4 IMAD.MOV R13, RZ, RZ, -R13 ;  /* 0x000000ffff0dc224 */ /* 0x000fe200078e0a0d */
[----:B------:R-:W-:Y:S01]  /*adf0*/  IABS R38, R36 ;  /* 0x0000002400267213 */ /* 0x000fe20000000000 */
[--C-:B------:R-:W-:Y:S01]  /*ae00*/  @!P3 IMAD.IADD R40, R40, 0x1, -R0.reuse ;  /* 0x000000012828b824 */ /* 0x100fe200078e0a00 */
[----:B------:R-:W-:Y:S01]  /*ae10*/  ISETP.GT.U32.AND P3, PT, R0, R42, PT ;  /* 0x0000002a0000720c */ /* 0x000fe20003f64070 */
[----:B------:R-:W-:Y:S01]  /*ae20*/  IMAD.HI.U32 R33, R3, R35, RZ ;  /* 0x0000002303217227 */ /* 0x000fe200078e00ff */
[----:B--2---:R-:W-:Y:S02]  /*ae30*/  MOV R9, R11 ;  /* 0x0000000b00097202 */ /* 0x004fe40000000f00 */
[----:B------:R-:W-:Y:S01]  /*ae40*/  ISETP.GE.AND P2, PT, R4, RZ, PT ;  /* 0x000000ff0400720c */ /* 0x000fe20003f46270 */
[----:B------:R-:W-:Y:S01]  /*ae50*/  @!P6 IMAD.IADD R39, R39, 0x1, -R0 ;  /* 0x000000012727e824 */ /* 0x000fe200078e0a00 */
[C---:B------:R-:W-:Y:S01]  /*ae60*/  ISETP.GT.U32.AND P6, PT, R0.reuse, R40, PT ;  /* 0x000000280000720c */ /* 0x040fe20003fc4070 */
[----:B------:R-:W-:Y:S01]  /*ae70*/  IMAD.MOV R11, RZ, RZ, -R33 ;  /* 0x000000ffff0b7224 */ /* 0x000fe200078e0a21 */
[----:B------:R-:W-:Y:S01]  /*ae80*/  @!P0 IADD3 R9, -R9, RZ, RZ ;  /* 0x000000ff09098210 */ /* 0x000fe20007ffe1ff */
[----:B------:R-:W-:Y:S01]  /*ae90*/  IMAD.HI.U32 R33, R3, R38, RZ ;  /* 0x0000002603217227 */ /* 0x000fe200078e00ff */
[----:B------:R-:W-:-:S02]  /*aea0*/  ISETP.GT.U32.AND P0, PT, R0, R39, PT ;  /* 0x000000270000720c */ /* 0x000fc40003f04070 */
[----:B------:R-:W-:Y:S01]  /*aeb0*/  ISETP.GE.AND P5, PT, R34, RZ, PT ;  /* 0x000000ff2200720c */ /* 0x000fe20003fa6270 */
[----:B------:R-:W-:Y:S01]  /*aec0*/  IMAD R35, R0, R11, R35 ;  /* 0x0000000b00237224 */ /* 0x000fe200078e0223 */
[----:B------:R-:W-:Y:S01]  /*aed0*/  @!P3 IADD3 R42, R42, -R0, RZ ;  /* 0x800000002a2ab210 */ /* 0x000fe20007ffe0ff */
[----:B------:R-:W-:Y:S01]  /*aee0*/  IMAD.MOV R33, RZ, RZ, -R33 ;  /* 0x000000ffff217224 */ /* 0x000fe200078e0a21 */
[----:B------:R1:W-:Y:S01]  /*aef0*/  STL [R1+0x42c], R9 ;  /* 0x00042c0901007387 */ /* 0x0003e20000100800 */
[----:B------:R-:W-:Y:S01]  /*af00*/  VIADD R4, R6, 0xeb ;  /* 0x000000eb06047836 */ /* 0x000fe20000000000 */
[C---:B------:R-:W-:Y:S01]  /*af10*/  ISETP.GT.U32.AND P3, PT, R0.reuse, R35, PT ;  /* 0x000000230000720c */ /* 0x040fe20003f64070 */
[----:B------:R-:W-:Y:S01]  /*af20*/  IMAD R38, R0, R33, R38 ;  /* 0x0000002100267224 */ /* 0x000fe200078e0226 */
[----:B------:R2:W-:Y:S01]  /*af30*/  STL [R1+0x4ac], R13 ;  /* 0x0004ac0d01007387 */ /* 0x0005e20000100800 */
[----:B------:R-:W-:Y:S01]  /*af40*/  @!P6 IMAD.IADD R40, R40, 0x1, -R0 ;  /* 0x000000012828e824 */ /* 0x000fe200078e0a00 */
[----:B------:R-:W-:Y:S01]  /*af50*/  IABS R45, R4 ;  /* 0x00000004002d7213 */ /* 0x000fe20000000000 */
[----:B------:R-:W-:Y:S01]  /*af60*/  VIADD R11, R6, 0xec ;  /* 0x000000ec060b7836 */ /* 0x000fe20000000000 */
[----:B------:R-:W-:Y:S01]  /*af70*/  ISETP.GT.U32.AND P6, PT, R0, R38, PT ;  /* 0x000000260000720c */ /* 0x000fe20003fc4070 */
[----:B------:R-:W-:Y:S01]  /*af80*/  VIADD R33, R6, 0xed ;  /* 0x000000ed06217836 */ /* 0x000fe20000000000 */
[----:B------:R-:W-:Y:S01]  /*af90*/  @!P0 IADD3 R39, R39, -R0, RZ ;  /* 0x8000000027278210 */ /* 0x000fe20007ffe0ff */
[----:B------:R-:W-:Y:S01]  /*afa0*/  IMAD.HI.U32 R46, R3, R45, RZ ;  /* 0x0000002d032e7227 */ /* 0x000fe200078e00ff */
[----:B------:R-:W-:-:S02]  /*afb0*/  IABS R34, R11 ;  /* 0x0000000b00227213 */ /* 0x000fc40000000000 */
[----:B------:R-:W-:Y:S01]  /*afc0*/  ISETP.GE.AND P0, PT, R37, RZ, PT ;  /* 0x000000ff2500720c */ /* 0x000fe20003f06270 */
[----:B------:R-:W-:Y:S01]  /*afd0*/  @!P3 IMAD.IADD R35, R35, 0x1, -R0 ;  /* 0x000000012323b824 */ /* 0x000fe200078e0a00 */
[----:B-1----:R-:W-:Y:S01]  /*afe0*/  MOV R9, R42 ;  /* 0x0000002a00097202 */ /* 0x002fe20000000f00 */
[----:B------:R-:W-:Y:S01]  /*aff0*/  IMAD.MOV R46, RZ, RZ, -R46 ;  /* 0x000000ffff2e7224 */ /* 0x000fe200078e0a2e */
[----:B------:R-:W-:Y:S01]  /*b000*/  ISETP.GE.AND P3, PT, R36, RZ, PT ;  /* 0x000000ff2400720c */ /* 0x000fe20003f66270 */
[----:B------:R-:W-:Y:S01]  /*b010*/  IMAD.HI.U32 R37, R3, R34, RZ ;  /* 0x0000002203257227 */ /* 0x000fe200078e00ff */
[----:B------:R-:W-:Y:S02]  /*b020*/  @!P1 IADD3 R9, -R9, RZ, RZ ;  /* 0x000000ff09099210 */ /* 0x000fe40007ffe1ff */
[----:B------:R-:W-:Y:S01]  /*b030*/  IABS R44, R33 ;  /* 0x00000021002c7213 */ /* 0x000fe20000000000 */
[----:B------:R-:W-:Y:S01]  /*b040*/  @!P6 IMAD.IADD R38, R38, 0x1, -R0 ;  /* 0x000000012626e824 */ /* 0x000fe200078e0a00 */
[C---:B------:R-:W-:Y:S01]  /*b050*/  ISETP.GT.U32.AND P6, PT, R0.reuse, R35, PT ;  /* 0x000000230000720c */ /* 0x040fe20003fc4070 */
[----:B--2---:R-:W-:Y:S01]  /*b060*/  IMAD.MOV.U32 R13, RZ, RZ, R40 ;  /* 0x000000ffff0d7224 */ /* 0x004fe200078e0028 */
[----:B------:R1:W-:Y:S01]  /*b070*/  STL [R1+0x568], R9 ;  /* 0x0005680901007387 */ /* 0x0003e20000100800 */
[C---:B------:R-:W-:Y:S01]  /*b080*/  IMAD R36, R0.reuse, R46, R45 ;  /* 0x0000002e00247224 */ /* 0x040fe200078e022d */
[----:B------:R-:W-:Y:S01]  /*b090*/  ISETP.GT.U32.AND P4, PT, R0, R38, PT ;  /* 0x000000260000720c */ /* 0x000fe20003f84070 */
[----:B------:R-:W-:Y:S01]  /*b0a0*/  IMAD.MOV R37, RZ, RZ, -R37 ;  /* 0x000000ffff257224 */ /* 0x000fe200078e0a25 */
[----:B------:R-:W-:Y:S01]  /*b0b0*/  IADD3 R43, R6, 0xf2, RZ ;  /* 0x000000f2062b7810 */ /* 0x000fe20007ffe0ff */
[----:B------:R-:W-:Y:S01]  /*b0c0*/  @!P5 IMAD.MOV R13, RZ, RZ, -R13 ;  /* 0x000000ffff0dd224 */ /* 0x000fe200078e0a0d */
[----:B------:R-:W-:Y:S01]  /*b0d0*/  ISETP.GE.AND P5, PT, R4, RZ, PT ;  /* 0x000000ff0400720c */ /* 0x000fe20003fa6270 */
[C---:B------:R-:W-:Y:S01]  /*b0e0*/  IMAD R4, R0.reuse, R37, R34 ;  /* 0x0000002500047224 */ /* 0x040fe200078e0222 */
[----:B------:R-:W-:Y:S01]  /*b0f0*/  ISETP.GT.U32.AND P1, PT, R0, R36, PT ;  /* 0x000000240000720c */ /* 0x000fe20003f24070 */
[----:B-1----:R-:W-:-:S02]  /*b100*/  IMAD.MOV.U32 R9, RZ, RZ, R39 ;  /* 0x000000ffff097224 */ /* 0x002fc400078e0027 */
[----:B------:R-:W-:Y:S01]  /*b110*/  @!P6 IADD3 R35, R35, -R0, RZ ;  /* 0x800000002323e210 */ /* 0x000fe20007ffe0ff */
[----:B------:R-:W-:Y:S01]  /*b120*/  IMAD.HI.U32 R39, R3, R44, RZ ;  /* 0x0000002c03277227 */ /* 0x000fe200078e00ff */
[----:B------:R-:W-:Y:S01]  /*b130*/  ISETP.GT.U32.AND P6, PT, R0, R4, PT ;  /* 0x000000040000720c */ /* 0x000fe20003fc4070 */
[----:B------:R-:W-:Y:S01]  /*b140*/  STL [R1+0x574], R13 ;  /* 0x0005740d01007387 */ /* 0x000fe20000100800 */
[----:B------:R-:W-:Y:S01]  /*b150*/  @!P2 IADD3 R9, -R9, RZ, RZ ;  /* 0x000000ff0909a210 */ /* 0x000fe20007ffe1ff */
[----:B------:R-:W-:Y:S01]  /*b160*/  IMAD.MOV R34, RZ, RZ, -R39 ;  /* 0x000000ffff227224 */ /* 0x000fe200078e0a27 */
[----:B------:R-:W-:Y:S01]  /*b170*/  ISETP.GE.AND P2, PT, R11, RZ, PT ;  /* 0x000000ff0b00720c */ /* 0x000fe20003f46270 */
[----:B------:R-:W-:Y:S02]  /*b180*/  VIADD R11, R6, 0xee ;  /* 0x000000ee060b7836 */ /* 0x000fe40000000000 */
[----:B------:R1:W-:Y:S01]  /*b190*/  STL [R1+0x578], R9 ;  /* 0x0005780901007387 */ /* 0x0003e20000100800 */
[----:B------:R-:W-:-:S02]  /*b1a0*/  @!P1 IMAD.IADD R36, R36, 0x1, -R0 ;  /* 0x0000000124249824 */ /* 0x000fc400078e0a00 */
[----:B------:R-:W-:Y:S01]  /*b1b0*/  IABS R39, R11 ;  /* 0x0000000b00277213 */ /* 0x000fe20000000000 */
[--C-:B------:R-:W-:Y:S01]  /*b1c0*/  @!P4 IMAD.IADD R38, R38, 0x1, -R0.reuse ;  /* 0x000000012626c824 */ /* 0x100fe200078e0a00 */
[----:B------:R-:W-:Y:S01]  /*b1d0*/  ISETP.GE.AND P4, PT, R33, RZ, PT ;  /* 0x000000ff2100720c */ /* 0x000fe20003f86270 */
[----:B------:R-:W-:Y:S01]  /*b1e0*/  @!P6 IMAD.IADD R4, R4, 0x1, -R0 ;  /* 0x000000010404e824 */ /* 0x000fe200078e0a00 */
[C---:B------:R-:W-:Y:S01]  /*b1f0*/  ISETP.GT.U32.AND P6, PT, R0.reuse, R36, PT ;  /* 0x000000240000720c */ /* 0x040fe20003fc4070 */
[----:B------:R-:W-:Y:S01]  /*b200*/  IMAD R44, R0, R34, R44 ;  /* 0x00000022002c7224 */ /* 0x000fe200078e022c */
[----:B------:R-:W-:Y:S01]  /*b210*/  ISETP.GE.AND P1, PT, R11, RZ, PT ;  /* 0x000000ff0b00720c */ /* 0x000fe20003f26270 */
[C---:B------:R-:W-:Y:S01]  /*b220*/  VIADD R33, R6.reuse, 0xf0 ;  /* 0x000000f006217836 */ /* 0x040fe20000000000 */
[----:B-1----:R-:W-:Y:S01]  /*b230*/  MOV R9, R35 ;  /* 0x0000002300097202 */ /* 0x002fe20000000f00 */
[----:B------:R-:W-:Y:S01]  /*b240*/  IMAD.HI.U32 R35, R3, R39, RZ ;  /* 0x0000002703237227 */ /* 0x000fe200078e00ff */
[----:B------:R-:W-:-:S02]  /*b250*/  IADD3 R11, R6, 0xef, RZ ;  /* 0x000000ef060b7810 */ /* 0x000fc40007ffe0ff */
[----:B------:R-:W-:Y:S01]  /*b260*/  IABS R42, R33 ;  /* 0x00000021002a7213 */ /* 0x000fe20000000000 */
[----:B------:R-:W-:Y:S01]  /*b270*/  @!P0 IMAD.MOV R9, RZ, RZ, -R9 ;  /* 0x000000ffff098224 */ /* 0x000fe200078e0a09 */
[----:B------:R-:W-:Y:S01]  /*b280*/  ISETP.GT.U32.AND P0, PT, R0, R4, PT ;  /* 0x000000040000720c */ /* 0x000fe20003f04070 */
[----:B------:R-:W-:Y:S01]  /*b290*/  IMAD.MOV R35, RZ, RZ, -R35 ;  /* 0x000000ffff237224 */ /* 0x000fe200078e0a23 */
[----:B------:R-:W-:Y:S01]  /*b2a0*/  IABS R37, R11 ;  /* 0x0000000b00257213 */ /* 0x000fe20000000000 */
[----:B------:R-:W-:Y:S01]  /*b2b0*/  VIADD R34, R6, 0xf1 ;  /* 0x000000f106227836 */ /* 0x000fe20000000000 */
[----:B------:R1:W-:Y:S01]  /*b2c0*/  STL [R1+0x584], R9 ;  /* 0x0005840901007387 */ /* 0x0003e20000100800 */
[----:B------:R-:W-:Y:S01]  /*b2d0*/  IMAD R39, R0, R35, R39 ;  /* 0x0000002300277224 */ /* 0x000fe200078e0227 */
[----:B------:R-:W-:Y:S01]  /*b2e0*/  @!P6 IADD3 R36, R36, -R0, RZ ;  /* 0x800000002424e210 */ /* 0x000fe20007ffe0ff */
[----:B------:R-:W-:Y:S01]  /*b2f0*/  IMAD.HI.U32 R35, R3, R42, RZ ;  /* 0x0000002a03237227 */ /* 0x000fe200078e00ff */
[----:B------:R-:W-:-:S02]  /*b300*/  IABS R40, R34 ;  /* 0x0000002200287213 */ /* 0x000fc40000000000 */
[----:B------:R-:W-:Y:S02]  /*b310*/  ISETP.GT.U32.AND P6, PT, R0, R39, PT ;  /* 0x000000270000720c */ /* 0x000fe40003fc4070 */
[----:B------:R-:W-:Y:S01]  /*b320*/  IADD3 R35, -R35, RZ, RZ ;  /* 0x000000ff23237210 */ /* 0x000fe20007ffe1ff */
[----:B------:R-:W-:Y:S01]  /*b330*/  @!P0 IMAD.IADD R4, R4, 0x1, -R0 ;  /* 0x0000000104048824 */ /* 0x000fe200078e0a00 */
[----:B-1----:R-:W-:Y:S01]  /*b340*/  MOV R9, R38 ;  /* 0x0000002600097202 */ /* 0x002fe20000000f00 */
[----:B------:R-:W-:Y:S01]  /*b350*/  IMAD.HI.U32 R38, R3, R37, RZ ;  /* 0x0000002503267227 */ /* 0x000fe200078e00ff */
[----:B------:R-:W-:Y:S02]  /*b360*/  ISETP.GE.AND P0, PT, R11, RZ, PT ;  /* 0x000000ff0b00720c */ /* 0x000fe40003f06270 */
[----:B------:R-:W-:Y:S01]  /*b370*/  @!P2 IADD3 R4, -R4, RZ, RZ ;  /* 0x000000ff0404a210 */ /* 0x000fe20007ffe1ff */
[----:B------:R-:W-:Y:S01]  /*b380*/  @!P3 IMAD.MOV R9, RZ, RZ, -R9 ;  /* 0x000000ffff09b224 */ /* 0x000fe200078e0a09 */
[----:B------:R-:W-:Y:S01]  /*b390*/  ISETP.GT.U32.AND P3, PT, R0, R44, PT ;  /* 0x0000002c0000720c */ /* 0x000fe20003f64070 */
[----:B------:R-:W-:-:S02]  /*b3a0*/  IMAD.MOV R38, RZ, RZ, -R38 ;  /* 0x000000ffff267224 */ /* 0x000fc400078e0a26 */
[----:B------:R-:W-:Y:S01]  /*b3b0*/  @!P6 IMAD.IADD R39, R39, 0x1, -R0 ;  /* 0x000000012727e824 */ /* 0x000fe200078e0a00 */
[----:B------:R1:W-:Y:S01]  /*b3c0*/  STL [R1+0x588], R9 ;  /* 0x0005880901007387 */ /* 0x0003e20000100800 */
[----:B------:R-:W-:-:S04]  /*b3d0*/  IMAD.HI.U32 R11, R3, R40, RZ ;  /* 0x00000028030b7227 */ /* 0x000fc800078e00ff */
[----:B------:R-:W-:Y:S01]  /*b3e0*/  IMAD R42, R0, R35, R42 ;  /* 0x00000023002a7224 */ /* 0x000fe200078e022a */
[----:B------:R-:W-:Y:S01]  /*b3f0*/  IADD3 R11, -R11, RZ, RZ ;  /* 0x000000ff0b0b7210 */ /* 0x000fe20007ffe1ff */
[----:B------:R-:W-:Y:S02]  /*b400*/  VIADD R35, R6, 0xf3 ;  /* 0x000000f306237836 */ /* 0x000fe40000000000 */
[----:B------:R-:W-:Y:S01]  /*b410*/  @!P3 IMAD.IADD R44, R44, 0x1, -R0 ;  /* 0x000000012c2cb824 */ /* 0x000fe200078e0a00 */
[----:B------:R-:W-:Y:S01]  /*b420*/  ISETP.GE.AND P3, PT, R33, RZ, PT ;  /* 0x000000ff2100720c */ /* 0x000fe20003f66270 */
[----:B-1----:R-:W-:Y:S01]  /*b430*/  IMAD.MOV.U32 R9, RZ, RZ, R36 ;  /* 0x000000ffff097224 */ /* 0x002fe200078e0024 */
[----:B------:R-:W-:Y:S01]  /*b440*/  IABS R36, R35 ;  /* 0x0000002300247213 */ /* 0x000fe20000000000 */
[C---:B------:R-:W-:Y:S01]  /*b450*/  IMAD R33, R0.reuse, R38, R37 ;  /* 0x0000002600217224 */ /* 0x040fe200078e0225 */
[C---:B------:R-:W-:Y:S01]  /*b460*/  ISETP.GT.U32.AND P6, PT, R0.reuse, R44, PT ;  /* 0x0000002c0000720c */ /* 0x040fe20003fc4070 */
[----:B------:R-:W-:Y:S01]  /*b470*/  @!P5 IMAD.MOV R9, RZ, RZ, -R9 ;  /* 0x000000ffff09d224 */ /* 0x000fe200078e0a09 */
[C---:B------:R-:W-:Y:S01]  /*b480*/  ISETP.GT.U32.AND P5, PT, R0.reuse, R39, PT ;  /* 0x000000270000720c */ /* 0x040fe20003fa4070 */
[C---:B------:R-:W-:Y:S01]  /*b490*/  IMAD R40, R0.reuse, R11, R40 ;  /* 0x0000000b00287224 */ /* 0x040fe200078e0228 */
[----:B------:R-:W-:Y:S01]  /*b4a0*/  ISETP.GT.U32.AND P2, PT, R0, R33, PT ;  /* 0x000000210000720c */ /* 0x000fe20003f44070 */
[C---:B------:R-:W-:Y:S01]  /*b4b0*/  VIADD R38, R6.reuse, 0xf4 ;  /* 0x000000f406267836 */ /* 0x040fe20000000000 */
[----:B------:R-:W-:Y:S01]  /*b4c0*/  IABS R37, R43 ;  /* 0x0000002b00257213 */ /* 0x000fe20000000000 */
[----:B------:R-:W-:Y:S01]  /*b4d0*/  STL [R1+0x57c], R9 ;  /* 0x00057c0901007387 */ /* 0x000fe20000100800 */
[----:B------:R-:W-:-:S02]  /*b4e0*/  VIADD R11, R6, 0xf5 ;  /* 0x000000f5060b7836 */ /* 0x000fc40000000000 */
[----:B------:R-:W-:Y:S01]  /*b4f0*/  IABS R46, R38 ;  /* 0x00000026002e7213 */ /* 0x000fe20000000000 */
[----:B------:R-:W-:Y:S01]  /*b500*/  IMAD.HI.U32 R45, R3, R37, RZ ;  /* 0x00000025032d7227 */ /* 0x000fe200078e00ff */
[----:B------:R1:W-:Y:S03]  /*b510*/  STL [R1+0x580], R4 ;  /* 0x0005800401007387 */ /* 0x0003e60000100800 */
[--C-:B------:R-:W-:Y:S01]  /*b520*/  @!P6 IMAD.IADD R44, R44, 0x1, -R0.reuse ;  /* 0x000000012c2ce824 */ /* 0x100fe200078e0a00 */
[C---:B------:R-:W-:Y:S01]  /*b530*/  ISETP.GT.U32.AND P6, PT, R0.reuse, R42, PT ;  /* 0x0000002a0000720c */ /* 0x040fe20003fc4070 */
[----:B------:R-:W-:Y:S01]  /*b540*/  @!P2 IMAD.IADD R33, R33, 0x1, -R0 ;  /* 0x000000012121a824 */ /* 0x000fe200078e0a00 */
[----:B------:R-:W-:Y:S01]  /*b550*/  @!P5 IADD3 R39, R39, -R0, RZ ;  /* 0x800000002727d210 */ /* 0x000fe20007ffe0ff */
[----:B------:R-:W-:Y:S01]  /*b560*/  IMAD.MOV.U32 R13, RZ, RZ, R44 ;  /* 0x000000ffff0d7224 */ /* 0x000fe200078e002c */
[----:B------:R-:W-:-:S02]  /*b570*/  ISETP.GT.U32.AND P5, PT, R0, R40, PT ;  /* 0x000000280000720c */ /* 0x000fc40003fa4070 */
[----:B------:R-:W-:Y:S01]  /*b580*/  ISETP.GE.AND P2, PT, R34, RZ, PT ;  /* 0x000000ff2200720c */ /* 0x000fe20003f46270 */
[----:B------:R-:W-:Y:S01]  /*b590*/  IMAD.MOV.U32 R34, RZ, RZ, R46 ;  /* 0x000000ffff227224 */ /* 0x000fe200078e002e */
[----:B------:R-:W-:Y:S01]  /*b5a0*/  IADD3 R45, -R45, RZ, RZ ;  /* 0x000000ff2d2d7210 */ /* 0x000fe20007ffe1ff */
[----:B------:R-:W-:Y:S01]  /*b5b0*/  IMAD.HI.U32 R46, R3, R36, RZ ;  /* 0x00000024032e7227 */ /* 0x000fe200078e00ff */
[----:B-1----:R-:W-:-:S03]  /*b5c0*/  IABS R4, R11 ;  /* 0x0000000b00047213 */ /* 0x002fc60000000000 */
[----:B------:R-:W-:Y:S01]  /*b5d0*/  @!P6 IMAD.IADD R42, R42, 0x1, -R0 ;  /* 0x000000012a2ae824 */ /* 0x000fe200078e0a00 */
[C---:B------:R-:W-:Y:S01]  /*b5e0*/  ISETP.GT.U32.AND P6, PT, R0.reuse, R33, PT ;  /* 0x000000210000720c */ /* 0x040fe20003fc4070 */
[----:B------:R-:W-:Y:S01]  /*b5f0*/  IMAD R37, R0, R45, R37 ;  /* 0x0000002d00257224 */ /* 0x000fe200078e0225 */
[----:B------:R-:W-:Y:S01]  /*b600*/  IADD3 R46, -R46, RZ, RZ ;  /* 0x000000ff2e2e7210 */ /* 0x000fe20007ffe1ff */
[----:B------:R-:W-:Y:S01]  /*b610*/  @!P4 IMAD.MOV R13, RZ, RZ, -R13 ;  /* 0x000000ffff0dc224 */ /* 0x000fe200078e0a0d */
[----:B------:R-:W-:Y:S01]  /*b620*/  @!P5 IADD3 R40, R40, -R0, RZ ;  /* 0x800000002828d210 */ /* 0x000fe20007ffe0ff */
[----:B------:R-:W-:Y:S01]  /*b630*/  IMAD.MOV.U32 R9, RZ, RZ, R39 ;  /* 0x000000ffff097224 */ /* 0x000fe200078e0027 */
[C---:B------:R-:W-:Y:S01]  /*b640*/  ISETP.GT.U32.AND P5, PT, R0.reuse, R42, PT ;  /* 0x0000002a0000720c */ /* 0x040fe20003fa4070 */
[C---:B------:R-:W-:Y:S01]  /*b650*/  IMAD R36, R0.reuse, R46, R36 ;  /* 0x0000002e00247224 */ /* 0x040fe200078e0224 */
[----:B------:R-:W-:Y:S01]  /*b660*/  ISETP.GT.U32.AND P4, PT, R0, R40, PT ;  /* 0x000000280000720c */ /* 0x000fe20003f84070 */
[----:B------:R-:W-:Y:S01]  /*b670*/  @!P1 IMAD.MOV R9, RZ, RZ, -R9 ;  /* 0x000000ffff099224 */ /* 0x000fe200078e0a09 */
[----:B------:R-:W-:Y:S01]  /*b680*/  STL [R1+0x570], R13 ;  /* 0x0005700d01007387 */ /* 0x000fe20000100800 */
[----:B------:R-:W-:Y:S01]  /*b690*/  IMAD.HI.U32 R44, R3, R34, RZ ;  /* 0x00000022032c7227 */ /* 0x000fe200078e00ff */
[----:B------:R-:W-:-:S02]  /*b6a0*/  ISETP.GE.AND P1, PT, R43, RZ, PT ;  /* 0x000000ff2b00720c */ /* 0x000fc40003f26270 */
[----:B------:R1:W-:Y:S01]  /*b6b0*/  STL [R1+0x56c], R9 ;  /* 0x00056c0901007387 */ /* 0x0003e20000100800 */
[----:B------:R-:W-:Y:S01]  /*b6c0*/  @!P6 IMAD.IADD R33, R33, 0x1, -R0 ;  /* 0x000000012121e824 */ /* 0x000fe200078e0a00 */
[----:B------:R-:W-:Y:S01]  /*b6d0*/  ISETP.GT.U32.AND P6, PT, R0, R37, PT ;  /* 0x000000250000720c */ /* 0x000fe20003fc4070 */
[----:B------:R-:W-:Y:S01]  /*b6e0*/  IMAD.HI.U32 R43, R3, R4, RZ ;  /* 0x00000004032b7227 */ /* 0x000fe200078e00ff */
[----:B------:R-:W-:-:S03]  /*b6f0*/  IADD3 R44, -R44, RZ, RZ ;  /* 0x000000ff2c2c7210 */ /* 0x000fc60007ffe1ff */
[----:B------:R-:W-:Y:S01]  /*b700*/  @!P5 IMAD.IADD R42, R42, 0x1, -R0 ;  /* 0x000000012a2ad824 */ /* 0x000fe200078e0a00 */
[C---:B------:R-:W-:Y:S01]  /*b710*/  ISETP.GT.U32.AND P5, PT, R0.reuse, R36, PT ;  /* 0x000000240000720c */ /* 0x040fe20003fa4070 */
[----:B------:R-:W-:Y:S01]  /*b720*/  IMAD R34, R0, R44, R34 ;  /* 0x0000002c00227224 */ /* 0x000fe200078e0222 */
[-C--:B------:R-:W-:Y:S01]  /*b730*/  @!P4 IADD3 R40, R40, -R0.reuse, RZ ;  /* 0x800000002828c210 */ /* 0x080fe20007ffe0ff */
[----:B-1----:R-:W-:Y:S01]  /*b740*/  IMAD.MOV.U32 R9, RZ, RZ, R33 ;  /* 0x000000ffff097224 */ /* 0x002fe200078e0021 */
[----:B------:R-:W-:Y:S01]  /*b750*/  ISETP.GE.AND P4, PT, R35, RZ, PT ;  /* 0x000000ff2300720c */ /* 0x000fe20003f86270 */
[----:B------:R-:W-:Y:S02]  /*b760*/  VIADD R35, R6, 0xf7 ;  /* 0x000000f706237836 */ /* 0x000fe40000000000 */
[----:B------:R-:W-:Y:S01]  /*b770*/  @!P6 IADD3 R37, R37, -R0, RZ ;  /* 0x800000002525e210 */ /* 0x000fe20007ffe0ff */
[----:B------:R-:W-:Y:S01]  /*b780*/  @!P0 IMAD.MOV R9, RZ, RZ, -R9 ;  /* 0x000000ffff098224 */ /* 0x000fe200078e0a09 */
[----:B------:R-:W-:Y:S01]  /*b790*/  ISETP.GT.U32.AND P6, PT, R0, R34, PT ;  /* 0x000000220000720c */ /* 0x000fe20003fc4070 */
[----:B------:R-:W-:Y:S01]  /*b7a0*/  IMAD.MOV R43, RZ, RZ, -R43 ;  /* 0x000000ffff2b7224 */ /* 0x000fe200078e0a2b */
[----:B------:R-:W-:Y:S01]  /*b7b0*/  IABS R44, R35 ;  /* 0x00000023002c7213 */ /* 0x000fe20000000000 */
[----:B------:R-:W-:Y:S01]  /*b7c0*/  VIADD R39, R6, 0xf6 ;  /* 0x000000f606277836 */ /* 0x000fe20000000000 */
[----:B------:R-:W-:Y:S01]  /*b7d0*/  @!P5 IADD3 R36, R36, -R0, RZ ;  /* 0x800000002424d210 */ /* 0x000fe20007ffe0ff */
[----:B------:R1:W-:Y:S01]  /*b7e0*/  STL [R1+0x540], R9 ;  /* 0x0005400901007387 */ /* 0x0003e20000100800 */
[C---:B------:R-:W-:Y:S01]  /*b7f0*/  ISETP.GT.U32.AND P5, PT, R0.reuse, R37, PT ;  /* 0x000000250000720c */ /* 0x040fe20003fa4070 */
[C---:B------:R-:W-:Y:S01]  /*b800*/  IMAD R4, R0.reuse, R43, R4 ;  /* 0x0000002b00047224 */ /* 0x040fe200078e0204 */
[----:B------:R-:W-:Y:S01]  /*b810*/  ISETP.GT.U32.AND P0, PT, R0, R36, PT ;  /* 0x000000240000720c */ /* 0x000fe20003f04070 */
[----:B------:R-:W-:Y:S01]  /*b820*/  IMAD.MOV.U32 R33, RZ, RZ, R44 ;  /* 0x000000ffff217224 */ /* 0x000fe200078e002c */
[----:B------:R-:W-:Y:S01]  /*b830*/  IABS R43, R39 ;  /* 0x00000027002b7213 */ /* 0x000fe20000000000 */
[----:B------:R-:W-:Y:S01]  /*b840*/  IMAD.MOV.U32 R13, RZ, RZ, R42 ;  /* 0x000000ffff0d7224 */ /* 0x000fe200078e002a */
[----:B------:R-:W-:Y:S01]  /*b850*/  IADD3 R44, R6, 0xff, RZ ;  /* 0x000000ff062c7810 */ /* 0x000fe20007ffe0ff */
[----:B------:R-:W-:Y:S01]  /*b860*/  @!P6 IMAD.IADD R34, R34, 0x1, -R0 ;  /* 0x000000012222e824 */ /* 0x000fe200078e0a00 */
[----:B-1----:R-:W-:Y:S01]  /*b870*/  MOV R9, R40 ;  /* 0x0000002800097202 */ /* 0x002fe20000000f00 */
[----:B------:R-:W-:-:S03]  /*b880*/  IMAD.HI.U32 R42, R3, R43, RZ ;  /* 0x0000002b032a7227 */ /* 0x000fc600078e00ff */
[----:B------:R-:W-:Y:S02]  /*b890*/  ISETP.GT.U32.AND P6, PT, R0, R34, PT ;  /* 0x000000220000720c */ /* 0x000fe40003fc4070 */
[----:B------:R-:W-:Y:S01]  /*b8a0*/  @!P2 IADD3 R9, -R9, RZ, RZ ;  /* 0x000000ff0909a210 */ /* 0x000fe20007ffe1ff */
[----:B------:R-:W-:Y:S01]  /*b8b0*/  @!P3 IMAD.MOV R13, RZ, RZ, -R13 ;  /* 0x000000ffff0db224 */ /* 0x000fe200078e0a0d */
[----:B------:R-:W-:Y:S01]  /*b8c0*/  ISETP.GE.AND P2, PT, R38, RZ, PT ;  /* 0x000000ff2600720c */ /* 0x000fe20003f46270 */
[----:B------:R-:W-:Y:S01]  /*b8d0*/  IMAD.HI.U32 R38, R3, R33, RZ ;  /* 0x0000002103267227 */ /* 0x000fe200078e00ff */
[----:B------:R-:W-:Y:S02]  /*b8e0*/  ISETP.GT.U32.AND P3, PT, R0, R4, PT ;  /* 0x000000040000720c */ /* 0x000fe40003f64070 */
[----:B------:R1:W-:Y:S01]  /*b8f0*/  STL [R1+0x548], R13 ;  /* 0x0005480d01007387 */ /* 0x0003e20000100800 */
[----:B------:R-:W-:Y:S01]  /*b900*/  @!P5 IMAD.IADD R37, R37, 0x1, -R0 ;  /* 0x000000012525d824 */ /* 0x000fe200078e0a00 */
[----:B------:R-:W-:Y:S01]  /*b910*/  IADD3 R38, -R38, RZ, RZ ;  /* 0x000000ff26267210 */ /* 0x000fe20007ffe1ff */
[----:B------:R-:W-:Y:S01]  /*b920*/  IMAD.MOV R42, RZ, RZ, -R42 ;  /* 0x000000ffff2a7224 */ /* 0x000fe200078e0a2a */
[----:B------:R2:W-:Y:S01]  /*b930*/  STL [R1+0x54c], R9 ;  /* 0x00054c0901007387 */ /* 0x0005e20000100800 */
[----:B------:R-:W-:Y:S01]  /*b940*/  @!P0 IMAD.IADD R36, R36, 0x1, -R0 ;  /* 0x0000000124248824 */ /* 0x000fe200078e0a00 */
[----:B------:R-:W-:Y:S01]  /*b950*/  ISETP.GE.AND P5, PT, R11, RZ, PT ;  /* 0x000000ff0b00720c */ /* 0x000fe20003fa6270 */
[C---:B------:R-:W-:Y:S01]  /*b960*/  IMAD R11, R0.reuse, R42, R43 ;  /* 0x0000002a000b7224 */ /* 0x040fe200078e022b */
[----:B------:R-:W-:Y:S01]  /*b970*/  ISETP.GE.AND P0, PT, R39, RZ, PT ;  /* 0x000000ff2700720c */ /* 0x000fe20003f06270 */
[----:B------:R-:W-:Y:S01]  /*b980*/  IMAD R33, R0, R38, R33 ;  /* 0x0000002600217224 */ /* 0x000fe200078e0221 */
[----:B------:R-:W-:Y:S01]  /*b990*/  IADD3 R39, R6, 0xfc, RZ ;  /* 0x000000fc06277810 */ /* 0x000fe20007ffe0ff */
[----:B-1----:R-:W-:-:S02]  /*b9a0*/  IMAD.MOV.U32 R13, RZ, RZ, R36 ;  /* 0x000000ffff0d7224 */ /* 0x002fc400078e0024 */
[--C-:B------:R-:W-:Y:S01]  /*b9b0*/  @!P3 IMAD.IADD R4, R4, 0x1, -R0.reuse ;  /* 0x000000010404b824 */ /* 0x100fe200078e0a00 */
[----:B--2---:R-:W-:Y:S01]  /*b9c0*/  MOV R9, R37 ;  /* 0x0000002500097202 */ /* 0x004fe20000000f00 */
[----:B------:R-:W-:Y:S01]  /*b9d0*/  VIADD R37, R6, 0xf8 ;  /* 0x000000f806257836 */ /* 0x000fe20000000000 */
[----:B------:R-:W-:Y:S01]  /*b9e0*/  @!P4 IADD3 R13, -R13, RZ, RZ ;  /* 0x000000ff0d0dc210 */ /* 0x000fe20007ffe1ff */
[----:B------:R-:W-:Y:S01]  /*b9f0*/  @!P6 IMAD.IADD R34, R34, 0x1, -R0 ;  /* 0x000000012222e824 */ /* 0x000fe200078e0a00 */
[----:B------:R-:W-:Y:S01]  /*ba00*/  @!P1 IADD3 R9, -R9, RZ, RZ ;  /* 0x000000ff09099210 */ /* 0x000fe20007ffe1ff */
[----:B------:R-:W-:Y:S01]  /*ba10*/  VIADD R40, R6, 0xf9 ;  /* 0x000000f906287836 */ /* 0x000fe20000000000 */
[----:B------:R-:W-:Y:S01]  /*ba20*/  ISETP.GT.U32.AND P1, PT, R0, R11, PT ;  /* 0x0000000b0000720c */ /* 0x000fe20003f24070 */
[----:B------:R-:W-:Y:S01]  /*ba30*/  VIADD R43, R6, 0x100 ;  /* 0x00000100062b7836 */ /* 0x000fe20000000000 */
[C---:B------:R-:W-:Y:S01]  /*ba40*/  ISETP.GT.U32.AND P4, PT, R0.reuse, R33, PT ;  /* 0x000000210000720c */ /* 0x040fe20003f84070 */
[----:B------:R1:W-:Y:S01]  /*ba50*/  STL [R1+0x550], R9 ;  /* 0x0005500901007387 */ /* 0x0003e20000100800 */
[----:B------:R-:W-:-:S02]  /*ba60*/  ISETP.GT.U32.AND P3, PT, R0, R4, PT ;  /* 0x000000040000720c */ /* 0x000fc40003f64070 */
[----:B------:R-:W-:Y:S01]  /*ba70*/  ISETP.GE.AND P6, PT, R35, RZ, PT ;  /* 0x000000ff2300720c */ /* 0x000fe20003fc6270 */
[----:B------:R-:W-:Y:S01]  /*ba80*/  STL [R1+0x554], R13 ;  /* 0x0005540d01007387 */ /* 0x000fe20000100800 */
[----:B------:R-:W-:-:S05]  /*ba90*/  IABS R35, R37 ;  /* 0x0000002500237213 */ /* 0x000fca0000000000 */
[----:B------:R-:W-:Y:S02]  /*baa0*/  @!P1 IMAD.IADD R11, R11, 0x1, -R0 ;  /* 0x000000010b0b9824 */ /* 0x000fe400078e0a00 */
[----:B-1----:R-:W-:Y:S01]  /*bab0*/  IMAD.MOV.U32 R9, RZ, RZ, R34 ;  /* 0x000000ffff097224 */ /* 0x002fe200078e0022 */
[----:B------:R-:W-:Y:S01]  /*bac0*/  @!P4 IADD3 R33, R33, -R0, RZ ;  /* 0x800000002121c210 */ /* 0x000fe20007ffe0ff */
[----:B------:R-:W-:Y:S01]  /*bad0*/  @!P3 IMAD.IADD R4, R4, 0x1, -R0 ;  /* 0x000000010404b824 */ /* 0x000fe200078e0a00 */
[C---:B------:R-:W-:Y:S01]  /*bae0*/  ISETP.GT.U32.AND P1, PT, R0.reuse, R11, PT ;  /* 0x0000000b0000720c */ /* 0x040fe20003f24070 */
[----:B------:R-:W-:Y:S01]  /*baf0*/  @!P2 IMAD.MOV R9, RZ, RZ, -R9 ;  /* 0x000000ffff09a224 */ /* 0x000fe200078e0a09 */
[----:B------:R-:W-:Y:S01]  /*bb00*/  ISETP.GT.U32.AND P4, PT, R0, R33, PT ;  /* 0x000000210000720c */ /* 0x000fe20003f84070 */
[----:B------:R-:W-:Y:S01]  /*bb10*/  IMAD.HI.U32 R36, R3, R35, RZ ;  /* 0x0000002303247227 */ /* 0x000fe200078e00ff */
[----:B------:R-:W-:Y:S02]  /*bb20*/  ISETP.GE.AND P3, PT, R40, RZ, PT ;  /* 0x000000ff2800720c */ /* 0x000fe40003f66270 */
[----:B------:R-:W-:Y:S01]  /*bb30*/  IABS R40, R40 ;  /* 0x0000002800287213 */ /* 0x000fe20000000000 */
[----:B------:R-:W-:Y:S01]  /*bb40*/  IMAD.MOV R36, RZ, RZ, -R36 ;  /* 0x000000ffff247224 */ /* 0x000fe200078e0a24 */
[----:B------:R1:W-:Y:S01]  /*bb50*/  STL [R1+0x558], R9 ;  /* 0x0005580901007387 */ /* 0x0003e20000100800 */
[----:B------:R-:W-:-:S02]  /*bb60*/  ISETP.GE.AND P2, PT, R37, RZ, PT ;  /* 0x000000ff2500720c */ /* 0x000fc40003f46270 */
[----:B------:R-:W-:Y:S01]  /*bb70*/  IMAD.HI.U32 R37, R3, R40, RZ ;  /* 0x0000002803257227 */ /* 0x000fe200078e00ff */
[----:B------:R-:W-:-:S03]  /*bb80*/  IADD3 R34, R6, 0xfa, RZ ;  /* 0x000000fa06227810 */ /* 0x000fc60007ffe0ff */
[C---:B------:R-:W-:Y:S01]  /*bb90*/  IMAD R35, R0.reuse, R36, R35 ;  /* 0x0000002400237224 */ /* 0x040fe200078e0223 */
[----:B------:R-:W-:Y:S01]  /*bba0*/  IADD3 R37, -R37, RZ, RZ ;  /* 0x000000ff25257210 */ /* 0x000fe20007ffe1ff */
[----:B------:R-:W-:Y:S01]  /*bbb0*/  @!P1 IMAD.IADD R11, R11, 0x1, -R0 ;  /* 0x000000010b0b9824 */ /* 0x000fe200078e0a00 */
[----:B------:R-:W-:Y:S01]  /*bbc0*/  IABS R45, R34 ;  /* 0x00000022002d7213 */ /* 0x000fe20000000000 */
[----:B-1----:R-:W-:Y:S01]  /*bbd0*/  IMAD.MOV.U32 R9, RZ, RZ, R4 ;  /* 0x000000ffff097224 */ /* 0x002fe200078e0004 */
[C---:B------:R-:W-:Y:S01]  /*bbe0*/  ISETP.GT.U32.AND P1, PT, R0.reuse, R35, PT ;  /* 0x000000230000720c */ /* 0x040fe20003f24070 */
[----:B------:R-:W-:Y:S02]  /*bbf0*/  @!P4 IMAD.IADD R33, R33, 0x1, -R0 ;  /* 0x000000012121c824 */ /* 0x000fe400078e0a00 */
[----:B------:R-:W-:Y:S01]  /*bc00*/  IMAD R40, R0, R37, R40 ;  /* 0x0000002500287224 */ /* 0x000fe200078e0228 */
[----:B------:R-:W-:Y:S01]  /*bc10*/  @!P5 IADD3 R9, -R9, RZ, RZ ;  /* 0x000000ff0909d210 */ /* 0x000fe20007ffe1ff */
[----:B------:R-:W-:Y:S01]  /*bc20*/  VIADD R36, R6, 0xfb ;  /* 0x000000fb06247836 */ /* 0x000fe20000000000 */
[----:B------:R-:W-:Y:S01]  /*bc30*/  ISETP.GE.AND P5, PT, R34, RZ, PT ;  /* 0x000000ff2200720c */ /* 0x000fe20003fa6270 */
[----:B------:R-:W-:-:S02]  /*bc40*/  IMAD.HI.U32 R34, R3, R45, RZ ;  /* 0x0000002d03227227 */ /* 0x000fc400078e00ff */
[----:B------:R1:W-:Y:S01]  /*bc50*/  STL [R1+0x564], R9 ;  /* 0x0005640901007387 */ /* 0x0003e20000100800 */
[----:B------:R-:W-:Y:S01]  /*bc60*/  IABS R4, R36 ;  /* 0x0000002400047213 */ /* 0x000fe20000000000 */
[----:B------:R-:W-:Y:S01]  /*bc70*/  IMAD.MOV.U32 R13, RZ, RZ, R11 ;  /* 0x000000ffff0d7224 */ /* 0x000fe200078e000b */
[----:B------:R-:W-:Y:S01]  /*bc80*/  ISETP.GE.AND P4, PT, R36, RZ, PT ;  /* 0x000000ff2400720c */ /* 0x000fe20003f86270 */
[----:B------:R-:W-:Y:S01]  /*bc90*/  IMAD.MOV R34, RZ, RZ, -R34 ;  /* 0x000000ffff227224 */ /* 0x000fe200078e0a22 */
[----:B------:R-:W-:Y:S01]  /*bca0*/  @!P1 IADD3 R35, R35, -R0, RZ ;  /* 0x8000000023239210 */ /* 0x000fe20007ffe0ff */
[----:B------:R-:W-:Y:S01]  /*bcb0*/  IMAD.HI.U32 R11, R3, R4, RZ ;  /* 0x00000004030b7227 */ /* 0x000fe200078e00ff */
[----:B------:R-:W-:Y:S02]  /*bcc0*/  IABS R36, R44 ;  /* 0x0000002c00247213 */ /* 0x000fe40000000000 */
[C---:B------:R-:W-:Y:S01]  /*bcd0*/  ISETP.GT.U32.AND P1, PT, R0.reuse, R35, PT ;  /* 0x000000230000720c */ /* 0x040fe20003f24070 */
[----:B-1----:R-:W-:Y:S01]  /*bce0*/  IMAD.MOV.U32 R9, RZ, RZ, R33 ;  /* 0x000000ffff097224 */ /* 0x002fe200078e0021 */
[----:B------:R-:W-:Y:S01]  /*bcf0*/  IADD3 R11, -R11, RZ, RZ ;  /* 0x000000ff0b0b7210 */ /* 0x000fe20007ffe1ff */
[----:B------:R-:W-:-:S02]  /*bd00*/  IMAD R45, R0, R34, R45 ;  /* 0x00000022002d7224 */ /* 0x000fc400078e022d */
[----:B------:R-:W-:Y:S01]  /*bd10*/  @!P6 IMAD.MOV R9, RZ, RZ, -R9 ;  /* 0x000000ffff09e224 */ /* 0x000fe200078e0a09 */
[----:B------:R-:W-:Y:S01]  /*bd20*/  ISETP.GT.U32.AND P6, PT, R0, R40, PT ;  /* 0x000000280000720c */ /* 0x000fe20003fc4070 */
[----:B------:R-:W-:Y:S02]  /*bd30*/  VIADD R34, R6, 0xfd ;  /* 0x000000fd06227836 */ /* 0x000fe40000000000 */
[----:B------:R-:W-:Y:S02]  /*bd40*/  IMAD R4, R0, R11, R4 ;  /* 0x0000000b00047224 */ /* 0x000fe400078e0204 */
[----:B------:R-:W-:Y:S01]  /*bd50*/  VIADD R11, R6, 0xfe ;  /* 0x000000fe060b7836 */ /* 0x000fe20000000000 */
[----:B------:R-:W-:Y:S01]  /*bd60*/  IABS R37, R34 ;  /* 0x0000002200257213 */ /* 0x000fe20000000000 */
[----:B------:R-:W-:Y:S01]  /*bd70*/  @!P1 IMAD.IADD R35, R35, 0x1, -R0 ;  /* 0x0000000123239824 */ /* 0x000fe200078e0a00 */
[----:B------:R-:W-:Y:S01]  /*bd80*/  ISETP.GT.U32.AND P1, PT, R0, R45, PT ;  /* 0x0000002d0000720c */ /* 0x000fe20003f24070 */
[----:B------:R-:W-:Y:S01]  /*bd90*/  @!P0 IMAD.MOV R13, RZ, RZ, -R13 ;  /* 0x000000ffff0d8224 */ /* 0x000fe200078e0a0d */
[----:B------:R-:W-:Y:S01]  /*bda0*/  ISETP.GE.AND P0, PT, R39, RZ, PT ;  /* 0x000000ff2700720c */ /* 0x000fe20003f06270 */
[----:B------:R-:W-:Y:S01]  /*bdb0*/  IMAD.HI.U32 R46, R3, R37, RZ ;  /* 0x00000025032e7227 */ /* 0x000fe200078e00ff */
[----:B------:R-:W-:-:S02]  /*bdc0*/  IABS R38, R11 ;  /* 0x0000000b00267213 */ /* 0x000fc40000000000 */
[----:B------:R-:W-:Y:S01]  /*bdd0*/  @!P6 IADD3 R40, R40, -R0, RZ ;  /* 0x800000002828e210 */ /* 0x000fe20007ffe0ff */
[----:B------:R-:W-:Y:S01]  /*bde0*/  IMAD.MOV R46, RZ, RZ, -R46 ;  /* 0x000000ffff2e7224 */ /* 0x000fe200078e0a2e */
[----:B------:R-:W-:Y:S01]  /*bdf0*/  IABS R39, R39 ;  /* 0x0000002700277213 */ /* 0x000fe20000000000 */
[C---:B------:R-:W-:Y:S01]  /*be00*/  IMAD.HI.U32 R42, R3.reuse, R38, RZ ;  /* 0x00000026032a7227 */ /* 0x040fe200078e00ff */
[C---:B------:R-:W-:Y:S01]  /*be10*/  ISETP.GT.U32.AND P6, PT, R0.reuse, R40, PT ;  /* 0x000000280000720c */ /* 0x040fe20003fc4070 */
[----:B------:R1:W-:Y:S02]  /*be20*/  STL [R1+0x55c], R13 ;  /* 0x00055c0d01007387 */ /* 0x0003e40000100800 */
[----:B------:R-:W-:Y:S01]  /*be30*/  IMAD.HI.U32 R33, R3, R39, RZ ;  /* 0x0000002703217227 */ /* 0x000fe200078e00ff */
[----:B------:R-:W-:Y:S01]  /*be40*/  @!P1 IADD3 R45, R45, -R0, RZ ;  /* 0x800000002d2d9210 */ /* 0x000fe20007ffe0ff */
[----:B------:R2:W-:Y:S02]  /*be50*/  STL [R1+0x560], R9 ;  /* 0x0005600901007387 */ /* 0x0005e40000100800 */
[C---:B------:R-:W-:Y:S01]  /*be60*/  IMAD R37, R0.reuse, R46, R37 ;  /* 0x0000002e00257224 */ /* 0x040fe200078e0225 */
[----:B------:R-:W-:Y:S01]  /*be70*/  ISETP.GT.U32.AND P1, PT, R0, R45, PT ;  /* 0x0000002d0000720c */ /* 0x000fe20003f24070 */
[----:B------:R-:W-:-:S02]  /*be80*/  IMAD.MOV R46, RZ, RZ, -R42 ;  /* 0x000000ffff2e7224 */ /* 0x000fc400078e0a2a */
[----:B------:R-:W-:Y:S01]  /*be90*/  IMAD.MOV R33, RZ, RZ, -R33 ;  /* 0x000000ffff217224 */ /* 0x000fe200078e0a21 */
[----:B-1----:R-:W-:Y:S01]  /*bea0*/  MOV R13, R35 ;  /* 0x00000023000d7202 */ /* 0x002fe20000000f00 */
[----:B------:R-:W-:Y:S01]  /*beb0*/  @!P6 IMAD.IADD R40, R40, 0x1, -R0 ;  /* 0x000000012828e824 */ /* 0x000fe200078e0a00 */
[C---:B------:R-:W-:Y:S01]  /*bec0*/  ISETP.GT.U32.AND P6, PT, R0.reuse, R4, PT ;  /* 0x000000040000720c */ /* 0x040fe20003fc4070 */
[C---:B------:R-:W-:Y:S01]  /*bed0*/  IMAD R38, R0.reuse, R46, R38 ;  /* 0x0000002e00267224 */ /* 0x040fe200078e0226 */
[----:B------:R-:W-:Y:S01]  /*bee0*/  @!P2 IADD3 R13, -R13, RZ, RZ ;  /* 0x000000ff0d0da210 */ /* 0x000fe20007ffe1ff */
[----:B------:R-:W-:Y:S01]  /*bef0*/  IMAD R39, R0, R33, R39 ;  /* 0x0000002100277224 */ /* 0x000fe200078e0227 */
[----:B------:R-:W-:Y:S01]  /*bf00*/  IABS R33, R43 ;  /* 0x0000002b00217213 */ /* 0x000fe20000000000 */
[----:B--2---:R-:W-:Y:S01]  /*bf10*/  IMAD.MOV.U32 R9, RZ, RZ, R40 ;  /* 0x000000ffff097224 */ /* 0x004fe200078e0028 */
[----:B------:R-:W-:Y:S01]  /*bf20*/  IADD3 R40, R6, 0x102, RZ ;  /* 0x0000010206287810 */ /* 0x000fe20007ffe0ff */
[----:B------:R-:W-:Y:S01]  /*bf30*/  STL [R1+0x544], R13 ;  /* 0x0005440d01007387 */ /* 0x000fe20000100800 */
[----:B------:R-:W-:Y:S01]  /*bf40*/  ISETP.GT.U32.AND P2, PT, R0, R39, PT ;  /* 0x000000270000720c */ /* 0x000fe20003f44070 */
[----:B------:R-:W-:Y:S01]  /*bf50*/  IMAD.HI.U32 R35, R3, R33, RZ ;  /* 0x0000002103237227 */ /* 0x000fe200078e00ff */
[----:B------:R-:W-:-:S02]  /*bf60*/  @!P1 IADD3 R45, R45, -R0, RZ ;  /* 0x800000002d2d9210 */ /* 0x000fc40007ffe0ff */
[----:B------:R-:W-:Y:S01]  /*bf70*/  ISETP.GE.AND P1, PT, R34, RZ, PT ;  /* 0x000000ff2200720c */ /* 0x000fe20003f26270 */
[--C-:B------:R-:W-:Y:S01]  /*bf80*/  @!P6 IMAD.IADD R4, R4, 0x1, -R0.reuse ;  /* 0x000000010404e824 */ /* 0x100fe200078e0a00 */
[C---:B------:R-:W-:Y:S01]  /*bf90*/  ISETP.GT.U32.AND P6, PT, R0.reuse, R38, PT ;  /* 0x000000260000720c */ /* 0x040fe20003fc4070 */
[----:B------:R-:W-:Y:S01]  /*bfa0*/  @!P3 IMAD.MOV R9, RZ, RZ, -R9 ;  /* 0x000000ffff09b224 */ /* 0x000fe200078e0a09 */
[----:B------:R-:W-:Y:S01]  /*bfb0*/  ISETP.GT.U32.AND P3, PT, R0, R37, PT ;  /* 0x000000250000720c */ /* 0x000fe20003f64070 */
[----:B------:R-:W-:Y:S01]  /*bfc0*/  IMAD.MOV R35, RZ, RZ, -R35 ;  /* 0x000000ffff237224 */ /* 0x000fe200078e0a23 */
[----:B------:R-:W-:Y:S01]  /*bfd0*/  IABS R47, R40 ;  /* 0x00000028002f7213 */ /* 0x000fe20000000000 */
[----:B------:R-:W-:Y:S01]  /*bfe0*/  VIADD R34, R6, 0x101 ;  /* 0x0000010106227836 */ /* 0x000fe20000000000 */
[----:B------:R1:W-:Y:S01]  /*bff0*/  STL [R1+0x538], R9 ;  /* 0x0005380901007387 */ /* 0x0003e20000100800 */
[C---:B------:R-:W-:Y:S02]  /*c000*/  IMAD R33, R0.reuse, R35, R33 ;  /* 0x0000002300217224 */ /* 0x040fe400078e0221 */
[----:B------:R-:W-:Y:S01]  /*c010*/  @!P2 IMAD.IADD R39, R39, 0x1, -R0 ;  /* 0x000000012727a824 */ /* 0x000fe200078e0a00 */
[----:B------:R-:W-:Y:S01]  /*c020*/  IABS R35, R34 ;  /* 0x0000002200237213 */ /* 0x000fe20000000000 */
[----:B------:R-:W-:Y:S01]  /*c030*/  IMAD.HI.U32 R42, R3, R36, RZ ;  /* 0x00000024032a7227 */ /* 0x000fe200078e00ff */
[----:B------:R-:W-:-:S03]  /*c040*/  ISETP.GT.U32.AND P2, PT, R0, R4, PT ;  /* 0x000000040000720c */ /* 0x000fc60003f44070 */
[----:B------:R-:W-:Y:S01]  /*c050*/  @!P6 IMAD.IADD R38, R38, 0x1, -R0 ;  /* 0x000000012626e824 */ /* 0x000fe200078e0a00 */
[----:B------:R-:W-:Y:S01]  /*c060*/  @!P3 IADD3 R37, R37, -R0, RZ ;  /* 0x800000002525b210 */ /* 0x000fe20007ffe0ff */
[----:B-1----:R-:W-:Y:S01]  /*c070*/  IMAD.MOV.U32 R9, RZ, RZ, R45 ;  /* 0x000000ffff097224 */ /* 0x002fe200078e002d */
[C---:B------:R-:W-:Y:S01]  /*c080*/  ISETP.GT.U32.AND P3, PT, R0.reuse, R39, PT ;  /* 0x000000270000720c */ /* 0x040fe20003f64070 */
[----:B------:R-:W-:Y:S01]  /*c090*/  IMAD.HI.U32 R46, R3, R35, RZ ;  /* 0x00000023032e7227 */ /* 0x000fe200078e00ff */
[C---:B------:R-:W-:Y:S02]  /*c0a0*/  ISETP.GT.U32.AND P6, PT, R0.reuse, R37, PT ;  /* 0x000000250000720c */ /* 0x040fe40003fc4070 */
[----:B------:R-:W-:Y:S01]  /*c0b0*/  @!P5 IADD3 R9, -R9, RZ, RZ ;  /* 0x000000ff0909d210 */ /* 0x000fe20007ffe1ff */
[----:B------:R-:W-:Y:S01]  /*c0c0*/  IMAD.MOV R42, RZ, RZ, -R42 ;  /* 0x000000ffff2a7224 */ /* 0x000fe200078e0a2a */
[----:B------:R-:W-:Y:S01]  /*c0d0*/  ISETP.GT.U32.AND P5, PT, R0, R38, PT ;  /* 0x000000260000720c */ /* 0x000fe20003fa4070 */
[----:B------:R-:W-:-:S02]  /*c0e0*/  IMAD.MOV R46, RZ, RZ, -R46 ;  /* 0x000000ffff2e7224 */ /* 0x000fc400078e0a2e */
[C---:B------:R-:W-:Y:S01]  /*c0f0*/  IMAD R36, R0.reuse, R42, R36 ;  /* 0x0000002a00247224 */ /* 0x040fe200078e0224 */
[----:B------:R1:W-:Y:S01]  /*c100*/  STL [R1+0x53c], R9 ;  /* 0x00053c0901007387 */ /* 0x0003e20000100800 */
[----:B------:R-:W-:Y:S02]  /*c110*/  IMAD R35, R0, R46, R35 ;  /* 0x0000002e00237224 */ /* 0x000fe400078e0223 */
[----:B------:R-:W-:Y:S01]  /*c120*/  @!P2 IMAD.IADD R4, R4, 0x1, -R0 ;  /* 0x000000010404a824 */ /* 0x000fe200078e0a00 */
[----:B------:R-:W-:Y:S01]  /*c130*/  ISETP.GT.U32.AND P2, PT, R0, R36, PT ;  /* 0x000000240000720c */ /* 0x000fe20003f44070 */
[----:B------:R-:W-:Y:S01]  /*c140*/  VIADD R42, R6, 0x103 ;  /* 0x00000103062a7836 */ /* 0x000fe20000000000 */
[----:B------:R-:W-:Y:S01]  /*c150*/  @!P3 IADD3 R39, R39, -R0, RZ ;  /* 0x800000002727b210 */ /* 0x000fe20007ffe0ff */
[----:B------:R-:W-:Y:S01]  /*c160*/  IMAD.MOV.U32 R13, RZ, RZ, R4 ;  /* 0x000000ffff0d7224 */ /* 0x000fe200078e0004 */
[----:B------:R-:W-:Y:S01]  /*c170*/  ISETP.GT.U32.AND P3, PT, R0, R33, PT ;  /* 0x000000210000720c */ /* 0x000fe20003f64070 */
[--C-:B------:R-:W-:Y:S01]  /*c180*/  @!P5 IMAD.IADD R38, R38, 0x1, -R0.reuse ;  /* 0x000000012626d824 */ /* 0x100fe200078e0a00 */
[----:B------:R-:W-:Y:S01]  /*c190*/  ISETP.GT.U32.AND P5, PT, R0, R35, PT ;  /* 0x000000230000720c */ /* 0x000fe20003fa4070 */
[----:B------:R-:W-:Y:S01]  /*c1a0*/  @!P6 IMAD.IADD R37, R37, 0x1, -R0 ;  /* 0x000000012525e824 */ /* 0x000fe200078e0a00 */
[----:B------:R-:W-:Y:S01]  /*c1b0*/  IABS R45, R42 ;  /* 0x0000002a002d7213 */ /* 0x000fe20000000000 */
[----:B------:R-:W-:Y:S01]  /*c1c0*/  @!P4 IMAD.MOV R13, RZ, RZ, -R13 ;  /* 0x000000ffff0dc224 */ /* 0x000fe200078e0a0d */
[----:B-1----:R-:W-:-:S02]  /*c1d0*/  MOV R9, R39 ;  /* 0x0000002700097202 */ /* 0x002fc40000000f00 */
[----:B------:R-:W-:Y:S01]  /*c1e0*/  ISETP.GE.AND P6, PT, R11, RZ, PT ;  /* 0x000000ff0b00720c */ /* 0x000fe20003fc6270 */
[----:B------:R-:W-:Y:S01]  /*c1f0*/  IMAD.HI.U32 R46, R3, R45, RZ ;  /* 0x0000002d032e7227 */ /* 0x000fe200078e00ff */
[-C--:B------:R-:W-:Y:S01]  /*c200*/  @!P2 IADD3 R36, R36, -R0.reuse, RZ ;  /* 0x800000002424a210 */ /* 0x080fe20007ffe0ff */
[----:B------:R1:W-:Y:S01]  /*c210*/  STL [R1+0x534], R13 ;  /* 0x0005340d01007387 */ /* 0x0003e20000100800 */
[----:B------:R-:W-:Y:S01]  /*c220*/  @!P0 IADD3 R9, -R9, RZ, RZ ;  /* 0x000000ff09098210 */ /* 0x000fe20007ffe1ff */
[----:B------:R-:W-:Y:S01]  /*c230*/  IMAD.MOV R46, RZ, RZ, -R46 ;  /* 0x000000ffff2e7224 */ /* 0x000fe200078e0a2e */
[----:B------:R-:W-:Y:S01]  /*c240*/  @!P3 IADD3 R33, R33, -R0, RZ ;  /* 0x800000002121b210 */ /* 0x000fe20007ffe0ff */
[----:B------:R-:W-:Y:S01]  /*c250*/  @!P5 IMAD.IADD R35, R35, 0x1, -R0 ;  /* 0x000000012323d824 */ /* 0x000fe200078e0a00 */
[C---:B------:R-:W-:Y:S01]  /*c260*/  ISETP.GT.U32.AND P5, PT, R0.reuse, R36, PT ;  /* 0x000000240000720c */ /* 0x040fe20003fa4070 */
[----:B------:R-:W-:Y:S01]  /*c270*/  IMAD R45, R0, R46, R45 ;  /* 0x0000002e002d7224 */ /* 0x000fe200078e022d */
[----:B------:R-:W-:Y:S01]  /*c280*/  ISETP.GE.AND P3, PT, R43, RZ, PT ;  /* 0x000000ff2b00720c */ /* 0x000fe20003f66270 */
[----:B------:R-:W-:Y:S01]  /*c290*/  VIADD R43, R6, 0x104 ;  /* 0x00000104062b7836 */ /* 0x000fe20000000000 */
[----:B------:R2:W-:Y:S01]  /*c2a0*/  STL [R1+0x530], R9 ;  /* 0x0005300901007387 */ /* 0x0005e20000100800 */
[----:B------:R-:W-:Y:S01]  /*c2b0*/  IMAD.HI.U32 R11, R3, R47, RZ ;  /* 0x0000002f030b7227 */ /* 0x000fe200078e00ff */
[----:B------:R-:W-:-:S02]  /*c2c0*/  ISETP.GE.AND P2, PT, R44, RZ, PT ;  /* 0x000000ff2c00720c */ /* 0x000fc40003f46270 */
[----:B------:R-:W-:Y:S01]  /*c2d0*/  IABS R4, R43 ;  /* 0x0000002b00047213 */ /* 0x000fe20000000000 */
[----:B-1----:R-:W-:Y:S01]  /*c2e0*/  IMAD.MOV.U32 R13, RZ, RZ, R37 ;  /* 0x000000ffff0d7224 */ /* 0x002fe200078e0025 */
[----:B------:R-:W-:Y:S01]  /*c2f0*/  ISETP.GT.U32.AND P4, PT, R0, R35, PT ;  /* 0x000000230000720c */ /* 0x000fe20003f84070 */
[----:B------:R-:W-:Y:S01]  /*c300*/  IMAD.MOV R11, RZ, RZ, -R11 ;  /* 0x000000ffff0b7224 */ /* 0x000fe200078e0a0b */
[----:B------:R-:W-:Y:S01]  /*c310*/  MOV R37, R4 ;  /* 0x0000000400257202 */ /* 0x000fe20000000f00 */
[----:B------:R-:W-:Y:S01]  /*c320*/  @!P5 IMAD.IADD R36, R36, 0x1, -R0 ;  /* 0x000000012424d824 */ /* 0x000fe200078e0a00 */
[----:B------:R-:W-:Y:S01]  /*c330*/  ISETP.GT.U32.AND P5, PT, R0, R45, PT ;  /* 0x0000002d0000720c */ /* 0x000fe20003fa4070 */
[----:B--2---:R-:W-:Y:S01]  /*c340*/  IMAD.MOV.U32 R9, RZ, RZ, R38 ;  /* 0x000000ffff097224 */ /* 0x004fe200078e0026 */
[----:B------:R-:W-:Y:S01]  /*c350*/  IADD3 R4, R6, 0x105, RZ ;  /* 0x0000010506047810 */ /* 0x000fe20007ffe0ff */
[----:B------:R-:W-:Y:S01]  /*c360*/  @!P1 IMAD.MOV R13, RZ, RZ, -R13 ;  /* 0x000000ffff0d9224 */ /* 0x000fe200078e0a0d */
[----:B------:R-:W-:Y:S01]  /*c370*/  ISETP.GT.U32.AND P0, PT, R0, R33, PT ;  /* 0x000000210000720c */ /* 0x000fe20003f04070 */
[----:B------:R-:W-:Y:S01]  /*c380*/  @!P6 IMAD.MOV R9, RZ, RZ, -R9 ;  /* 0x000000ffff09e224 */ /* 0x000fe200078e0a09 */
[----:B------:R-:W-:Y:S01]  /*c390*/  ISETP.GE.AND P6, PT, R34, RZ, PT ;  /* 0x000000ff2200720c */ /* 0x000fe20003fc6270 */
[----:B------:R-:W-:Y:S01]  /*c3a0*/  IMAD R11, R0, R11, R47 ;  /* 0x0000000b000b7224 */ /* 0x000fe200078e022f */
[----:B------:R-:W-:Y:S01]  /*c3b0*/  STL [R1+0x52c], R13 ;  /* 0x00052c0d01007387 */ /* 0x000fe20000100800 */
[----:B------:R-:W-:Y:S01]  /*c3c0*/  IMAD.HI.U32 R34, R3, R37, RZ ;  /* 0x0000002503227227 */ /* 0x000fe200078e00ff */
[----:B------:R-:W-:-:S02]  /*c3d0*/  IABS R38, R4 ;  /* 0x0000000400267213 */ /* 0x000fc40000000000 */
[----:B------:R1:W-:Y:S01]  /*c3e0*/  STL [R1+0x528], R9 ;  /* 0x0005280901007387 */ /* 0x0003e20000100800 */
[----:B------:R-:W-:Y:S01]  /*c3f0*/  ISETP.GT.U32.AND P1, PT, R0, R11, PT ;  /* 0x0000000b0000720c */ /* 0x000fe20003f24070 */
[----:B------:R-:W-:Y:S01]  /*c400*/  IMAD.MOV R39, RZ, RZ, -R34 ;  /* 0x000000ffff277224 */ /* 0x000fe200078e0a22 */
[----:B------:R-:W-:Y:S01]  /*c410*/  @!P4 IADD3 R35, R35, -R0, RZ ;  /* 0x800000002323c210 */ /* 0x000fe20007ffe0ff */
[----:B------:R-:W-:Y:S01]  /*c420*/  IMAD.MOV.U32 R34, RZ, RZ, R38 ;  /* 0x000000ffff227224 */ /* 0x000fe200078e0026 */
[----:B------:R-:W-:Y:S01]  /*c430*/  ISETP.GE.AND P4, PT, R42, RZ, PT ;  /* 0x000000ff2a00720c */ /* 0x000fe20003f86270 */
[--C-:B------:R-:W-:Y:S01]  /*c440*/  @!P5 IMAD.IADD R45, R45, 0x1, -R0.reuse ;  /* 0x000000012d2dd824 */ /* 0x100fe200078e0a00 */
[----:B------:R-:W-:Y:S01]  /*c450*/  IABS R38, R6 ;  /* 0x0000000600267213 */ /* 0x000fe20000000000 */
[----:B------:R-:W-:Y:S01]  /*c460*/  @!P0 IMAD.IADD R33, R33, 0x1, -R0 ;  /* 0x0000000121218824 */ /* 0x000fe200078e0a00 */
[----:B------:R-:W-:Y:S01]  /*c470*/  ISETP.GE.AND P0, PT, R40, RZ, PT ;  /* 0x000000ff2800720c */ /* 0x000fe20003f06270 */
[----:B-1----:R-:W-:Y:S01]  /*c480*/  IMAD.MOV.U32 R9, RZ, RZ, R36 ;  /* 0x000000ffff097224 */ /* 0x002fe200078e0024 */
[----:B------:R-:W-:Y:S01]  /*c490*/  ISETP.GT.U32.AND P5, PT, R0, R45, PT ;  /* 0x0000002d0000720c */ /* 0x000fe20003fa4070 */
[----:B------:R-:W-:-:S02]  /*c4a0*/  IMAD.HI.U32 R36, R3, R34, RZ ;  /* 0x0000002203247227 */ /* 0x000fc400078e00ff */
[----:B------:R-:W-:Y:S02]  /*c4b0*/  @!P1 IADD3 R11, R11, -R0, RZ ;  /* 0x800000000b0b9210 */ /* 0x000fe40007ffe0ff */
[----:B------:R-:W-:Y:S01]  /*c4c0*/  @!P2 IADD3 R9, -R9, RZ, RZ ;  /* 0x000000ff0909a210 */ /* 0x000fe20007ffe1ff */
[----:B------:R-:W-:Y:S01]  /*c4d0*/  IMAD R37, R0, R39, R37 ;  /* 0x0000002700257224 */ /* 0x000fe200078e0225 */
[----:B------:R-:W-:Y:S01]  /*c4e0*/  IADD3 R36, -R36, RZ, RZ ;  /* 0x000000ff24247210 */ /* 0x000fe20007ffe1ff */
[----:B------:R-:W-:Y:S01]  /*c4f0*/  IMAD.MOV.U32 R13, RZ, RZ, R33 ;  /* 0x000000ffff0d7224 */ /* 0x000fe200078e0021 */
[----:B------:R-:W-:Y:S01]  /*c500*/  ISETP.GT.U32.AND P2, PT, R0, R11, PT ;  /* 0x0000000b0000720c */ /* 0x000fe20003f44070 */
[----:B------:R1:W-:Y:S01]  /*c510*/  STL [R1+0x524], R9 ;  /* 0x0005240901007387 */ /* 0x0003e20000100800 */
[----:B------:R-:W-:Y:S01]  /*c520*/  VIADD R33, R6, 0x107 ;  /* 0x0000010706217836 */ /* 0x000fe20000000000 */
[----:B------:R-:W-:Y:S01]  /*c530*/  ISETP.GE.AND P1, PT, R43, RZ, PT ;  /* 0x000000ff2b00720c */ /* 0x000fe20003f26270 */
[----:B------:R-:W-:Y:S01]  /*c540*/  @!P3 IMAD.MOV R13, RZ, RZ, -R13 ;  /* 0x000000ffff0db224 */ /* 0x000fe200078e0a0d */
[----:B------:R-:W-:Y:S01]  /*c550*/  ISETP.GT.U32.AND P3, PT, R0, R37, PT ;  /* 0x000000250000720c */ /* 0x000fe20003f64070 */
[----:B------:R-:W-:-:S03]  /*c560*/  @!P5 IMAD.IADD R45, R45, 0x1, -R0 ;  /* 0x000000012d2dd824 */ /* 0x000fc600078e0a00 */
[----:B------:R-:W-:Y:S01]  /*c570*/  STL [R1+0x520], R13 ;  /* 0x0005200d01007387 */ /* 0x000fe20000100800 */
[----:B-1----:R-:W-:-:S03]  /*c580*/  IMAD.MOV.U32 R9, RZ, RZ, R35 ;  /* 0x000000ffff097224 */ /* 0x002fc600078e0023 */
[----:B------:R-:W-:Y:S01]  /*c590*/  @!P2 IADD3 R11, R11, -R0, RZ ;  /* 0x800000000b0ba210 */ /* 0x000fe20007ffe0ff */
[----:B------:R-:W-:Y:S02]  /*c5a0*/  VIADD R35, R6, 0x108 ;  /* 0x0000010806237836 */ /* 0x000fe40000000000 */
[----:B------:R-:W-:Y:S01]  /*c5b0*/  @!P6 IMAD.MOV R9, RZ, RZ, -R9 ;  /* 0x000000ffff09e224 */ /* 0x000fe200078e0a09 */
[----:B------:R-:W-:Y:S01]  /*c5c0*/  ISETP.GE.AND P6, PT, R4, RZ, PT ;  /* 0x000000ff0400720c */ /* 0x000fe20003fc6270 */
[----:B------:R-:W-:Y:S01]  /*c5d0*/  IMAD R4, R0, R36, R34 ;  /* 0x0000002400047224 */ /* 0x000fe200078e0222 */
[----:B------:R-:W-:Y:S01]  /*c5e0*/  IADD3 R34, R6, 0x106, RZ ;  /* 0x0000010606227810 */ /* 0x000fe20007ffe0ff */
[----:B------:R-:W-:Y:S01]  /*c5f0*/  @!P3 IMAD.IADD R37, R37, 0x1, -R0 ;  /* 0x000000012525b824 */ /* 0x000fe200078e0a00 */
[----:B------:R1:W-:Y:S01]  /*c600*/  STL [R1+0x514], R9 ;  /* 0x0005140901007387 */ /* 0x0003e20000100800 */
[----:B------:R-:W-:Y:S02]  /*c610*/  ISETP.GE.AND P3, PT, R33, RZ, PT ;  /* 0x000000ff2100720c */ /* 0x000fe40003f66270 */
[----:B------:R-:W-:-:S02]  /*c620*/  ISETP.GT.U32.AND P5, PT, R0, R4, PT ;  /* 0x000000040000720c */ /* 0x000fc40003fa4070 */
[----:B------:R-:W-:Y:S02]  /*c630*/  ISETP.GE.AND P2, PT, R34, RZ, PT ;  /* 0x000000ff2200720c */ /* 0x000fe40003f46270 */
[----:B------:R-:W-:Y:S02]  /*c640*/  IABS R34, R34 ;  /* 0x0000002200227213 */ /* 0x000fe40000000000 */
[----:B------:R-:W-:Y:S02]  /*c650*/  IABS R33, R33 ;  /* 0x0000002100217213 */ /* 0x000fe40000000000 */
[----:B-1----:R-:W-:Y:S01]  /*c660*/  MOV R9, R11 ;  /* 0x0000000b00097202 */ /* 0x002fe20000000f00 */
[----:B------:R-:W-:Y:S01]  /*c670*/  IMAD.HI.U32 R36, R3, R34, RZ ;  /* 0x0000002203247227 */ /* 0x000fe200078e00ff */
[----:B------:R-:W-:Y:S02]  /*c680*/  IABS R42, R35 ;  /* 0x00000023002a7213 */ /* 0x000fe40000000000 */
[----:B------:R-:W-:Y:S01]  /*c690*/  @!P0 IADD3 R9, -R9, RZ, RZ ;  /* 0x000000ff09098210 */ /* 0x000fe20007ffe1ff */
[----:B------:R-:W-:Y:S01]  /*c6a0*/  @!P5 IMAD.IADD R4, R4, 0x1, -R0 ;  /* 0x000000010404d824 */ /* 0x000fe200078e0a00 */
[----:B------:R-:W-:Y:S01]  /*c6b0*/  ISETP.GT.U32.AND P0, PT, R0, R37, PT ;  /* 0x000000250000720c */ /* 0x000fe20003f04070 */
[----:B------:R-:W-:-:S02]  /*c6c0*/  IMAD.HI.U32 R39, R3, R33, RZ ;  /* 0x0000002103277227 */ /* 0x000fc400078e00ff */
[----:B------:R1:W-:Y:S01]  /*c6d0*/  STL [R1+0x4bc], R9 ;  /* 0x0004bc0901007387 */ /* 0x0003e20000100800 */
[C---:B------:R-:W-:Y:S01]  /*c6e0*/  ISETP.GT.U32.AND P5, PT, R0.reuse, R4, PT ;  /* 0x000000040000720c */ /* 0x040fe20003fa4070 */
[----:B------:R-:W-:Y:S02]  /*c6f0*/  IMAD.MOV R11, RZ, RZ, -R36 ;  /* 0x000000ffff0b7224 */ /* 0x000fe400078e0a24 */
[----:B------:R-:W-:Y:S02]  /*c700*/  IMAD.MOV R39, RZ, RZ, -R39 ;  /* 0x000000ffff277224 */ /* 0x000fe400078e0a27 */
[C---:B------:R-:W-:Y:S02]  /*c710*/  IMAD R34, R0.reuse, R11, R34 ;  /* 0x0000000b00227224 */ /* 0x040fe400078e0222 */
[----:B------:R-:W-:Y:S02]  /*c720*/  IMAD R33, R0, R39, R33 ;  /* 0x0000002700217224 */ /* 0x000fe400078e0221 */
[----:B-1----:R-:W-:Y:S01]  /*c730*/  IMAD.MOV.U32 R9, RZ, RZ, R45 ;  /* 0x000000ffff097224 */ /* 0x002fe200078e002d */
[----:B------:R-:W-:Y:S01]  /*c740*/  @!P0 IADD3 R37, R37, -R0, RZ ;  /* 0x8000000025258210 */ /* 0x000fe20007ffe0ff */
[----:B------:R-:W-:Y:S01]  /*c750*/  IMAD.HI.U32 R36, R3, R38, RZ ;  /* 0x0000002603247227 */ /* 0x000fe200078e00ff */
[----:B------:R-:W-:-:S03]  /*c760*/  ISETP.GE.AND P0, PT, R35, RZ, PT ;  /* 0x000000ff2300720c */ /* 0x000fc60003f06270 */
[----:B------:R-:W-:Y:S01]  /*c770*/  @!P4 IMAD.MOV R9, RZ, RZ, -R9 ;  /* 0x000000ffff09c224 */ /* 0x000fe200078e0a09 */
[----:B------:R-:W-:Y:S01]  /*c780*/  ISETP.GT.U32.AND P4, PT, R0, R34, PT ;  /* 0x000000220000720c */ /* 0x000fe20003f84070 */
[----:B------:R-:W-:Y:S01]  /*c790*/  @!P5 IMAD.IADD R4, R4, 0x1, -R0 ;  /* 0x000000010404d824 */ /* 0x000fe200078e0a00 */
[----:B------:R-:W-:Y:S01]  /*c7a0*/  ISETP.GT.U32.AND P5, PT, R0, R33, PT ;  /* 0x000000210000720c */ /* 0x000fe20003fa4070 */
[----:B------:R-:W-:Y:S01]  /*c7b0*/  IMAD.HI.U32 R11, R3, R42, RZ ;  /* 0x0000002a030b7227 */ /* 0x000fe200078e00ff */
[----:B------:R-:W-:Y:S01]  /*c7c0*/  IADD3 R36, -R36, RZ, RZ ;  /* 0x000000ff24247210 */ /* 0x000fe20007ffe1ff */
[----:B------:R1:W-:Y:S02]  /*c7d0*/  STL [R1+0x500], R9 ;  /* 0x0005000901007387 */ /* 0x0003e40000100800 */
[----:B------:R-:W-:Y:S02]  /*c7e0*/  IMAD.MOV R11, RZ, RZ, -R11 ;  /* 0x000000ffff0b7224 */ /* 0x000fe400078e0a0b */
[----:B------:R-:W-:Y:S01]  /*c7f0*/  IMAD R38, R0, R36, R38 ;  /* 0x0000002400267224 */ /* 0x000fe200078e0226 */
[----:B------:R-:W-:Y:S01]  /*c800*/  IADD3 R36, R6, 0x10a, RZ ;  /* 0x0000010a06247810 */ /* 0x000fe20007ffe0ff */
[----:B------:R-:W-:-:S02]  /*c810*/  IMAD R42, R0, R11, R42 ;  /* 0x0000000b002a7224 */ /* 0x000fc400078e022a */
[----:B------:R-:W-:Y:S01]  /*c820*/  @!P4 IADD3 R34, R34, -R0, RZ ;  /* 0x800000002222c210 */ /* 0x000fe20007ffe0ff */
[----:B------:R-:W-:Y:S01]  /*c830*/  @!P6 IMAD.MOV R4, RZ, RZ, -R4 ;  /* 0x000000ffff04e224 */ /* 0x000fe200078e0a04 */
[----:B------:R-:W-:Y:S01]  /*c840*/  ISETP.GE.AND P4, PT, R36, RZ, PT ;  /* 0x000000ff2400720c */ /* 0x000fe20003f86270 */
[----:B------:R-:W-:Y:S01]  /*c850*/  @!P5 IMAD.IADD R33, R33, 0x1, -R0 ;  /* 0x000000012121d824 */ /* 0x000fe200078e0a00 */
[C---:B------:R-:W-:Y:S01]  /*c860*/  ISETP.GT.U32.AND P5, PT, R0.reuse, R34, PT ;  /* 0x000000220000720c */ /* 0x040fe20003fa4070 */
[----:B------:R-:W-:Y:S01]  /*c870*/  IMAD.MOV.U32 R13, RZ, RZ, R37 ;  /* 0x000000ffff0d7224 */ /* 0x000fe200078e0025 */
[----:B------:R-:W-:Y:S01]  /*c880*/  ISETP.GT.U32.AND P6, PT, R0, R42, PT ;  /* 0x0000002a0000720c */ /* 0x000fe20003fc4070 */
[C---:B------:R-:W-:Y:S01]  /*c890*/  VIADD R35, R6.reuse, 0x10b ;  /* 0x0000010b06237836 */ /* 0x040fe20000000000 */
[----:B------:R-:W-:Y:S01]  /*c8a0*/  IABS R36, R36 ;  /* 0x0000002400247213 */ /* 0x000fe20000000000 */
[----:B-1----:R-:W-:Y:S01]  /*c8b0*/  VIADD R9, R6, 0x1ff ;  /* 0x000001ff06097836 */ /* 0x002fe20000000000 */
[----:B------:R-:W-:Y:S01]  /*c8c0*/  @!P1 IADD3 R13, -R13, RZ, RZ ;  /* 0x000000ff0d0d9210 */ /* 0x000fe20007ffe1ff */
[----:B------:R-:W-:Y:S01]  /*c8d0*/  IMAD.HI.U32 R39, R3, R239, RZ ;  /* 0x000000ef03277227 */ /* 0x000fe200078e00ff */
[----:B------:R-:W-:-:S02]  /*c8e0*/  ISETP.GT.U32.AND P1, PT, R0, R33, PT ;  /* 0x000000210000720c */ /* 0x000fc40003f24070 */
[----:B------:R-:W-:Y:S01]  /*c8f0*/  IABS R37, R35 ;  /* 0x0000002300257213 */ /* 0x000fe20000000000 */
[----:B------:R-:W-:Y:S01]  /*c900*/  STL [R1+0x2d88], R9 ;  /* 0x002d880901007387 */ /* 0x000fe20000100800 */
[----:B------:R-:W-:Y:S01]  /*c910*/  IABS R40, R9 ;  /* 0x0000000900287213 */ /* 0x000fe20000000000 */
[--C-:B------:R-:W-:Y:S01]  /*c920*/  @!P5 IMAD.IADD R34, R34, 0x1, -R0.reuse ;  /* 0x000000012222d824 */ /* 0x100fe200078e0a00 */
[----:B------:R-:W-:Y:S01]  /*c930*/  ISETP.GT.U32.AND P5, PT, R0, R38, PT ;  /* 0x000000260000720c */ /* 0x000fe20003fa4070 */
[----:B------:R-:W-:Y:S01]  /*c940*/  @!P6 IMAD.IADD R42, R42, 0x1, -R0 ;  /* 0x000000012a2ae824 */ /* 0x000fe200078e0a00 */
[----:B------:R-:W-:Y:S01]  /*c950*/  STL [R1+0x518], R13 ;  /* 0x0005180d01007387 */ /* 0x000fe20000100800 */
[C---:B------:R-:W-:Y:S01]  /*c960*/  IMAD.HI.U32 R11, R3.reuse, R36, RZ ;  /* 0x00000024030b7227 */ /* 0x040fe200078e00ff */
[----:B------:R-:W-:Y:S02]  /*c970*/  MOV R44, R34 ;  /* 0x00000022002c7202 */ /* 0x000fe40000000f00 */
[----:B------:R1:W-:Y:S01]  /*c980*/  STL [R1+0x51c], R4 ;  /* 0x00051c0401007387 */ /* 0x0003e20000100800 */
[----:B------:R-:W-:Y:S01]  /*c990*/  ISETP.GT.U32.AND P6, PT, R0, R42, PT ;  /* 0x0000002a0000720c */ /* 0x000fe20003fc4070 */
[----:B------:R-:W-:Y:S01]  /*c9a0*/  IMAD.HI.U32 R43, R3, R40, RZ ;  /* 0x00000028032b7227 */ /* 0x000fe200078e00ff */
[----:B------:R-:W-:-:S02]  /*c9b0*/  IADD3 R11, -R11, RZ, RZ ;  /* 0x000000ff0b0b7210 */ /* 0x000fc40007ffe1ff */
[----:B------:R-:W-:Y:S01]  /*c9c0*/  IADD3 R39, -R39, RZ, RZ ;  /* 0x000000ff27277210 */ /* 0x000fe20007ffe1ff */
[----:B------:R-:W-:Y:S01]  /*c9d0*/  @!P1 IMAD.IADD R33, R33, 0x1, -R0 ;  /* 0x0000000121219824 */ /* 0x000fe200078e0a00 */
[----:B------:R-:W-:Y:S01]  /*c9e0*/  @!P5 IADD3 R38, R38, -R0, RZ ;  /* 0x800000002626d210 */ /* 0x000fe20007ffe0ff */
[C---:B------:R-:W-:Y:S01]  /*c9f0*/  IMAD R36, R0.reuse, R11, R36 ;  /* 0x0000000b00247224 */ /* 0x040fe200078e0224 */
[----:B------:R-:W-:Y:S01]  /*ca00*/  ISETP.GE.AND P1, PT, R35, RZ, PT ;  /* 0x000000ff2300720c */ /* 0x000fe20003f26270 */
[----:B-1----:R-:W-:Y:S01]  /*ca10*/  IMAD.HI.U32 R4, R3, R37, RZ ;  /* 0x0000002503047227 */ /* 0x002fe200078e00ff */
[----:B------:R-:W-:-:S03]  /*ca20*/  ISETP.GT.U32.AND P5, PT, R0, R38, PT ;  /* 0x000000260000720c */ /* 0x000fc60003fa4070 */
[----:B------:R-:W-:Y:S02]  /*ca30*/  IMAD.MOV R4, RZ, RZ, -R4 ;  /* 0x000000ffff047224 */ /* 0x000fe400078e0a04 */
[----:B------:R-:W-:Y:S02]  /*ca40*/  IMAD.MOV R35, RZ, RZ, -R43 ;  /* 0x000000ffff237224 */ /* 0x000fe400078e0a2b */
[----:B------:R-:W-:Y:S02]  /*ca50*/  IMAD R37, R0, R4, R37 ;  /* 0x0000000400257224 */ /* 0x000fe400078e0225 */
[----:B------:R-:W-:Y:S02]  /*ca60*/  VIADD R4, R6, 0x10c ;  /* 0x0000010c06047836 */ /* 0x000fe40000000000 */
[----:B------:R-:W-:Y:S01]  /*ca70*/  IMAD R40, R0, R35, R40 ;  /* 0x0000002300287224 */ /* 0x000fe200078e0228 */
[----:B------:R-:W-:Y:S01]  /*ca80*/  IADD3 R35, R6, 0x10e, RZ ;  /* 0x0000010e06237810 */ /* 0x000fe20007ffe0ff */
[----:B------:R-:W-:Y:S01]  /*ca90*/  IMAD.MOV.U32 R13, RZ, RZ, R33 ;  /* 0x000000ffff0d7224 */ /* 0x000fe200078e0021 */
[----:B------:R-:W-:Y:S01]  /*caa0*/  IABS R34, R4 ;  /* 0x0000000400227213 */ /* 0x000fe20000000000 */
[----:B------:R-:W-:Y:S01]  /*cab0*/  @!P5 IMAD.IADD R38, R38, 0x1, -R0 ;  /* 0x000000012626d824 */ /* 0x000fe200078e0a00 */
[C---:B------:R-:W-:Y:S01]  /*cac0*/  ISETP.GT.U32.AND P5, PT, R0.reuse, R37, PT ;  /* 0x000000250000720c */ /* 0x040fe20003fa4070 */
[----:B------:R-:W-:Y:S01]  /*cad0*/  @!P2 IMAD.MOV R44, RZ, RZ, -R44 ;  /* 0x000000ffff2ca224 */ /* 0x000fe200078e0a2c */
[C---:B------:R-:W-:Y:S01]  /*cae0*/  ISETP.GT.U32.AND P2, PT, R0.reuse, R40, PT ;  /* 0x000000280000720c */ /* 0x040fe20003f44070 */
[----:B------:R-:W-:Y:S01]  /*caf0*/  @!P3 IMAD.MOV R13, RZ, RZ, -R13 ;  /* 0x000000ffff0db224 */ /* 0x000fe200078e0a0d */
[----:B------:R-:W-:Y:S01]  /*cb00*/  ISETP.GT.U32.AND P3, PT, R0, R36, PT ;  /* 0x000000240000720c */ /* 0x000fe20003f64070 */
[----:B------:R-:W-:Y:S01]  /*cb10*/  @!P6 IMAD.IADD R42, R42, 0x1, -R0 ;  /* 0x000000012a2ae824 */ /* 0x000fe200078e0a00 */
[C---:B------:R-:W-:Y:S01]  /*cb20*/  ISETP.GE.AND P6, PT, R6.reuse, RZ, PT ;  /* 0x000000ff0600720c */ /* 0x040fe20003fc6270 */
[----:B------:R-:W-:Y:S01]  /*cb30*/  VIADD R11, R6, 0x10d ;  /* 0x0000010d060b7836 */ /* 0x000fe20000000000 */
[----:B------:R-:W-:Y:S01]  /*cb40*/  MOV R33, R34 ;  /* 0x0000002200217202 */ /* 0x000fe20000000f00 */
[----:B------:R-:W-:Y:S01]  /*cb50*/  IMAD R239, R0, R39, R239 ;  /* 0x0000002700ef7224 */ /* 0x000fe200078e02ef */
[----:B------:R-:W-:Y:S01]  /*cb60*/  MOV R72, R38 ;  /* 0x0000002600487202 */ /* 0x000fe20000000f00 */
[----:B------:R-:W-:Y:S01]  /*cb70*/  STL [R1+0x504], R44 ;  /* 0x0005042c01007387 */ /* 0x000fe20000100800 */
[----:B------:R-:W-:Y:S01]  /*cb80*/  IABS R39, R11 ;  /* 0x0000000b00277213 */ /* 0x000fe20000000000 */
[----:B------:R-:W-:Y:S01]  /*cb90*/  IMAD.HI.U32 R34, R3, R33, RZ ;  /* 0x0000002103227227 */ /* 0x000fe200078e00ff */
[-C--:B------:R-:W-:Y:S01]  /*cba0*/  @!P5 IADD3 R37, R37, -R0.reuse, RZ ;  /* 0x800000002525d210 */ /* 0x080fe20007ffe0ff */
[----:B------:R1:W-:Y:S01]  /*cbb0*/  STL [R1+0x510], R13 ;  /* 0x0005100d01007387 */ /* 0x0003e20000100800 */
[----:B------:R-:W-:Y:S01]  /*cbc0*/  @!P2 IADD3 R40, R40, -R0, RZ ;  /* 0x800000002828a210 */ /* 0x000fe20007ffe0ff */
[----:B------:R-:W-:Y:S01]  /*cbd0*/  IMAD.MOV R34, RZ, RZ, -R34 ;  /* 0x000000ffff227224 */ /* 0x000fe200078e0a22 */
[----:B------:R-:W-:Y:S01]  /*cbe0*/  ISETP.GT.U32.AND P5, PT, R0, R37, PT ;  /* 0x000000250000720c */ /* 0x000fe20003fa4070 */
[----:B------:R-:W-:Y:S01]  /*cbf0*/  @!P3 IMAD.IADD R36, R36, 0x1, -R0 ;  /* 0x000000012424b824 */ /* 0x000fe200078e0a00 */
[----:B------:R-:W-:Y:S01]  /*cc00*/  ISETP.GT.U32.AND P2, PT, R0, R239, PT ;  /* 0x000000ef0000720c */ /* 0x000fe20003f44070 */
[----:B------:R-:W-:Y:S01]  /*cc10*/  @!P6 IMAD.MOV R72, RZ, RZ, -R72 ;  /* 0x000000ffff48e224 */ /* 0x000fe200078e0a48 */
[----:B------:R-:W-:Y:S01]  /*cc20*/  ISETP.GE.AND P6, PT, R4, RZ, PT ;  /* 0x000000ff0400720c */ /* 0x000fe20003fc6270 */
[C---:B------:R-:W-:Y:S01]  /*cc30*/  IMAD R4, R0.reuse, R34, R33 ;  /* 0x0000002200047224 */ /* 0x040fe200078e0221 */
[----:B------:R-:W-:Y:S01]  /*cc40*/  ISETP.GT.U32.AND P3, PT, R0, R36, PT ;  /* 0x000000240000720c */ /* 0x000fe20003f64070 */
[----:B-1----:R-:W-:Y:S01]  /*cc50*/  IMAD.MOV.U32 R13, RZ, RZ, R42 ;  /* 0x000000ffff0d7224 */ /* 0x002fe200078e002a */
[----:B------:R-:W-:Y:S01]  /*cc60*/  IABS R38, R35 ;  /* 0x0000002300267213 */ /* 0x000fe20000000000 */
[----:B------:R-:W-:-:S04]  /*cc70*/  IMAD.HI.U32 R33, R3, R39, RZ ;  /* 0x0000002703217227 */ /* 0x000fc800078e00ff */
[----:B------:R-:W-:Y:S01]  /*cc80*/  @!P0 IMAD.MOV R13, RZ, RZ, -R13 ;  /* 0x000000ffff0d8224 */ /* 0x000fe200078e0a0d */
[C---:B------:R-:W-:Y:S01]  /*cc90*/  ISETP.GT.U32.AND P0, PT, R0.reuse, R40, PT ;  /* 0x000000280000720c */ /* 0x040fe20003f04070 */
[----:B------:R-:W-:Y:S02]  /*cca0*/  IMAD.MOV R33, RZ, RZ, -R33 ;  /* 0x000000ffff217224 */ /* 0x000fe400078e0a21 */
[--C-:B------:R-:W-:Y:S01]  /*ccb0*/  @!P5 IMAD.IADD R37, R37, 0x1, -R0.reuse ;  /* 0x000000012525d824 */ /* 0x100fe200078e0a00 */
[----:B------:R1:W-:Y:S01]  /*ccc0*/  STL [R1+0x50c], R13 ;  /* 0x00050c0d01007387 */ /* 0x0003e20000100800 */
[----:B------:R-:W-:Y:S01]  /*ccd0*/  IMAD R39, R0, R33, R39 ;  /* 0x0000002100277224 */ /* 0x000fe200078e0227 */
[----:B------:R-:W-:Y:S01]  /*cce0*/  IADD3 R33, R6, 0x110, RZ ;  /* 0x0000011006217810 */ /* 0x000fe20007ffe0ff */
[----:B------:R-:W-:Y:S01]  /*ccf0*/  @!P3 IMAD.IADD R36, R36, 0x1, -R0 ;  /* 0x000000012424b824 */ /* 0x000fe200078e0a00 */
[----:B------:R-:W-:Y:S01]  /*cd00*/  ISETP.GE.AND P3, PT, R9, RZ, PT ;  /* 0x000000ff0900720c */ /* 0x000fe20003f66270 */
[----:B------:R-:W-:Y:S01]  /*cd10*/  IMAD.HI.U32 R43, R3, R38, RZ ;  /* 0x00000026032b7227 */ /* 0x000fe200078e00ff */
[----:B------:R-:W-:-:S02]  /*cd20*/  ISETP.GT.U32.AND P5, PT, R0, R39, PT ;  /* 0x000000270000720c */ /* 0x000fc40003fa4070 */
[----:B------:R-:W-:Y:S01]  /*cd30*/  IABS R42, R33 ;  /* 0x00000021002a7213 */ /* 0x000fe20000000000 */
[----:B------:R-:W-:Y:S01]  /*cd40*/  @!P2 IMAD.IADD R239, R239, 0x1, -R0 ;  /* 0x00000001efefa824 */ /* 0x000fe200078e0a00 */
[----:B------:R-:W-:Y:S01]  /*cd50*/  @!P0 IADD3 R40, R40, -R0, RZ ;  /* 0x8000000028288210 */ /* 0x000fe20007ffe0ff */
[----:B-1----:R-:W-:Y:S01]  /*cd60*/  IMAD.MOV.U32 R13, RZ, RZ, R36 ;  /* 0x000000ffff0d7224 */ /* 0x002fe200078e0024 */
[----:B------:R-:W-:Y:S01]  /*cd70*/  ISETP.GT.U32.AND P0, PT, R0, R4, PT ;  /* 0x000000040000720c */ /* 0x000fe20003f04070 */
[----:B------:R-:W-:Y:S01]  /*cd80*/  IMAD.HI.U32 R36, R3, R42, RZ ;  /* 0x0000002a03247227 */ /* 0x000fe200078e00ff */
[----:B------:R-:W-:Y:S02]  /*cd90*/  ISETP.GE.AND P2, PT, R11, RZ, PT ;  /* 0x000000ff0b00720c */ /* 0x000fe40003f46270 */
[----:B------:R-:W-:Y:S01]  /*cda0*/  IADD3 R43, -R43, RZ, RZ ;  /* 0x000000ff2b2b7210 */ /* 0x000fe20007ffe1ff */
[----:B------:R-:W-:Y:S01]  /*cdb0*/  VIADD R11, R6, 0x10f ;  /* 0x0000010f060b7836 */ /* 0x000fe20000000000 */
[----:B------:R-:W-:Y:S01]  /*cdc0*/  @!P4 IADD3 R13, -R13, RZ, RZ ;  /* 0x000000ff0d0dc210 */ /* 0x000fe20007ffe1ff */
[----:B------:R-:W-:Y:S01]  /*cdd0*/  IMAD.MOV.U32 R9, RZ, RZ, R40 ;  /* 0x000000ffff097224 */ /* 0x000fe200078e0028 */
[----:B------:R-:W-:Y:S01]  /*cde0*/  @!P5 IADD3 R39, R39, -R0, RZ ;  /* 0x800000002727d210 */ /* 0x000fe20007ffe0ff */
[----:B------:R-:W-:Y:S01]  /*cdf0*/  IMAD R38, R0, R43, R38 ;  /* 0x0000002b00267224 */ /* 0x000fe200078e0226 */
[----:B------:R-:W-:Y:S01]  /*ce00*/  IABS R34, R11 ;  /* 0x0000000b00227213 */ /* 0x000fe20000000000 */
[----:B------:R-:W-:Y:S01]  /*ce10*/  @!P3 IMAD.MOV R9, RZ, RZ, -R9 ;  /* 0x000000ffff09b224 */ /* 0x000fe200078e0a09 */
[----:B------:R-:W-:Y:S01]  /*ce20*/  ISETP.GE.AND P3, PT, R35, RZ, PT ;  /* 0x000000ff2300720c */ /* 0x000fe20003f66270 */
[----:B------:R-:W-:Y:S01]  /*ce30*/  @!P0 IMAD.IADD R4, R4, 0x1, -R0 ;  /* 0x0000000104048824 */ /* 0x000fe200078e0a00 */
[C---:B------:R-:W-:Y:S01]  /*ce40*/  ISETP.GT.U32.AND P5, PT, R0.reuse, R39, PT ;  /* 0x000000270000720c */ /* 0x040fe20003fa4070 */
[----:B------:R-:W-:Y:S01]  /*ce50*/  IMAD.HI.U32 R35, R3, R34, RZ ;  /* 0x0000002203237227 */ /* 0x000fe200078e00ff */
[C---:B------:R-:W-:Y:S01]  /*ce60*/  ISETP.GT.U32.AND P4, PT, R0.reuse, R38, PT ;  /* 0x000000260000720c */ /* 0x040fe20003f84070 */
[----:B------:R1:W-:Y:S01]  /*ce70*/  STL [R1+0x508], R9 ;  /* 0x0005080901007387 */ /* 0x0003e20000100800 */
[----:B------:R-:W-:Y:S01]  /*ce80*/  ISETP.GT.U32.AND P0, PT, R0, R4, PT ;  /* 0x000000040000720c */ /* 0x000fe20003f04070 */
[----:B------:R-:W-:Y:S01]  /*ce90*/  IMAD.MOV R35, RZ, RZ, -R35 ;  /* 0x000000ffff237224 */ /* 0x000fe200078e0a23 */
[----:B------:R-:W-:Y:S01]  /*cea0*/  IADD3 R36, -R36, RZ, RZ ;  /* 0x000000ff24247210 */ /* 0x000fe20007ffe1ff */
[----:B------:R2:W-:Y:S02]  /*ceb0*/  STL [R1+0x4e4], R13 ;  /* 0x0004e40d01007387 */ /* 0x0005e40000100800 */
[----:B------:R-:W-:-:S02]  /*cec0*/  IMAD R34, R0, R35, R34 ;  /* 0x0000002300227224 */ /* 0x000fc400078e0222 */
[----:B------:R-:W-:Y:S01]  /*ced0*/  IMAD R42, R0, R36, R42 ;  /* 0x00000024002a7224 */ /* 0x000fe200078e022a */
[----:B------:R-:W-:Y:S01]  /*cee0*/  IADD3 R36, R6, 0x112, RZ ;  /* 0x0000011206247810 */ /* 0x000fe20007ffe0ff */
[--C-:B------:R-:W-:Y:S01]  /*cef0*/  @!P5 IMAD.IADD R39, R39, 0x1, -R0.reuse ;  /* 0x000000012727d824 */ /* 0x100fe200078e0a00 */
[----:B------:R-:W-:Y:S01]  /*cf00*/  ISETP.GT.U32.AND P5, PT, R0, R34, PT ;  /* 0x000000220000720c */ /* 0x000fe20003fa4070 */
[--C-:B------:R-:W-:Y:S01]  /*cf10*/  @!P4 IMAD.IADD R38, R38, 0x1, -R0.reuse ;  /* 0x000000012626c824 */ /* 0x100fe200078e0a00 */
[----:B------:R-:W-:Y:S01]  /*cf20*/  IABS R35, R36 ;  /* 0x0000002400237213 */ /* 0x000fe20000000000 */
[----:B------:R-:W-:Y:S01]  /*cf30*/  @!P0 IMAD.IADD R4, R4, 0x1, -R0 ;  /* 0x0000000104048824 */ /* 0x000fe200078e0a00 */
[----:B------:R-:W-:Y:S01]  /*cf40*/  ISETP.GE.AND P0, PT, R33, RZ, PT ;  /* 0x000000ff2100720c */ /* 0x000fe20003f06270 */
[----:B-1----:R-:W-:Y:S01]  /*cf50*/  IMAD.MOV.U32 R9, RZ, RZ, R37 ;  /* 0x000000ffff097224 */ /* 0x002fe200078e0025 */
[----:B------:R-:W-:Y:S01]  /*cf60*/  ISETP.GT.U32.AND P4, PT, R0, R38, PT ;  /* 0x000000260000720c */ /* 0x000fe20003f84070 */
[----:B--2---:R-:W-:-:S02]  /*cf70*/  IMAD.MOV.U32 R13, RZ, RZ, R4 ;  /* 0x000000ffff0d7224 */ /* 0x004fc400078e0004 */
[----:B------:R-:W-:Y:S01]  /*cf80*/  @!P1 IMAD.MOV R9, RZ, RZ, -R9 ;  /* 0x000000ffff099224 */ /* 0x000fe200078e0a09 */
[----:B------:R-:W-:Y:S01]  /*cf90*/  ISETP.GE.AND P1, PT, R11, RZ, PT ;  /* 0x000000ff0b00720c */ /* 0x000fe20003f26270 */
[----:B------:R-:W-:Y:S01]  /*cfa0*/  VIADD R37, R6, 0x111 ;  /* 0x0000011106257836 */ /* 0x000fe20000000000 */
[----:B------:R-:W-:Y:S01]  /*cfb0*/  @!P6 IADD3 R13, -R13, RZ, RZ ;  /* 0x000000ff0d0de210 */ /* 0x000fe20007ffe1ff */
[--C-:B------:R-:W-:Y:S01]  /*cfc0*/  @!P5 IMAD.IADD R34, R34, 0x1, -R0.reuse ;  /* 0x000000012222d824 */ /* 0x100fe200078e0a00 */
[C---:B------:R-:W-:Y:S01]  /*cfd0*/  ISETP.GT.U32.AND P6, PT, R0.reuse, R42, PT ;  /* 0x0000002a0000720c */ /* 0x040fe20003fc4070 */
[----:B------:R1:W-:Y:S01]  /*cfe0*/  STL [R1+0x4e8], R9 ;  /* 0x0004e80901007387 */ /* 0x0003e20000100800 */
[----:B------:R-:W-:Y:S02]  /*cff0*/  IABS R33, R37 ;  /* 0x0000002500217213 */ /* 0x000fe40000000000 */
[----:B------:R-:W-:Y:S01]  /*d000*/  ISETP.GT.U32.AND P5, PT, R0, R34, PT ;  /* 0x000000220000720c */ /* 0x000fe20003fa4070 */
[----:B------:R-:W-:Y:S01]  /*d010*/  @!P4 IMAD.IADD R38, R38, 0x1, -R0 ;  /* 0x000000012626c824 */ /* 0x000fe200078e0a00 */
[----:B------:R-:W-:Y:S01]  /*d020*/  STL [R1+0x4fc], R13 ;  /* 0x0004fc0d01007387 */ /* 0x000fe20000100800 */
[----:B------:R-:W-:Y:S01]  /*d030*/  ISETP.GE.AND P4, PT, R36, RZ, PT ;  /* 0x000000ff2400720c */ /* 0x000fe20003f86270 */
[----:B------:R-:W-:Y:S01]  /*d040*/  IMAD.HI.U32 R36, R3, R35, RZ ;  /* 0x0000002303247227 */ /* 0x000fe200078e00ff */
[----:B------:R-:W-:-:S03]  /*d050*/  IADD3 R11, R6, 0x113, RZ ;  /* 0x00000113060b7810 */ /* 0x000fc60007ffe0ff */
[----:B-1----:R-:W-:Y:S01]  /*d060*/  IMAD.MOV.U32 R9, RZ, RZ, R39 ;  /* 0x000000ffff097224 */ /* 0x002fe200078e0027 */
[----:B------:R-:W-:Y:S01]  /*d070*/  IABS R4, R11 ;  /* 0x0000000b00047213 */ /* 0x000fe20000000000 */
[--C-:B------:R-:W-:Y:S02]  /*d080*/  @!P6 IMAD.IADD R42, R42, 0x1, -R0.reuse ;  /* 0x000000012a2ae824 */ /* 0x100fe400078e0a00 */
[----:B------:R-:W-:Y:S01]  /*d090*/  @!P2 IMAD.MOV R9, RZ, RZ, -R9 ;  /* 0x000000ffff09a224 */ /* 0x000fe200078e0a09 */
[----:B------:R-:W-:Y:S01]  /*d0a0*/  ISETP.GE.AND P2, PT, R37, RZ, PT ;  /* 0x000000ff2500720c */ /* 0x000fe20003f46270 */
[----:B------:R-:W-:Y:S01]  /*d0b0*/  IMAD.HI.U32 R39, R3, R33, RZ ;  /* 0x0000002103277227 */ /* 0x000fe200078e00ff */
[----:B------:R-:W-:Y:S02]  /*d0c0*/  ISETP.GT.U32.AND P6, PT, R0, R42, PT ;  /* 0x0000002a0000720c */ /* 0x000fe40003fc4070 */
[----:B------:R1:W-:Y:S01]  /*d0d0*/  STL [R1+0x4f8], R9 ;  /* 0x0004f80901007387 */ /* 0x0003e20000100800 */
[----:B------:R-:W-:Y:S01]  /*d0e0*/  @!P5 IMAD.IADD R34, R34, 0x1, -R0 ;  /* 0x000000012222d824 */ /* 0x000fe200078e0a00 */
[----:B------:R-:W-:Y:S01]  /*d0f0*/  IADD3 R39, -R39, RZ, RZ ;  /* 0x000000ff27277210 */ /* 0x000fe20007ffe1ff */
[----:B------:R-:W-:-:S02]  /*d100*/  IMAD.MOV R36, RZ, RZ, -R36 ;  /* 0x000000ffff247224 */ /* 0x000fc400078e0a24 */
[----:B------:R-:W-:-:S04]  /*d110*/  IMAD.HI.U32 R37, R3, R4, RZ ;  /* 0x0000000403257227 */ /* 0x000fc800078e00ff */
[----:B------:R-:W-:Y:S01]  /*d120*/  IMAD R33, R0, R39, R33 ;  /* 0x0000002700217224 */ /* 0x000fe200078e0221 */
[----:B-1----:R-:W-:Y:S01]  /*d130*/  MOV R9, R38 ;  /* 0x0000002600097202 */ /* 0x002fe20000000f00 */
[----:B------:R-:W-:Y:S02]  /*d140*/  @!P6 IMAD.IADD R42, R42, 0x1, -R0 ;  /* 0x000000012a2ae824 */ /* 0x000fe400078e0a00 */
[----:B------:R-:W-:Y:S01]  /*d150*/  IMAD.MOV R37, RZ, RZ, -R37 ;  /* 0x000000ffff257224 */ /* 0x000fe200078e0a25 */
[----:B------:R-:W-:Y:S02]  /*d160*/  @!P3 IADD3 R9, -R9, RZ, RZ ;  /* 0x000000ff0909b210 */ /* 0x000fe40007ffe1ff */
[----:B------:R-:W-:Y:S01]  /*d170*/  ISETP.GE.AND P3, PT, R11, RZ, PT ;  /* 0x000000ff0b00720c */ /* 0x000fe20003f66270 */
[C---:B------:R-:W-:Y:S01]  /*d180*/  IMAD R11, R0.reuse, R36, R35 ;  /* 0x00000024000b7224 */ /* 0x040fe200078e0223 */
[C---:B------:R-:W-:Y:S01]  /*d190*/  ISETP.GT.U32.AND P5, PT, R0.reuse, R33, PT ;  /* 0x000000210000720c */ /* 0x040fe20003fa4070 */
[----:B------:R1:W-:Y:S01]  /*d1a0*/  STL [R1+0x4f0], R9 ;  /* 0x0004f00901007387 */ /* 0x0003e20000100800 */
[----:B------:R-:W-:Y:S01]  /*d1b0*/  IMAD R4, R0, R37, R4 ;  /* 0x0000002500047224 */ /* 0x000fe200078e0204 */
[C---:B------:R-:W-:Y:S01]  /*d1c0*/  IADD3 R37, R6.reuse, 0x114, RZ ;  /* 0x0000011406257810 */ /* 0x040fe20007ffe0ff */
[----:B------:R-:W-:-:S02]  /*d1d0*/  VIADD R36, R6, 0x117 ;  /* 0x0000011706247836 */ /* 0x000fc40000000000 */
[C---:B------:R-:W-:Y:S01]  /*d1e0*/  VIADD R35, R6.reuse, 0x116 ;  /* 0x0000011606237836 */ /* 0x040fe20000000000 */
[----:B------:R-:W-:Y:S02]  /*d1f0*/  ISETP.GE.AND P6, PT, R37, RZ, PT ;  /* 0x000000ff2500720c */ /* 0x000fe40003fc6270 */
[----:B------:R-:W-:Y:S01]  /*d200*/  IABS R37, R37 ;  /* 0x0000002500257213 */ /* 0x000fe20000000000 */
[----:B-1----:R-:W-:Y:S01]  /*d210*/  IMAD.MOV.U32 R9, RZ, RZ, R34 ;  /* 0x000000ffff097224 */ /* 0x002fe200078e0022 */
[----:B------:R-:W-:Y:S01]  /*d220*/  IABS R40, R36 ;  /* 0x0000002400287213 */ /* 0x000fe20000000000 */
[----:B------:R-:W-:Y:S01]  /*d230*/  VIADD R34, R6, 0x115 ;  /* 0x0000011506227836 */ /* 0x000fe20000000000 */
[----:B------:R-:W-:Y:S02]  /*d240*/  @!P5 IADD3 R33, R33, -R0, RZ ;  /* 0x800000002121d210 */ /* 0x000fe40007ffe0ff */
[----:B------:R-:W-:Y:S02]  /*d250*/  @!P1 IADD3 R9, -R9, RZ, RZ ;  /* 0x000000ff09099210 */ /* 0x000fe40007ffe1ff */
[----:B------:R-:W-:-:S02]  /*d260*/  ISETP.GT.U32.AND P1, PT, R0, R11, PT ;  /* 0x0000000b0000720c */ /* 0x000fc40003f24070 */
[----:B------:R-:W-:Y:S01]  /*d270*/  ISETP.GT.U32.AND P5, PT, R0, R33, PT ;  /* 0x000000210000720c */ /* 0x000fe20003fa4070 */
[----:B------:R1:W-:Y:S01]  /*d280*/  STL [R1+0x4f4], R9 ;  /* 0x0004f40901007387 */ /* 0x0003e20000100800 */
[----:B------:R-:W-:Y:S02]  /*d290*/  IABS R38, R34 ;  /* 0x0000002200267213 */ /* 0x000fe40000000000 */
[----:B------:R-:W-:-:S03]  /*d2a0*/  IABS R39, R35 ;  /* 0x0000002300277213 */ /* 0x000fc60000000000 */
[----:B------:R-:W-:-:S04]  /*d2b0*/  IMAD.HI.U32 R43, R3, R38, RZ ;  /* 0x00000026032b7227 */ /* 0x000fc800078e00ff */
[----:B-1----:R-:W-:Y:S02]  /*d2c0*/  IMAD.MOV.U32 R9, RZ, RZ, R42 ;  /* 0x000000ffff097224 */ /* 0x002fe400078e002a */
[----:B------:R-:W-:Y:S01]  /*d2d0*/  @!P1 IMAD.IADD R11, R11, 0x1, -R0 ;  /* 0x000000010b0b9824 */ /* 0x000fe200078e0a00 */
[----:B------:R-:W-:Y:S01]  /*d2e0*/  @!P5 IADD3 R33, R33, -R0, RZ ;  /* 0x800000002121d210 */ /* 0x000fe20007ffe0ff */
[----:B------:R-:W-:Y:S01]  /*d2f0*/  IMAD.HI.U32 R42, R3, R37, RZ ;  /* 0x00000025032a7227 */ /* 0x000fe200078e00ff */
[----:B------:R-:W-:Y:S02]  /*d300*/  @!P0 IADD3 R9, -R9, RZ, RZ ;  /* 0x000000ff09098210 */ /* 0x000fe40007ffe1ff */
[C---:B------:R-:W-:Y:S01]  /*d310*/  ISETP.GT.U32.AND P0, PT, R0.reuse, R4, PT ;  /* 0x000000040000720c */ /* 0x040fe20003f04070 */
[----:B------:R-:W-:Y:S01]  /*d320*/  IMAD.MOV R42, RZ, RZ, -R42 ;  /* 0x000000ffff2a7224 */ /* 0x000fe200078e0a2a */
[C---:B------:R-:W-:Y:S01]  /*d330*/  ISETP.GT.U32.AND P1, PT, R0.reuse, R11, PT ;  /* 0x0000000b0000720c */ /* 0x040fe20003f24070 */
[----:B------:R-:W-:Y:S01]  /*d340*/  IMAD.MOV R43, RZ, RZ, -R43 ;  /* 0x000000ffff2b7224 */ /* 0x000fe200078e0a2b */
[----:B------:R1:W-:Y:S01]  /*d350*/  STL [R1+0x4ec], R9 ;  /* 0x0004ec0901007387 */ /* 0x0003e20000100800 */
[----:B------:R-:W-:Y:S01]  /*d360*/  IMAD R37, R0, R42, R37 ;  /* 0x0000002a00257224 */ /* 0x000fe200078e0225 */
[----:B------:R-:W-:Y:S01]  /*d370*/  ISETP.GE.AND P5, PT, R34, RZ, PT ;  /* 0x000000ff2200720c */ /* 0x000fe20003fa6270 */
[----:B------:R-:W-:Y:S01]  /*d380*/  IMAD.MOV.U32 R13, RZ, RZ, R33 ;  /* 0x000000ffff0d7224 */ /* 0x000fe200078e0021 */
[----:B------:R-:W-:Y:S01]  /*d390*/  IADD3 R33, R6, 0x118, RZ ;  /* 0x0000011806217810 */ /* 0x000fe20007ffe0ff */
[----:B------:R-:W-:-:S02]  /*d3a0*/  IMAD R38, R0, R43, R38 ;  /* 0x0000002b00267224 */ /* 0x000fc400078e0226 */
[----:B------:R-:W-:Y:S02]  /*d3b0*/  IMAD.HI.U32 R34, R3, R40, RZ ;  /* 0x0000002803227227 */ /* 0x000fe400078e00ff */
[----:B------:R-:W-:Y:S02]  /*d3c0*/  @!P0 IADD3 R4, R4, -R0, RZ ;  /* 0x8000000004048210 */ /* 0x000fe40007ffe0ff */
[----:B------:R-:W-:Y:S01]  /*d3d0*/  @!P1 IMAD.IADD R11, R11, 0x1, -R0 ;  /* 0x000000010b0b9824 */ /* 0x000fe200078e0a00 */
[C---:B------:R-:W-:Y:S01]  /*d3e0*/  ISETP.GT.U32.AND P1, PT, R0.reuse, R37, PT ;  /* 0x000000250000720c */ /* 0x040fe20003f24070 */
[----:B------:R-:W-:Y:S01]  /*d3f0*/  @!P2 IMAD.MOV R13, RZ, RZ, -R13 ;  /* 0x000000ffff0da224 */ /* 0x000fe200078e0a0d */
[C---:B------:R-:W-:Y:S01]  /*d400*/  ISETP.GT.U32.AND P0, PT, R0.reuse, R4, PT ;  /* 0x000000040000720c */ /* 0x040fe20003f04070 */
[----:B------:R-:W-:Y:S01]  /*d410*/  IMAD.MOV R34, RZ, RZ, -R34 ;  /* 0x000000ffff227224 */ /* 0x000fe200078e0a22 */
[----:B-1----:R-:W-:Y:S01]  /*d420*/  MOV R9, R11 ;  /* 0x0000000b00097202 */ /* 0x002fe20000000f00 */
[----:B------:R-:W-:Y:S01]  /*d430*/  IMAD.HI.U32 R44, R3, R39, RZ ;  /* 0x00000027032c7227 */ /* 0x000fe200078e00ff */
[C---:B------:R-:W-:Y:S01]  /*d440*/  ISETP.GT.U32.AND P2, PT, R0.reuse, R38, PT ;  /* 0x000000260000720c */ /* 0x040fe20003f44070 */
[----:B------:R-:W-:Y:S02]  /*d450*/  STL [R1+0x4e0], R13 ;  /* 0x0004e00d01007387 */ /* 0x000fe40000100800 */
[----:B------:R-:W-:Y:S01]  /*d460*/  @!P4 IMAD.MOV R9, RZ, RZ, -R9 ;  /* 0x000000ffff09c224 */ /* 0x000fe200078e0a09 */
[----:B------:R-:W-:Y:S01]  /*d470*/  ISETP.GE.AND P4, PT, R35, RZ, PT ;  /* 0x000000ff2300720c */ /* 0x000fe20003f86270 */
[----:B------:R-:W-:Y:S01]  /*d480*/  IMAD R40, R0, R34, R40 ;  /* 0x0000002200287224 */ /* 0x000fe200078e0228 */
[----:B------:R-:W-:Y:S01]  /*d490*/  IADD3 R35, R6, 0x11a, RZ ;  /* 0x0000011a06237810 */ /* 0x000fe20007ffe0ff */
[--C-:B------:R-:W-:Y:S01]  /*d4a0*/  @!P1 IMAD.IADD R37, R37, 0x1, -R0.reuse ;  /* 0x0000000125259824 */ /* 0x100fe200078e0a00 */
[----:B------:R1:W-:Y:S01]  /*d4b0*/  STL [R1+0x4dc], R9 ;  /* 0x0004dc0901007387 */ /* 0x0003e20000100800 */
[----:B------:R-:W-:-:S02]  /*d4c0*/  @!P0 IMAD.IADD R4, R4, 0x1, -R0 ;  /* 0x0000000104048824 */ /* 0x000fc400078e0a00 */
[----:B------:R-:W-:Y:S01]  /*d4d0*/  IMAD.MOV R44, RZ, RZ, -R44 ;  /* 0x000000ffff2c7224 */ /* 0x000fe200078e0a2c */
[----:B------:R-:W-:Y:S01]  /*d4e0*/  ISETP.GT.U32.AND P1, PT, R0, R37, PT ;  /* 0x000000250000720c */ /* 0x000fe20003f24070 */
[----:B------:R-:W-:Y:S02]  /*d4f0*/  @!P2 IMAD.IADD R38, R38, 0x1, -R0 ;  /* 0x000000012626a824 */ /* 0x000fe400078e0a00 */
[----:B------:R-:W-:Y:S01]  /*d500*/  IMAD R11, R0, R44, R39 ;  /* 0x0000002c000b7224 */ /* 0x000fe200078e0227 */
[----:B------:R-:W-:Y:S01]  /*d510*/  IABS R39, R33 ;  /* 0x0000002100277213 */ /* 0x000fe20000000000 */
[C---:B------:R-:W-:Y:S01]  /*d520*/  VIADD R34, R6.reuse, 0x119 ;  /* 0x0000011906227836 */ /* 0x040fe20000000000 */
[----:B-1----:R-:W-:Y:S01]  /*d530*/  MOV R9, R4 ;  /* 0x0000000400097202 */ /* 0x002fe20000000f00 */
[----:B------:R-:W-:Y:S01]  /*d540*/  VIADD R44, R6, 0x121 ;  /* 0x00000121062c7836 */ /* 0x000fe20000000000 */
[C---:B------:R-:W-:Y:S01]  /*d550*/  ISETP.GT.U32.AND P2, PT, R0.reuse, R38, PT ;  /* 0x000000260000720c */ /* 0x040fe20003f44070 */
[----:B------:R-:W-:Y:S01]  /*d560*/  IMAD.HI.U32 R43, R3, R39, RZ ;  /* 0x00000027032b7227 */ /* 0x000fe200078e00ff */
[----:B------:R-:W-:-:S02]  /*d570*/  ISETP.GT.U32.AND P0, PT, R0, R11, PT ;  /* 0x0000000b0000720c */ /* 0x000fc40003f04070 */
[----:B------:R-:W-:Y:S01]  /*d580*/  IABS R42, R34 ;  /* 0x00000022002a7213 */ /* 0x000fe20000000000 */
[----:B------:R-:W-:Y:S01]  /*d590*/  @!P3 IMAD.MOV R9, RZ, RZ, -R9 ;  /* 0x000000ffff09b224 */ /* 0x000fe200078e0a09 */
[----:B------:R-:W-:Y:S01]  /*d5a0*/  ISETP.GT.U32.AND P3, PT, R0, R40, PT ;  /* 0x000000280000720c */ /* 0x000fe20003f64070 */
[----:B------:R-:W-:Y:S01]  /*d5b0*/  IMAD.MOV R43, RZ, RZ, -R43 ;  /* 0x000000ffff2b7224 */ /* 0x000fe200078e0a2b */
[----:B------:R-:W-:Y:S02]  /*d5c0*/  @!P1 IADD3 R37, R37, -R0, RZ ;  /* 0x8000000025259210 */ /* 0x000fe40007ffe0ff */
[----:B------:R-:W-:Y:S01]  /*d5d0*/  IABS R4, R35 ;  /* 0x0000002300047213 */ /* 0x000fe20000000000 */
[----:B------:R1:W-:Y:S01]  /*d5e0*/  STL [R1+0x4d8], R9 ;  /* 0x0004d80901007387 */ /* 0x0003e20000100800 */
[----:B------:R-:W-:Y:S01]  /*d5f0*/  ISETP.GE.AND P1, PT, R36, RZ, PT ;  /* 0x000000ff2400720c */ /* 0x000fe20003f26270 */
[----:B------:R-:W-:Y:S01]  /*d600*/  IMAD.HI.U32 R36, R3, R42, RZ ;  /* 0x0000002a03247227 */ /* 0x000fe200078e00ff */
[----:B------:R-:W-:-:S03]  /*d610*/  IABS R45, R44 ;  /* 0x0000002c002d7213 */ /* 0x000fc60000000000 */
[----:B------:R-:W-:Y:S02]  /*d620*/  IMAD.MOV.U32 R13, RZ, RZ, R37 ;  /* 0x000000ffff0d7224 */ /* 0x000fe400078e0025 */
[----:B------:R-:W-:Y:S01]  /*d630*/  @!P3 IADD3 R40, R40, -R0, RZ ;  /* 0x800000002828b210 */ /* 0x000fe20007ffe0ff */
[----:B------:R-:W-:Y:S02]  /*d640*/  @!P2 IMAD.IADD R38, R38, 0x1, -R0 ;  /* 0x000000012626a824 */ /* 0x000fe400078e0a00 */
[----:B------:R-:W-:Y:S01]  /*d650*/  IMAD.HI.U32 R37, R3, R4, RZ ;  /* 0x0000000403257227 */ /* 0x000fe200078e00ff */
[C---:B------:R-:W-:Y:S02]  /*d660*/  ISETP.GT.U32.AND P3, PT, R0.reuse, R40, PT ;  /* 0x000000280000720c */ /* 0x040fe40003f64070 */
[----:B------:R-:W-:Y:S01]  /*d670*/  @!P6 IADD3 R13, -R13, RZ, RZ ;  /* 0x000000ff0d0de210 */ /* 0x000fe20007ffe1ff */
[----:B------:R-:W-:Y:S01]  /*d680*/  IMAD.MOV R36, RZ, RZ, -R36 ;  /* 0x000000ffff247224 */ /* 0x000fe200078e0a24 */
[----:B------:R-:W-:Y:S01]  /*d690*/  ISETP.GE.AND P6, PT, R33, RZ, PT ;  /* 0x000000ff2100720c */ /* 0x000fe20003fc6270 */
[----:B-1----:R-:W-:Y:S01]  /*d6a0*/  IMAD.MOV.U32 R9, RZ, RZ, R38 ;  /* 0x000000ffff097224 */ /* 0x002fe200078e0026 */
[----:B------:R-:W-:Y:S01]  /*d6b0*/  IADD3 R38, -R37, RZ, RZ ;  /* 0x000000ff25267210 */ /* 0x000fe20007ffe1ff */
[----:B------:R-:W-:Y:S01]  /*d6c0*/  @!P0 IMAD.IADD R11, R11, 0x1, -R0 ;  /* 0x000000010b0b8824 */ /* 0x000fe200078e0a00 */
[----:B------:R1:W-:Y:S01]  /*d6d0*/  STL [R1+0x4d4], R13 ;  /* 0x0004d40d01007387 */ /* 0x0003e20000100800 */
[----:B------:R-:W-:-:S02]  /*d6e0*/  IMAD R39, R0, R43, R39 ;  /* 0x0000002b00277224 */ /* 0x000fc400078e0227 */
[C---:B------:R-:W-:Y:S01]  /*d6f0*/  IMAD R37, R0.reuse, R36, R42 ;  /* 0x0000002400257224 */ /* 0x040fe200078e022a */
[----:B------:R-:W-:Y:S01]  /*d700*/  ISETP.GT.U32.AND P0, PT, R0, R11, PT ;  /* 0x0000000b0000720c */ /* 0x000fe20003f04070 */
[----:B------:R-:W-:Y:S01]  /*d710*/  @!P3 IMAD.IADD R40, R40, 0x1, -R0 ;  /* 0x000000012828b824 */ /* 0x000fe200078e0a00 */
[C---:B------:R-:W-:Y:S01]  /*d720*/  ISETP.GT.U32.AND P2, PT, R0.reuse, R39, PT ;  /* 0x000000270000720c */ /* 0x040fe20003f44070 */
[C---:B------:R-:W-:Y:S01]  /*d730*/  IMAD R38, R0.reuse, R38, R4 ;  /* 0x0000002600267224 */ /* 0x040fe200078e0204 */
[----:B------:R-:W-:Y:S01]  /*d740*/  ISETP.GT.U32.AND P3, PT, R0, R37, PT ;  /* 0x000000250000720c */ /* 0x000fe20003f64070 */
[----:B------:R-:W-:Y:S01]  /*d750*/  @!P5 IMAD.MOV R9, RZ, RZ, -R9 ;  /* 0x000000ffff09d224 */ /* 0x000fe200078e0a09 */
[C---:B------:R-:W-:Y:S01]  /*d760*/  IADD3 R4, R6.reuse, 0x11b, RZ ;  /* 0x0000011b06047810 */ /* 0x040fe20007ffe0ff */
[----:B------:R-:W-:Y:S01]  /*d770*/  VIADD R43, R6, 0x11f ;  /* 0x0000011f062b7836 */ /* 0x000fe20000000000 */
[----:B------:R-:W-:Y:S01]  /*d780*/  ISETP.GE.AND P5, PT, R34, RZ, PT ;  /* 0x000000ff2200720c */ /* 0x000fe20003fa6270 */
[----:B------:R-:W-:Y:S01]  /*d790*/  IMAD.HI.U32 R51, R3, R45, RZ ;  /* 0x0000002d03337227 */ /* 0x000fe200078e00ff */
[----:B------:R-:W-:Y:S01]  /*d7a0*/  IABS R33, R4 ;  /* 0x0000000400217213 */ /* 0x000fe20000000000 */
[----:B------:R2:W-:Y:S01]  /*d7b0*/  STL [R1+0x4c0], R9 ;  /* 0x0004c00901007387 */ /* 0x0005e20000100800 */
[----:B------:R-:W-:Y:S01]  /*d7c0*/  IABS R48, R43 ;  /* 0x0000002b00307213 */ /* 0x000fe20000000000 */
[--C-:B------:R-:W-:Y:S01]  /*d7d0*/  @!P0 IMAD.IADD R11, R11, 0x1, -R0.reuse ;  /* 0x000000010b0b8824 */ /* 0x100fe200078e0a00 */
[----:B------:R-:W-:Y:S01]  /*d7e0*/  ISETP.GE.AND P0, PT, R35, RZ, PT ;  /* 0x000000ff2300720c */ /* 0x000fe20003f06270 */
[----:B------:R-:W-:-:S02]  /*d7f0*/  @!P2 IMAD.IADD R39, R39, 0x1, -R0 ;  /* 0x000000012727a824 */ /* 0x000fc400078e0a00 */
[----:B------:R-:W-:Y:S01]  /*d800*/  @!P3 IADD3 R37, R37, -R0, RZ ;  /* 0x800000002525b210 */ /* 0x000fe20007ffe0ff */
[----:B-1----:R-:W-:Y:S01]  /*d810*/  IMAD.MOV.U32 R13, RZ, RZ, R11 ;  /* 0x000000ffff0d7224 */ /* 0x002fe200078e000b */
[----:B------:R-:W-:Y:S01]  /*d820*/  IADD3 R11, R6, 0x11c, RZ ;  /* 0x0000011c060b7810 */ /* 0x000fe20007ffe0ff */
[----:B------:R-:W-:Y:S01]  /*d830*/  IMAD.HI.U32 R36, R3, R33, RZ ;  /* 0x0000002103247227 */ /* 0x000fe200078e00ff */
[C---:B------:R-:W-:Y:S02]  /*d840*/  ISETP.GT.U32.AND P2, PT, R0.reuse, R39, PT ;  /* 0x000000270000720c */ /* 0x040fe40003f44070 */
[C---:B------:R-:W-:Y:S01]  /*d850*/  ISETP.GT.U32.AND P3, PT, R0.reuse, R37, PT ;  /* 0x000000250000720c */ /* 0x040fe20003f64070 */
[----:B--2---:R-:W-:Y:S01]  /*d860*/  IMAD.MOV.U32 R9, RZ, RZ, R40 ;  /* 0x000000ffff097224 */ /* 0x004fe200078e0028 */
[----:B------:R-:W-:Y:S01]  /*d870*/  IABS R40, R11 ;  /* 0x0000000b00287213 */ /* 0x000fe20000000000 */
[----:B------:R-:W-:Y:S02]  /*d880*/  IMAD.MOV R36, RZ, RZ, -R36 ;  /* 0x000000ffff247224 */ /* 0x000fe400078e0a24 */
[----:B------:R-:W-:Y:S01]  /*d890*/  @!P4 IMAD.MOV R13, RZ, RZ, -R13 ;  /* 0x000000ffff0dc224 */ /* 0x000fe200078e0a0d */
[----:B------:R-:W-:Y:S01]  /*d8a0*/  @!P1 IADD3 R9, -R9, RZ, RZ ;  /* 0x000000ff09099210 */ /* 0x000fe20007ffe1ff */
[----:B------:R-:W-:Y:S01]  /*d8b0*/  IMAD R33, R0, R36, R33 ;  /* 0x0000002400217224 */ /* 0x000fe200078e0221 */
[----:B------:R-:W-:Y:S01]  /*d8c0*/  ISETP.GE.AND P1, PT, R11, RZ, PT ;  /* 0x000000ff0b00720c */ /* 0x000fe20003f26270 */
[----:B------:R-:W-:Y:S01]  /*d8d0*/  IMAD.HI.U32 R11, R3, R40, RZ ;  /* 0x00000028030b7227 */ /* 0x000fe200078e00ff */
[----:B------:R1:W-:Y:S01]  /*d8e0*/  STL [R1+0x4cc], R13 ;  /* 0x0004cc0d01007387 */ /* 0x0003e20000100800 */
[----:B------:R-:W-:-:S02]  /*d8f0*/  ISETP.GE.AND P4, PT, R4, RZ, PT ;  /* 0x000000ff0400720c */ /* 0x000fc40003f86270 */
[--C-:B------:R-:W-:Y:S01]  /*d900*/  @!P2 IMAD.IADD R39, R39, 0x1, -R0.reuse ;  /* 0x000000012727a824 */ /* 0x100fe200078e0a00 */
[----:B------:R-:W-:Y:S01]  /*d910*/  IADD3 R11, -R11, RZ, RZ ;  /* 0x000000ff0b0b7210 */ /* 0x000fe20007ffe1ff */
[----:B------:R-:W-:Y:S01]  /*d920*/  @!P3 IMAD.IADD R37, R37, 0x1, -R0 ;  /* 0x000000012525b824 */ /* 0x000fe200078e0a00 */
[----:B------:R-:W-:Y:S01]  /*d930*/  ISETP.GT.U32.AND P3, PT, R0, R33, PT ;  /* 0x000000210000720c */ /* 0x000fe20003f64070 */
[----:B------:R-:W-:Y:S01]  /*d940*/  VIADD R4, R6, 0x11d ;  /* 0x0000011d06047836 */ /* 0x000fe20000000000 */
[C---:B------:R-:W-:Y:S01]  /*d950*/  ISETP.GT.U32.AND P2, PT, R0.reuse, R38, PT ;  /* 0x000000260000720c */ /* 0x040fe20003f44070 */
[----:B------:R-:W-:Y:S01]  /*d960*/  IMAD R40, R0, R11, R40 ;  /* 0x0000000b00287224 */ /* 0x000fe200078e0228 */
[----:B-1----:R-:W-:Y:S01]  /*d970*/  MOV R13, R39 ;  /* 0x00000027000d7202 */ /* 0x002fe20000000f00 */
[----:B------:R-:W-:Y:S01]  /*d980*/  VIADD R35, R6, 0x11e ;  /* 0x0000011e06237836 */ /* 0x000fe20000000000 */
[----:B------:R-:W-:Y:S01]  /*d990*/  IABS R34, R4 ;  /* 0x0000000400227213 */ /* 0x000fe20000000000 */
[----:B------:R1:W-:Y:S02]  /*d9a0*/  STL [R1+0x4d0], R9 ;  /* 0x0004d00901007387 */ /* 0x0003e40000100800 */
[----:B------:R-:W-:Y:S01]  /*d9b0*/  @!P6 IMAD.MOV R13, RZ, RZ, -R13 ;  /* 0x000000ffff0de224 */ /* 0x000fe200078e0a0d */
[----:B------:R-:W-:Y:S01]  /*d9c0*/  ISETP.GT.U32.AND P6, PT, R0, R40, PT ;  /* 0x000000280000720c */ /* 0x000fe20003fc4070 */
[----:B------:R-:W-:Y:S01]  /*d9d0*/  IMAD.HI.U32 R36, R3, R34, RZ ;  /* 0x0000002203247227 */ /* 0x000fe200078e00ff */
[----:B------:R-:W-:-:S02]  /*d9e0*/  IABS R42, R35 ;  /* 0x00000023002a7213 */ /* 0x000fc40000000000 */
[----:B------:R-:W-:Y:S01]  /*d9f0*/  STL [R1+0x4c4], R13 ;  /* 0x0004c40d01007387 */ /* 0x000fe20000100800 */
[----:B------:R-:W-:Y:S02]  /*da00*/  @!P3 IMAD.IADD R33, R33, 0x1, -R0 ;  /* 0x000000012121b824 */ /* 0x000fe400078e0a00 */
[----:B-1----:R-:W-:Y:S02]  /*da10*/  IMAD.MOV.U32 R9, RZ, RZ, R37 ;  /* 0x000000ffff097224 */ /* 0x002fe400078e0025 */
[----:B------:R-:W-:Y:S01]  /*da20*/  IMAD.HI.U32 R11, R3, R42, RZ ;  /* 0x0000002a030b7227 */ /* 0x000fe200078e00ff */
[----:B------:R-:W-:-:S03]  /*da30*/  ISETP.GT.U32.AND P3, PT, R0, R33, PT ;  /* 0x000000210000720c */ /* 0x000fc60003f64070 */
[----:B------:R-:W-:Y:S01]  /*da40*/  IMAD.MOV R36, RZ, RZ, -R36 ;  /* 0x000000ffff247224 */ /* 0x000fe200078e0a24 */
[----:B------:R-:W-:Y:S01]  /*da50*/  IADD3 R11, -R11, RZ, RZ ;  /* 0x000000ff0b0b7210 */ /* 0x000fe20007ffe1ff */
[--C-:B------:R-:W-:Y:S02]  /*da60*/  @!P6 IMAD.IADD R40, R40, 0x1, -R0.reuse ;  /* 0x000000012828e824 */ /* 0x100fe400078e0a00 */
[----:B------:R-:W-:Y:S02]  /*da70*/  @!P2 IMAD.IADD R38, R38, 0x1, -R0 ;  /* 0x000000012626a824 */ /* 0x000fe400078e0a00 */
[----:B------:R-:W-:Y:S01]  /*da80*/  @!P5 IMAD.MOV R9, RZ, RZ, -R9 ;  /* 0x000000ffff09d224 */ /* 0x000fe200078e0a09 */
[----:B------:R-:W-:Y:S01]  /*da90*/  ISETP.GE.AND P5, PT, R4, RZ, PT ;  /* 0x000000ff0400720c */ /* 0x000fe20003fa6270 */
[C---:B------:R-:W-:Y:S01]  /*daa0*/  IMAD R4, R0.reuse, R36, R34 ;  /* 0x0000002400047224 */ /* 0x040fe200078e0222 */
[C---:B------:R-:W-:Y:S01]  /*dab0*/  ISETP.GT.U32.AND P6, PT, R0.reuse, R40, PT ;  /* 0x000000280000720c */ /* 0x040fe20003fc4070 */
[----:B------:R-:W-:Y:S01]  /*dac0*/  IMAD.HI.U32 R34, R3, R48, RZ ;  /* 0x0000003003227227 */ /* 0x000fe200078e00ff */
[C---:B------:R-:W-:Y:S01]  /*dad0*/  ISETP.GT.U32.AND P2, PT, R0.reuse, R38, PT ;  /* 0x000000260000720c */ /* 0x040fe20003f44070 */
[----:B------:R1:W-:Y:S02]  /*dae0*/  STL [R1+0x4c8], R9 ;  /* 0x0004c80901007387 */ /* 0x0003e40000100800 */
[----:B------:R-:W-:Y:S01]  /*daf0*/  @!P3 IMAD.IADD R33, R33, 0x1, -R0 ;  /* 0x000000012121b824 */ /* 0x000fe200078e0a00 */
[C---:B------:R-:W-:Y:S01]  /*db00*/  ISETP.GT.U32.AND P3, PT, R0.reuse, R4, PT ;  /* 0x000000040000720c */ /* 0x040fe20003f64070 */
[----:B------:R-:W-:Y:S01]  /*db10*/  IMAD R42, R0, R11, R42 ;  /* 0x0000000b002a7224 */ /* 0x000fe200078e022a */
[C---:B------:R-:W-:Y:S01]  /*db20*/  IADD3 R11, R6.reuse, 0x120, RZ ;  /* 0x00000120060b7810 */ /* 0x040fe20007ffe0ff */
[----:B------:R-:W-:Y:S01]  /*db30*/  VIADD R37, R6, 0x122 ;  /* 0x0000012206257836 */ /* 0x000fe20000000000 */
[----:B------:R-:W-:-:S02]  /*db40*/  IADD3 R34, -R34, RZ, RZ ;  /* 0x000000ff22227210 */ /* 0x000fc40007ffe1ff */
[----:B------:R-:W-:Y:S01]  /*db50*/  IABS R46, R11 ;  /* 0x0000000b002e7213 */ /* 0x000fe20000000000 */
[----:B------:R-:W-:Y:S01]  /*db60*/  @!P6 IMAD.IADD R40, R40, 0x1, -R0 ;  /* 0x000000012828e824 */ /* 0x000fe200078e0a00 */
[C---:B------:R-:W-:Y:S01]  /*db70*/  ISETP.GT.U32.AND P6, PT, R0.reuse, R42, PT ;  /* 0x0000002a0000720c */ /* 0x040fe20003fc4070 */
[----:B------:R-:W-:Y:S01]  /*db80*/  IMAD R34, R0, R34, R48 ;  /* 0x0000002200227224 */ /* 0x000fe200078e0230 */
[----:B------:R-:W-:Y:S01]  /*db90*/  @!P2 IADD3 R38, R38, -R0, RZ ;  /* 0x800000002626a210 */ /* 0x000fe20007ffe0ff */
[----:B------:R-:W-:Y:S01]  /*dba0*/  IMAD.HI.U32 R47, R3, R46, RZ ;  /* 0x0000002e032f7227 */ /* 0x000fe200078e00ff */
[----:B------:R-:W-:Y:S02]  /*dbb0*/  IABS R36, R37 ;  /* 0x0000002500247213 */ /* 0x000fe40000000000 */
[----:B-1----:R-:W-:Y:S01]  /*dbc0*/  MOV R9, R38 ;  /* 0x0000002600097202 */ /* 0x002fe20000000f00 */
[----:B------:R-:W-:Y:S01]  /*dbd0*/  @!P3 IMAD.IADD R4, R4, 0x1, -R0 ;  /* 0x000000010404b824 */ /* 0x000fe200078e0a00 */
[----:B------:R-:W-:Y:S01]  /*dbe0*/  ISETP.GT.U32.AND P3, PT, R0, R34, PT ;  /* 0x000000220000720c */ /* 0x000fe20003f64070 */
[----:B------:R-:W-:Y:S01]  /*dbf0*/  IMAD.MOV R47, RZ, RZ, -R47 ;  /* 0x000000ffff2f7224 */ /* 0x000fe200078e0a2f */
[----:B------:R-:W-:Y:S01]  /*dc00*/  @!P0 IADD3 R9, -R9, RZ, RZ ;  /* 0x000000ff09098210 */ /* 0x000fe20007ffe1ff */
[----:B------:R-:W-:Y:S01]  /*dc10*/  IMAD.HI.U32 R49, R3, R36, RZ ;  /* 0x0000002403317227 */ /* 0x000fe200078e00ff */
[----:B------:R-:W-:-:S02]  /*dc20*/  ISETP.GE.AND P2, PT, R35, RZ, PT ;  /* 0x000000ff2300720c */ /* 0x000fc40003f46270 */
[----:B------:R-:W-:Y:S01]  /*dc30*/  IADD3 R35, R6, 0x123, RZ ;  /* 0x0000012306237810 */ /* 0x000fe20007ffe0ff */
[----:B------:R-:W-:Y:S01]  /*dc40*/  IMAD R46, R0, R47, R46 ;  /* 0x0000002f002e7224 */ /* 0x000fe200078e022e */
[----:B------:R1:W-:Y:S01]  /*dc50*/  STL [R1+0x4b8], R9 ;  /* 0x0004b80901007387 */ /* 0x0003e20000100800 */
[--C-:B------:R-:W-:Y:S01]  /*dc60*/  @!P6 IMAD.IADD R42, R42, 0x1, -R0.reuse ;  /* 0x000000012a2ae824 */ /* 0x100fe200078e0a00 */
[----:B------:R-:W-:Y:S01]  /*dc70*/  IADD3 R48, -R51, RZ, RZ ;  /* 0x000000ff33307210 */ /* 0x000fe20007ffe1ff */
[----:B------:R-:W-:Y:S01]  /*dc80*/  IMAD.MOV R49, RZ, RZ, -R49 ;  /* 0x000000ffff317224 */ /* 0x000fe200078e0a31 */
[----:B------:R-:W-:Y:S01]  /*dc90*/  ISETP.GT.U32.AND P6, PT, R0, R46, PT ;  /* 0x0000002e0000720c */ /* 0x000fe20003fc4070 */
[----:B------:R-:W-:Y:S01]  /*dca0*/  @!P3 IMAD.IADD R34, R34, 0x1, -R0 ;  /* 0x000000012222b824 */ /* 0x000fe200078e0a00 */
[C---:B------:R-:W-:Y:S01]  /*dcb0*/  ISETP.GT.U32.AND P3, PT, R0.reuse, R4, PT ;  /* 0x000000040000720c */ /* 0x040fe20003f64070 */
[C---:B------:R-:W-:Y:S01]  /*dcc0*/  IMAD R45, R0.reuse, R48, R45 ;  /* 0x00000030002d7224 */ /* 0x040fe200078e022d */
[----:B------:R-:W-:Y:S01]  /*dcd0*/  IABS R39, R35 ;  /* 0x0000002300277213 */ /* 0x000fe20000000000 */
[C---:B------:R-:W-:Y:S01]  /*dce0*/  IMAD R36, R0.reuse, R49, R36 ;  /* 0x0000003100247224 */ /* 0x040fe200078e0224 */
[----:B------:R-:W-:Y:S01]  /*dcf0*/  ISETP.GT.U32.AND P0, PT, R0, R42, PT ;  /* 0x0000002a0000720c */ /* 0x000fe20003f04070 */
[----:B-1----:R-:W-:-:S02]  /*dd00*/  IMAD.MOV.U32 R9, RZ, RZ, R33 ;  /* 0x000000ffff097224 */ /* 0x002fc400078e0021 */
[----:B------:R-:W-:-:S03]  /*dd10*/  IMAD.HI.U32 R50, R3, R39, RZ ;  /* 0x0000002703327227 */ /* 0x000fc600078e00ff */
[----:B------:R-:W-:Y:S01]  /*dd20*/  @!P4 IADD3 R9, -R9, RZ, RZ ;  /* 0x000000ff0909c210 */ /* 0x000fe20007ffe1ff */
[--C-:B------:R-:W-:Y:S01]  /*dd30*/  @!P6 IMAD.IADD R46, R46, 0x1, -R0.reuse ;  /* 0x000000012e2ee824 */ /* 0x100fe200078e0a00 */
[----:B------:R-:W-:Y:S01]  /*dd40*/  ISETP.GT.U32.AND P6, PT, R0, R34, PT ;  /* 0x000000220000720c */ /* 0x000fe20003fc4070 */
[----:B------:R-:W-:Y:S01]  /*dd50*/  VIADD R47, R6, 0x124 ;  /* 0x00000124062f7836 */ /* 0x000fe20000000000 */
[----:B------:R-:W-:Y:S01]  /*dd60*/  @!P3 IADD3 R4, R4, -R0, RZ ;  /* 0x800000000404b210 */ /* 0x000fe20007ffe0ff */
[----:B------:R1:W-:Y:S01]  /*dd70*/  STL [R1+0x4b4], R9 ;  /* 0x0004b40901007387 */ /* 0x0003e20000100800 */
[----:B------:R-:W-:Y:S01]  /*dd80*/  IADD3 R50, -R50, RZ, RZ ;  /* 0x000000ff32327210 */ /* 0x000fe20007ffe1ff */
[----:B------:R-:W-:Y:S01]  /*dd90*/  VIADD R48, R6, 0x125 ;  /* 0x0000012506307836 */ /* 0x000fe20000000000 */
[----:B------:R-:W-:Y:S01]  /*dda0*/  ISETP.GT.U32.AND P3, PT, R0, R36, PT ;  /* 0x000000240000720c */ /* 0x000fe20003f64070 */
[----:B------:R-:W-:Y:S01]  /*ddb0*/  @!P0 IMAD.IADD R42, R42, 0x1, -R0 ;  /* 0x000000012a2a8824 */ /* 0x000fe200078e0a00 */
[C---:B------:R-:W-:Y:S01]  /*ddc0*/  ISETP.GT.U32.AND P4, PT, R0.reuse, R46, PT ;  /* 0x0000002e0000720c */ /* 0x040fe20003f84070 */
[----:B------:R-:W-:Y:S01]  /*ddd0*/  IMAD R39, R0, R50, R39 ;  /* 0x0000003200277224 */ /* 0x000fe200078e0227 */
[----:B------:R-:W-:Y:S01]  /*dde0*/  IABS R38, R47 ;  /* 0x0000002f00267213 */ /* 0x000fe20000000000 */
[----:B------:R-:W-:Y:S01]  /*ddf0*/  IMAD.MOV.U32 R13, RZ, RZ, R4 ;  /* 0x000000ffff0d7224 */ /* 0x000fe200078e0004 */
[----:B------:R-:W-:Y:S01]  /*de00*/  IABS R33, R48 ;  /* 0x0000003000217213 */ /* 0x000fe20000000000 */
[----:B-1----:R-:W-:Y:S01]  /*de10*/  IMAD.MOV.U32 R9, RZ, RZ, R40 ;  /* 0x000000ffff097224 */ /* 0x002fe200078e0028 */
[----:B------:R-:W-:Y:S01]  /*de20*/  ISETP.GE.AND P0, PT, R43, RZ, PT ;  /* 0x000000ff2b00720c */ /* 0x000fe20003f06270 */
[--C-:B------:R-:W-:Y:S01]  /*de30*/  @!P6 IMAD.IADD R34, R34, 0x1, -R0.reuse ;  /* 0x000000012222e824 */ /* 0x100fe200078e0a00 */
[C---:B------:R-:W-:Y:S01]  /*de40*/  ISETP.GT.U32.AND P6, PT, R0.reuse, R39, PT ;  /* 0x000000270000720c */ /* 0x040fe20003fc4070 */
[----:B------:R-:W-:Y:S01]  /*de50*/  @!P1 IMAD.MOV R9, RZ, RZ, -R9 ;  /* 0x000000ffff099224 */ /* 0x000fe200078e0a09 */
[----:B------:R-:W-:Y:S01]  /*de60*/  ISETP.GT.U32.AND P1, PT, R0, R45, PT ;  /* 0x0000002d0000720c */ /* 0x000fe20003f24070 */
[----:B------:R-:W-:Y:S01]  /*de70*/  @!P3 IMAD.IADD R36, R36, 0x1, -R0 ;  /* 0x000000012424b824 */ /* 0x000fe200078e0a00 */
[----:B------:R-:W-:Y:S01]  /*de80*/  @!P5 IADD3 R13, -R13, RZ, RZ ;  /* 0x000000ff0d0dd210 */ /* 0x000fe20007ffe1ff */
[----:B------:R-:W-:Y:S01]  /*de90*/  IMAD.HI.U32 R40, R3, R38, RZ ;  /* 0x0000002603287227 */ /* 0x000fe200078e00ff */
[----:B------:R1:W-:Y:S01]  /*dea0*/  STL [R1+0x4b0], R9 ;  /* 0x0004b00901007387 */ /* 0x0003e20000100800 */
[----:B------:R-:W-:-:S02]  /*deb0*/  @!P4 IADD3 R46, R46, -R0, RZ ;  /* 0x800000002e2ec210 */ /* 0x000fc40007ffe0ff */
[----:B------:R-:W-:Y:S01]  /*dec0*/  ISETP.GE.AND P4, PT, R11, RZ, PT ;  /* 0x000000ff0b00720c */ /* 0x000fe20003f86270 */
[----:B------:R-:W-:Y:S01]  /*ded0*/  IMAD.HI.U32 R43, R3, R33, RZ ;  /* 0x00000021032b7227 */ /* 0x000fe200078e00ff */
[----:B------:R2:W-:Y:S01]  /*dee0*/  STL [R1+0x4a8], R13 ;  /* 0x0004a80d01007387 */ /* 0x0005e20000100800 */
[----:B------:R-:W-:Y:S02]  /*def0*/  ISETP.GE.AND P3, PT, R37, RZ, PT ;  /* 0x000000ff2500720c */ /* 0x000fe40003f66270 */
[----:B------:R-:W-:Y:S01]  /*df00*/  IMAD.MOV R40, RZ, RZ, -R40 ;  /* 0x000000ffff287224 */ /* 0x000fe200078e0a28 */
[----:B------:R-:W-:Y:S01]  /*df10*/  @!P1 IADD3 R45, R45, -R0, RZ ;  /* 0x800000002d2d9210 */ /* 0x000fe20007ffe0ff */
[----:B-1----:R-:W-:Y:S01]  /*df20*/  IMAD.MOV.U32 R9, RZ, RZ, R42 ;  /* 0x000000ffff097224 */ /* 0x002fe200078e002a */
[----:B------:R-:W-:Y:S01]  /*df30*/  ISETP.GE.AND P1, PT, R44, RZ, PT ;  /* 0x000000ff2c00720c */ /* 0x000fe20003f26270 */
[----:B------:R-:W-:Y:S01]  /*df40*/  IMAD.MOV R43, RZ, RZ, -R43 ;  /* 0x000000ffff2b7224 */ /* 0x000fe200078e0a2b */
[C---:B------:R-:W-:Y:S01]  /*df50*/  ISETP.GT.U32.AND P5, PT, R0.reuse, R45, PT ;  /* 0x0000002d0000720c */ /* 0x040fe20003fa4070 */
[----:B------:R-:W-:Y:S01]  /*df60*/  @!P2 IMAD.MOV R9, RZ, RZ, -R9 ;  /* 0x000000ffff09a224 */ /* 0x000fe200078e0a09 */
[----:B------:R-:W-:Y:S01]  /*df70*/  ISETP.GT.U32.AND P2, PT, R0, R36, PT ;  /* 0x000000240000720c */ /* 0x000fe20003f44070 */
[----:B------:R-:W-:Y:S01]  /*df80*/  @!P6 IMAD.IADD R39, R39, 0x1, -R0 ;  /* 0x000000012727e824 */ /* 0x000fe200078e0a00 */
[----:B------:R-:W-:Y:S01]  /*df90*/  IADD3 R4, R6, 0x126, RZ ;  /* 0x0000012606047810 */ /* 0x000fe20007ffe0ff */
[----:B--2---:R-:W-:Y:S01]  /*dfa0*/  IMAD.MOV.U32 R13, RZ, RZ, R34 ;  /* 0x000000ffff0d7224 */ /* 0x004fe200078e0022 */
[----:B------:R1:W-:Y:S01]  /*dfb0*/  STL [R1+0x4a4], R9 ;  /* 0x0004a40901007387 */ /* 0x0003e20000100800 */
[C---:B------:R-:W-:Y:S01]  /*dfc0*/  IMAD R38, R0.reuse, R40, R38 ;  /* 0x0000002800267224 */ /* 0x040fe200078e0226 */
[C---:B------:R-:W-:Y:S01]  /*dfd0*/  ISETP.GT.U32.AND P6, PT, R0.reuse, R39, PT ;  /* 0x000000270000720c */ /* 0x040fe20003fc4070 */
[C---:B------:R-:W-:Y:S01]  /*dfe0*/  IMAD R33, R0.reuse, R43, R33 ;  /* 0x0000002b00217224 */ /* 0x040fe200078e0221 */
[----:B------:R-:W-:Y:S01]  /*dff0*/  IABS R40, R4 ;  /* 0x0000000400287213 */ /* 0x000fe20000000000 */
[----:B------:R-:W-:Y:S01]  /*e000*/  @!P0 IMAD.MOV R13, RZ, RZ, -R13 ;  /* 0x000000ffff0d8224 */ /* 0x000fe200078e0a0d */
[C---:B------:R-:W-:Y:S01]  /*e010*/  ISETP.GT.U32.AND P0, PT, R0.reuse, R38, PT ;  /* 0x000000260000720c */ /* 0x040fe20003f04070 */
[--C-:B------:R-:W-:Y:S01]  /*e020*/  @!P5 IMAD.IADD R45, R45, 0x1, -R0.reuse ;  /* 0x000000012d2dd824 */ /* 0x100fe200078e0a00 */
[----:B------:R-:W-:Y:S01]  /*e030*/  ISETP.GT.U32.AND P5, PT, R0, R33, PT ;  /* 0x000000210000720c */ /* 0x000fe20003fa4070 */
[----:B------:R-:W-:Y:S01]  /*e040*/  @!P2 IMAD.IADD R36, R36, 0x1, -R0 ;  /* 0x000000012424a824 */ /* 0x000fe200078e0a00 */
[----:B------:R2:W-:Y:S01]  /*e050*/  STL [R1+0x4a0], R13 ;  /* 0x0004a00d01007387 */ /* 0x0005e20000100800 */
[----:B-1----:R-:W-:Y:S01]  /*e060*/  IMAD.MOV.U32 R9, RZ, RZ, R46 ;  /* 0x000000ffff097224 */ /* 0x002fe200078e002e */
[----:B------:R-:W-:Y:S01]  /*e070*/  IADD3 R11, R6, 0x127, RZ ;  /* 0x00000127060b7810 */ /* 0x000fe20007ffe0ff */
[----:B------:R-:W-:Y:S01]  /*e080*/  IMAD.HI.U32 R34, R3, R40, RZ ;  /* 0x0000002803227227 */ /* 0x000fe200078e00ff */
[----:B------:R-:W-:-:S02]  /*e090*/  ISETP.GE.AND P2, PT, R47, RZ, PT ;  /* 0x000000ff2f00720c */ /* 0x000fc40003f46270 */
[----:B------:R-:W-:Y:S01]  /*e0a0*/  @!P4 IADD3 R9, -R9, RZ, RZ ;  /* 0x000000ff0909c210 */ /* 0x000fe20007ffe1ff */
[----:B------:R-:W-:Y:S01]  /*e0b0*/  VIADD R42, R6, 0x128 ;  /* 0x00000128062a7836 */ /* 0x000fe20000000000 */
[----:B------:R-:W-:Y:S01]  /*e0c0*/  ISETP.GE.AND P4, PT, R35, RZ, PT ;  /* 0x000000ff2300720c */ /* 0x000fe20003f86270 */
[--C-:B------:R-:W-:Y:S01]  /*e0d0*/  @!P0 IMAD.IADD R38, R38, 0x1, -R0.reuse ;  /* 0x0000000126268824 */ /* 0x100fe200078e0a00 */
[----:B------:R-:W-:Y:S01]  /*e0e0*/  IADD3 R34, -R34, RZ, RZ ;  /* 0x000000ff22227210 */ /* 0x000fe20007ffe1ff */
[----:B--2---:R-:W-:Y:S01]  /*e0f0*/  IMAD.MOV.U32 R13, RZ, RZ, R45 ;  /* 0x000000ffff0d7224 */ /* 0x004fe200078e002d */
[----:B------:R1:W-:Y:S01]  /*e100*/  STL [R1+0x49c], R9 ;  /* 0x00049c0901007387 */ /* 0x0003e20000100800 */
[----:B------:R-:W-:Y:S01]  /*e110*/  @!P6 IADD3 R39, R39, -R0, RZ ;  /* 0x800000002727e210 */ /* 0x000fe20007ffe0ff */
[----:B------:R-:W-:Y:S01]  /*e120*/  @!P5 IMAD.IADD R33, R33, 0x1, -R0 ;  /* 0x000000012121d824 */ /* 0x000fe200078e0a00 */
[----:B------:R-:W-:Y:S01]  /*e130*/  IABS R44, R11 ;  /* 0x0000000b002c7213 */ /* 0x000fe20000000000 */
[----:B------:R-:W-:Y:S01]  /*e140*/  IMAD R40, R0, R34, R40 ;  /* 0x0000002200287224 */ /* 0x000fe200078e0228 */
[----:B------:R-:W-:-:S02]  /*e150*/  @!P1 IADD3 R13, -R13, RZ, RZ ;  /* 0x000000ff0d0d9210 */ /* 0x000fc40007ffe1ff */
[----:B------:R-:W-:Y:S02]  /*e160*/  ISETP.GT.U32.AND P1, PT, R0, R38, PT ;  /* 0x000000260000720c */ /* 0x000fe40003f24070 */
[----:B------:R-:W-:Y:S01]  /*e170*/  ISETP.GE.AND P0, PT, R4, RZ, PT ;  /* 0x000000ff0400720c */ /* 0x000fe20003f06270 */
[----:B-1----:R-:W-:Y:S01]  /*e180*/  IMAD.MOV.U32 R9, RZ, RZ, R36 ;  /* 0x000000ffff097224 */ /* 0x002fe200078e0024 */
[----:B------:R-:W-:Y:S01]  /*e190*/  STL [R1+0x498], R13 ;  /* 0x0004980d01007387 */ /* 0x000fe20000100800 */
[----:B------:R-:W-:Y:S01]  /*e1a0*/  ISETP.GT.U32.AND P5, PT, R0, R33, PT ;  /* 0x000000210000720c */ /* 0x000fe20003fa4070 */
[----:B------:R-:W-:Y:S01]  /*e1b0*/  IMAD.HI.U32 R4, R3, R44, RZ ;  /* 0x0000002c03047227 */ /* 0x000fe200078e00ff */
[----:B------:R-:W-:-:S03]  /*e1c0*/  ISETP.GE.AND P6, PT, R48, RZ, PT ;  /* 0x000000ff3000720c */ /* 0x000fc60003fc6270 */
[----:B------:R-:W-:Y:S01]  /*e1d0*/  @!P3 IMAD.MOV R9, RZ, RZ, -R9 ;  /* 0x000000ffff09b224 */ /* 0x000fe200078e0a09 */
[----:B------:R-:W-:Y:S01]  /*e1e0*/  ISETP.GE.AND P3, PT, R11, RZ, PT ;  /* 0x000000ff0b00720c */ /* 0x000fe20003f66270 */
[----:B------:R-:W-:Y:S02]  /*e1f0*/  IMAD.MOV R4, RZ, RZ, -R4 ;  /* 0x000000ffff047224 */ /* 0x000fe400078e0a04 */
[----:B------:R-:W-:Y:S01]  /*e200*/  @!P1 IMAD.IADD R38, R38, 0x1, -R0 ;  /* 0x0000000126269824 */ /* 0x000fe200078e0a00 */
[----:B------:R1:W-:Y:S01]  /*e210*/  STL [R1+0x494], R9 ;  /* 0x0004940901007387 */ /* 0x0003e20000100800 */
[----:B------:R-:W-:Y:S01]  /*e220*/  IMAD R44, R0, R4, R44 ;  /* 0x00000004002c7224 */ /* 0x000fe200078e022c */
[----:B------:R-:W-:Y:S01]  /*e230*/  ISETP.GE.AND P1, PT, R42, RZ, PT ;  /* 0x000000ff2a00720c */ /* 0x000fe20003f26270 */
[C---:B------:R-:W-:Y:S01]  /*e240*/  VIADD R4, R6.reuse, 0x12a ;  /* 0x0000012a06047836 */ /* 0x040fe20000000000 */
[----:B------:R-:W-:Y:S01]  /*e250*/  IABS R42, R42 ;  /* 0x0000002a002a7213 */ /* 0x000fe20000000000 */
[----:B------:R-:W-:Y:S01]  /*e260*/  VIADD R11, R6, 0x129 ;  /* 0x00000129060b7836 */ /* 0x000fe20000000000 */
[----:B------:R-:W-:-:S02]  /*e270*/  @!P5 IADD3 R33, R33, -R0, RZ ;  /* 0x800000002121d210 */ /* 0x000fc40007ffe0ff */
[C---:B------:R-:W-:Y:S01]  /*e280*/  ISETP.GT.U32.AND P5, PT, R0.reuse, R44, PT ;  /* 0x0000002c0000720c */ /* 0x040fe20003fa4070 */
[----:B------:R-:W-:Y:S01]  /*e290*/  IMAD.HI.U32 R36, R3, R42, RZ ;  /* 0x0000002a03247227 */ /* 0x000fe200078e00ff */
[----:B-1----:R-:W-:Y:S02]  /*e2a0*/  MOV R9, R39 ;  /* 0x0000002700097202 */ /* 0x002fe40000000f00 */
[----:B------:R-:W-:Y:S02]  /*e2b0*/  IABS R37, R4 ;  /* 0x0000000400257213 */ /* 0x000fe40000000000 */
[----:B------:R-:W-:Y:S02]  /*e2c0*/  @!P4 IADD3 R9, -R9, RZ, RZ ;  /* 0x000000ff0909c210 */ /* 0x000fe40007ffe1ff */
[----:B------:R-:W-:Y:S02]  /*e2d0*/  ISETP.GT.U32.AND P4, PT, R0, R40, PT ;  /* 0x000000280000720c */ /* 0x000fe40003f84070 */
[----:B------:R-:W-:Y:S01]  /*e2e0*/  IADD3 R36, -R36, RZ, RZ ;  /* 0x000000ff24247210 */ /* 0x000fe20007ffe1ff */
[----:B------:R1:W-:Y:S01]  /*e2f0*/  STL [R1+0x490], R9 ;  /* 0x0004900901007387 */ /* 0x0003e20000100800 */
[----:B------:R-:W-:Y:S01]  /*e300*/  IABS R35, R11 ;  /* 0x0000000b00237213 */ /* 0x000fe20000000000 */
[----:B------:R-:W-:-:S02]  /*e310*/  @!P5 IMAD.IADD R44, R44, 0x1, -R0 ;  /* 0x000000012c2cd824 */ /* 0x000fc400078e0a00 */
[C---:B------:R-:W-:Y:S02]  /*e320*/  IMAD R42, R0.reuse, R36, R42 ;  /* 0x00000024002a7224 */ /* 0x040fe400078e022a */
[----:B------:R-:W-:Y:S01]  /*e330*/  IMAD.HI.U32 R34, R3, R35, RZ ;  /* 0x0000002303227227 */ /* 0x000fe200078e00ff */
[----:B------:R-:W-:-:S03]  /*e340*/  ISETP.GT.U32.AND P5, PT, R0, R44, PT ;  /* 0x0000002c0000720c */ /* 0x000fc60003fa4070 */
[----:B------:R-:W-:Y:S02]  /*e350*/  @!P4 IMAD.IADD R40, R40, 0x1, -R0 ;  /* 0x000000012828c824 */ /* 0x000fe400078e0a00 */
[----:B-1----:R-:W-:Y:S01]  /*e360*/  IMAD.MOV.U32 R9, RZ, RZ, R38 ;  /* 0x000000ffff097224 */ /* 0x002fe200078e0026 */
[----:B------:R-:W-:Y:S01]  /*e370*/  IADD3 R38, R6, 0x12c, RZ ;  /* 0x0000012c06267810 */ /* 0x000fe20007ffe0ff */
[----:B------:R-:W-:Y:S01]  /*e380*/  IMAD.MOV R34, RZ, RZ, -R34 ;  /* 0x000000ffff227224 */ /* 0x000fe200078e0a22 */
[C---:B------:R-:W-:Y:S02]  /*e390*/  ISETP.GT.U32.AND P4, PT, R0.reuse, R40, PT ;  /* 0x000000280000720c */ /* 0x040fe40003f84070 */
[----:B------:R-:W-:Y:S01]  /*e3a0*/  @!P2 IADD3 R9, -R9, RZ, RZ ;  /* 0x000000ff0909a210 */ /* 0x000fe20007ffe1ff */
[----:B------:R-:W-:Y:S01]  /*e3b0*/  IMAD R35, R0, R34, R35 ;  /* 0x0000002200237224 */ /* 0x000fe200078e0223 */
[----:B------:R-:W-:Y:S01]  /*e3c0*/  ISETP.GE.AND P2, PT, R11, RZ, PT ;  /* 0x000000ff0b00720c */ /* 0x000fe20003f46270 */
[----:B------:R-:W-:Y:S01]  /*e3d0*/  IMAD.HI.U32 R11, R3, R37, RZ ;  /* 0x00000025030b7227 */ /* 0x000fe200078e00ff */
[----:B------:R-:W-:Y:S01]  /*e3e0*/  IABS R43, R38 ;  /* 0x00000026002b7213 */ /* 0x000fe20000000000 */
[----:B------:R1:W-:Y:S02]  /*e3f0*/  STL [R1+0x48c], R9 ;  /* 0x00048c0901007387 */ /* 0x0003e40000100800 */
[--C-:B------:R-:W-:Y:S01]  /*e400*/  @!P5 IMAD.IADD R44, R44, 0x1, -R0.reuse ;  /* 0x000000012c2cd824 */ /* 0x100fe200078e0a00 */
[----:B------:R-:W-:Y:S01]  /*e410*/  IADD3 R11, -R11, RZ, RZ ;  /* 0x000000ff0b0b7210 */ /* 0x000fe20007ffe1ff */
[----:B------:R-:W-:Y:S01]  /*e420*/  VIADD R34, R6, 0x12d ;  /* 0x0000012d06227836 */ /* 0x000fe20000000000 */
[----:B------:R-:W-:Y:S01]  /*e430*/  ISETP.GT.U32.AND P5, PT, R0, R35, PT ;  /* 0x000000230000720c */ /* 0x000fe20003fa4070 */
[----:B------:R-:W-:Y:S01]  /*e440*/  @!P4 IMAD.IADD R40, R40, 0x1, -R0 ;  /* 0x000000012828c824 */ /* 0x000fe200078e0a00 */
[C---:B------:R-:W-:Y:S01]  /*e450*/  ISETP.GT.U32.AND P4, PT, R0.reuse, R42, PT ;  /* 0x0000002a0000720c */ /* 0x040fe20003f84070 */
[----:B------:R-:W-:Y:S01]  /*e460*/  IMAD R37, R0, R11, R37 ;  /* 0x0000000b00257224 */ /* 0x000fe200078e0225 */
[----:B------:R-:W-:Y:S01]  /*e470*/  IADD3 R11, R6, 0x12e, RZ ;  /* 0x0000012e060b7810 */ /* 0x000fe20007ffe0ff */
[----:B-1----:R-:W-:Y:S01]  /*e480*/  IMAD.MOV.U32 R9, RZ, RZ, R33 ;  /* 0x000000ffff097224 */ /* 0x002fe200078e0021 */
[----:B------:R-:W-:-:S02]  /*e490*/  IABS R39, R34 ;  /* 0x0000002200277213 */ /* 0x000fc40000000000 */
[----:B------:R-:W-:Y:S01]  /*e4a0*/  IABS R33, R11 ;  /* 0x0000000b00217213 */ /* 0x000fe20000000000 */
[----:B------:R-:W-:Y:S01]  /*e4b0*/  @!P6 IMAD.MOV R9, RZ, RZ, -R9 ;  /* 0x000000ffff09e224 */ /* 0x000fe200078e0a09 */
[----:B------:R-:W-:Y:S01]  /*e4c0*/  ISETP.GE.AND P6, PT, R4, RZ, PT ;  /* 0x000000ff0400720c */ /* 0x000fe20003fc6270 */
[----:B------:R-:W-:Y:S02]  /*e4d0*/  VIADD R4, R6, 0x12b ;  /* 0x0000012b06047836 */ /* 0x000fe40000000000 */
[--C-:B------:R-:W-:Y:S01]  /*e4e0*/  @!P5 IMAD.IADD R35, R35, 0x1, -R0.reuse ;  /* 0x000000012323d824 */ /* 0x100fe200078e0a00 */
[----:B------:R1:W-:Y:S01]  /*e4f0*/  STL [R1+0x488], R9 ;  /* 0x0004880901007387 */ /* 0x0003e20000100800 */
[----:B------:R-:W-:Y:S01]  /*e500*/  @!P4 IMAD.IADD R42, R42, 0x1, -R0 ;  /* 0x000000012a2ac824 */ /* 0x000fe200078e0a00 */
[----:B------:R-:W-:Y:S02]  /*e510*/  IABS R36, R4 ;  /* 0x0000000400247213 */ /* 0x000fe40000000000 */
[----:B------:R-:W-:-:S02]  /*e520*/  ISETP.GT.U32.AND P5, PT, R0, R35, PT ;  /* 0x000000230000720c */ /* 0x000fc40003fa4070 */
[----:B------:R-:W-:Y:S01]  /*e530*/  ISETP.GT.U32.AND P4, PT, R0, R42, PT ;  /* 0x0000002a0000720c */ /* 0x000fe20003f84070 */
[----:B-1----:R-:W-:Y:S02]  /*e540*/  IMAD.MOV.U32 R9, RZ, RZ, R40 ;  /* 0x000000ffff097224 */ /* 0x002fe400078e0028 */
[----:B------:R-:W-:-:S03]  /*e550*/  IMAD.HI.U32 R40, R3, R36, RZ ;  /* 0x0000002403287227 */ /* 0x000fc600078e00ff */
[----:B------:R-:W-:Y:S02]  /*e560*/  @!P0 IADD3 R9, -R9, RZ, RZ ;  /* 0x000000ff09098210 */ /* 0x000fe40007ffe1ff */
[----:B------:R-:W-:Y:S02]  /*e570*/  ISETP.GT.U32.AND P0, PT, R0, R37, PT ;  /* 0x000000250000720c */ /* 0x000fe40003f04070 */
[----:B------:R-:W-:Y:S01]  /*e580*/  IADD3 R40, -R40, RZ, RZ ;  /* 0x000000ff28287210 */ /* 0x000fe20007ffe1ff */
[----:B------:R1:W-:Y:S02]  /*e590*/  STL [R1+0x450], R9 ;  /* 0x0004500901007387 */ /* 0x0003e40000100800 */
[----:B------:R-:W-:Y:S01]  /*e5a0*/  @!P4 IMAD.IADD R42, R42, 0x1, -R0 ;  /* 0x000000012a2ac824 */ /* 0x000fe200078e0a00 */
[----:B------:R-:W-:Y:S02]  /*e5b0*/  @!P5 IADD3 R35, R35, -R0, RZ ;  /* 0x800000002323d210 */ /* 0x000fe40007ffe0ff */
[----:B------:R-:W-:-:S03]  /*e5c0*/  ISETP.GE.AND P5, PT, R38, RZ, PT ;  /* 0x000000ff2600720c */ /* 0x000fc60003fa6270 */
[----:B------:R-:W-:Y:S02]  /*e5d0*/  IMAD.MOV.U32 R13, RZ, RZ, R35 ;  /* 0x000000ffff0d7224 */ /* 0x000fe400078e0023 */
[----:B-1----:R-:W-:Y:S01]  /*e5e0*/  IMAD.MOV.U32 R9, RZ, RZ, R44 ;  /* 0x000000ffff097224 */ /* 0x002fe200078e002c */
[----:B------:R-:W-:Y:S01]  /*e5f0*/  @!P0 IADD3 R37, R37, -R0, RZ ;  /* 0x8000000025258210 */ /* 0x000fe20007ffe0ff */
[----:B------:R-:W-:-:S03]  /*e600*/  IMAD.HI.U32 R44, R3, R43, RZ ;  /* 0x0000002b032c7227 */ /* 0x000fc600078e00ff */
[----:B------:R-:W-:Y:S01]  /*e610*/  ISETP.GT.U32.AND P0, PT, R0, R37, PT ;  /* 0x000000250000720c */ /* 0x000fe20003f04070 */
[----:B------:R-:W-:Y:S01]  /*e620*/  @!P3 IMAD.MOV R9, RZ, RZ, -R9 ;  /* 0x000000ffff09b224 */ /* 0x000fe200078e0a09 */
[----:B------:R-:W-:Y:S01]  /*e630*/  ISETP.GE.AND P3, PT, R4, RZ, PT ;  /* 0x000000ff0400720c */ /* 0x000fe20003f66270 */
[C---:B------:R-:W-:Y:S02]  /*e640*/  IMAD R4, R0.reuse, R40, R36 ;  /* 0x0000002800047224 */ /* 0x040fe400078e0224 */
[C---:B------:R-:W-:Y:S01]  /*e650*/  IMAD.HI.U32 R36, R3.reuse, R39, RZ ;  /* 0x0000002703247227 */ /* 0x040fe200078e00ff */
[----:B------:R1:W-:Y:S02]  /*e660*/  STL [R1+0x484], R9 ;  /* 0x0004840901007387 */ /* 0x0003e40000100800 */
[----:B------:R-:W-:Y:S01]  /*e670*/  ISETP.GT.U32.AND P4, PT, R0, R4, PT ;  /* 0x000000040000720c */ /* 0x000fe20003f84070 */
[----:B------:R-:W-:-:S04]  /*e680*/  IMAD.HI.U32 R40, R3, R33, RZ ;  /* 0x0000002103287227 */ /* 0x000fc800078e00ff */
[----:B------:R-:W-:Y:S01]  /*e690*/  IMAD.MOV R36, RZ, RZ, -R36 ;  /* 0x000000ffff247224 */ /* 0x000fe200078e0a24 */
[----:B------:R-:W-:Y:S01]  /*e6a0*/  @!P0 IADD3 R37, R37, -R0, RZ ;  /* 0x8000000025258210 */ /* 0x000fe20007ffe0ff */
[----:B------:R-:W-:Y:S01]  /*e6b0*/  IMAD.MOV R44, RZ, RZ, -R44 ;  /* 0x000000ffff2c7224 */ /* 0x000fe200078e0a2c */
[----:B-1----:R-:W-:Y:S01]  /*e6c0*/  MOV R9, R42 ;  /* 0x0000002a00097202 */ /* 0x002fe20000000f00 */
[----:B------:R-:W-:Y:S02]  /*e6d0*/  IMAD.MOV R40, RZ, RZ, -R40 ;  /* 0x000000ffff287224 */ /* 0x000fe400078e0a28 */
[C---:B------:R-:W-:Y:S02]  /*e6e0*/  IMAD R39, R0.reuse, R36, R39 ;  /* 0x0000002400277224 */ /* 0x040fe400078e0227 */
[----:B------:R-:W-:Y:S02]  /*e6f0*/  @!P1 IMAD.MOV R9, RZ, RZ, -R9 ;  /* 0x000000ffff099224 */ /* 0x000fe400078e0a09 */
[C---:B------:R-:W-:Y:S01]  /*e700*/  IMAD R38, R0.reuse, R44, R43 ;  /* 0x0000002c00267224 */ /* 0x040fe200078e022b */
[----:B------:R-:W-:Y:S01]  /*e710*/  ISETP.GT.U32.AND P0, PT, R0, R39, PT ;  /* 0x000000270000720c */ /* 0x000fe20003f04070 */
[----:B------:R-:W-:Y:S01]  /*e720*/  @!P4 IMAD.IADD R4, R4, 0x1, -R0 ;  /* 0x000000010404c824 */ /* 0x000fe200078e0a00 */
[----:B------:R1:W-:Y:S01]  /*e730*/  STL [R1+0x470], R9 ;  /* 0x0004700901007387 */ /* 0x0003e20000100800 */
[C---:B------:R-:W-:Y:S01]  /*e740*/  IMAD R33, R0.reuse, R40, R33 ;  /* 0x0000002800217224 */ /* 0x040fe200078e0221 */
[----:B------:R-:W-:Y:S01]  /*e750*/  ISETP.GT.U32.AND P1, PT, R0, R38, PT ;  /* 0x000000260000720c */ /* 0x000fe20003f24070 */
[----:B------:R-:W-:Y:S01]  /*e760*/  VIADD R36, R6, 0x12f ;  /* 0x0000012f06247836 */ /* 0x000fe20000000000 */
[----:B------:R-:W-:Y:S01]  /*e770*/  ISETP.GT.U32.AND P4, PT, R0, R4, PT ;  /* 0x000000040000720c */ /* 0x000fe20003f84070 */
[----:B------:R-:W-:Y:S01]  /*e780*/  @!P2 IMAD.MOV R13, RZ, RZ, -R13 ;  /* 0x000000ffff0da224 */ /* 0x000fe200078e0a0d */
[----:B------:R-:W-:Y:S01]  /*e790*/  ISETP.GE.AND P2, PT, R34, RZ, PT ;  /* 0x000000ff2200720c */ /* 0x000fe20003f46270 */
[----:B------:R-:W-:Y:S01]  /*e7a0*/  VIADD R34, R6, 0x130 ;  /* 0x0000013006227836 */ /* 0x000fe20000000000 */
[----:B------:R-:W-:-:S02]  /*e7b0*/  IABS R40, R36 ;  /* 0x0000002400287213 */ /* 0x000fc40000000000 */
[----:B-1----:R-:W-:Y:S01]  /*e7c0*/  MOV R9, R37 ;  /* 0x0000002500097202 */ /* 0x002fe20000000f00 */
[----:B------:R-:W-:Y:S01]  /*e7d0*/  @!P0 IMAD.IADD R39, R39, 0x1, -R0 ;  /* 0x0000000127278824 */ /* 0x000fe200078e0a00 */
[----:B------:R-:W-:Y:S01]  /*e7e0*/  STL [R1+0x478], R13 ;  /* 0x0004780d01007387 */ /* 0x000fe20000100800 */
[----:B------:R-:W-:Y:S01]  /*e7f0*/  IMAD.MOV.U32 R35, RZ, RZ, R40 ;  /* 0x000000ffff237224 */ /* 0x000fe200078e0028 */
[----:B------:R-:W-:Y:S01]  /*e800*/  @!P6 IADD3 R9, -R9, RZ, RZ ;  /* 0x000000ff0909e210 */ /* 0x000fe20007ffe1ff */
[--C-:B------:R-:W-:Y:S01]  /*e810*/  @!P1 IMAD.IADD R38, R38, 0x1, -R0.reuse ;  /* 0x0000000126269824 */ /* 0x100fe200078e0a00 */
[----:B------:R-:W-:Y:S01]  /*e820*/  ISETP.GT.U32.AND P6, PT, R0, R33, PT ;  /* 0x000000210000720c */ /* 0x000fe20003fc4070 */
[----:B------:R-:W-:Y:S01]  /*e830*/  @!P4 IMAD.IADD R4, R4, 0x1, -R0 ;  /* 0x000000010404c824 */ /* 0x000fe200078e0a00 */
[----:B------:R-:W-:Y:S01]  /*e840*/  IABS R40, R34 ;  /* 0x0000002200287213 */ /* 0x000fe20000000000 */
[----:B------:R1:W-:Y:S01]  /*e850*/  STL [R1+0x47c], R9 ;  /* 0x00047c0901007387 */ /* 0x0003e20000100800 */
[----:B------:R-:W-:Y:S01]  /*e860*/  ISETP.GE.AND P1, PT, R36, RZ, PT ;  /* 0x000000ff2400720c */ /* 0x000fe20003f26270 */
[----:B------:R-:W-:Y:S01]  /*e870*/  IMAD.HI.U32 R37, R3, R35, RZ ;  /* 0x0000002303257227 */ /* 0x000fe200078e00ff */
[----:B------:R-:W-:-:S02]  /*e880*/  ISETP.GT.U32.AND P0, PT, R0, R38, PT ;  /* 0x000000260000720c */ /* 0x000fc40003f04070 */
[----:B------:R-:W-:Y:S01]  /*e890*/  ISETP.GE.AND P4, PT, R11, RZ, PT ;  /* 0x000000ff0b00720c */ /* 0x000fe20003f86270 */
[----:B------:R-:W-:Y:S01]  /*e8a0*/  IMAD.HI.U32 R36, R3, R40, RZ ;  /* 0x0000002803247227 */ /* 0x000fe200078e00ff */
[----:B------:R-:W-:-:S03]  /*e8b0*/  IADD3 R37, -R37, RZ, RZ ;  /* 0x000000ff25257210 */ /* 0x000fc60007ffe1ff */
[----:B------:R-:W-:Y:S01]  /*e8c0*/  @!P6 IADD3 R33, R33, -R0, RZ ;  /* 0x800000002121e210 */ /* 0x000fe20007ffe0ff */
[----:B-1----:R-:W-:Y:S01]  /*e8d0*/  IMAD.MOV.U32 R9, RZ, RZ, R4 ;  /* 0x000000ffff097224 */ /* 0x002fe200078e0004 */
[----:B------:R-:W-:Y:S01]  /*e8e0*/  ISETP.GT.U32.AND P6, PT, R0, R39, PT ;  /* 0x000000270000720c */ /* 0x000fe20003fc4070 */
[----:B------:R-:W-:Y:S01]  /*e8f0*/  IMAD.MOV R36, RZ, RZ, -R36 ;  /* 0x000000ffff247224 */ /* 0x000fe200078e0a24 */
[----:B------:R-:W-:Y:S01]  /*e900*/  IADD3 R4, R6, 0x132, RZ ;  /* 0x0000013206047810 */ /* 0x000fe20007ffe0ff */
[----:B------:R-:W-:Y:S01]  /*e910*/  @!P3 IMAD.MOV R9, RZ, RZ, -R9 ;  /* 0x000000ffff09b224 */ /* 0x000fe200078e0a09 */
[C---:B------:R-:W-:Y:S01]  /*e920*/  ISETP.GT.U32.AND P3, PT, R0.reuse, R33, PT ;  /* 0x000000210000720c */ /* 0x040fe20003f64070 */
[----:B------:R-:W-:Y:S01]  /*e930*/  IMAD R40, R0, R36, R40 ;  /* 0x0000002400287224 */ /* 0x000fe200078e0228 */
[----:B------:R-:W-:Y:S01]  /*e940*/  @!P0 IADD3 R38, R38, -R0, RZ ;  /* 0x8000000026268210 */ /* 0x000fe20007ffe0ff */
[----:B------:R-:W-:Y:S01]  /*e950*/  IMAD R35, R0, R37, R35 ;  /* 0x0000002500237224 */ /* 0x000fe200078e0223 */
[----:B------:R-:W-:Y:S01]  /*e960*/  IABS R36, R4 ;  /* 0x0000000400247213 */ /* 0x000fe20000000000 */
[C---:B------:R-:W-:Y:S01]  /*e970*/  VIADD R11, R6.reuse, 0x131 ;  /* 0x00000131060b7836 */ /* 0x040fe20000000000 */
[----:B------:R1:W-:Y:S01]  /*e980*/  STL [R1+0x480], R9 ;  /* 0x0004800901007387 */ /* 0x0003e20000100800 */
[----:B------:R-:W-:Y:S01]  /*e990*/  VIADD R37, R6, 0x133 ;  /* 0x0000013306257836 */ /* 0x000fe20000000000 */
[C---:B------:R-:W-:Y:S01]  /*e9a0*/  ISETP.GT.U32.AND P0, PT, R0.reuse, R35, PT ;  /* 0x000000230000720c */ /* 0x040fe20003f04070 */
[----:B------:R-:W-:Y:S01]  /*e9b0*/  @!P6 IMAD.IADD R39, R39, 0x1, -R0 ;  /* 0x000000012727e824 */ /* 0x000fe200078e0a00 */
[----:B------:R-:W-:Y:S01]  /*e9c0*/  ISETP.GT.U32.AND P6, PT, R0, R40, PT ;  /* 0x000000280000720c */ /* 0x000fe20003fc4070 */
[----:B------:R-:W-:Y:S01]  /*e9d0*/  IMAD.HI.U32 R44, R3, R36, RZ ;  /* 0x00000024032c7227 */ /* 0x000fe200078e00ff */
[----:B------:R-:W-:-:S02]  /*e9e0*/  IABS R42, R11 ;  /* 0x0000000b002a7213 */ /* 0x000fc40000000000 */
[----:B------:R-:W-:Y:S01]  /*e9f0*/  IABS R43, R37 ;  /* 0x00000025002b7213 */ /* 0x000fe20000000000 */
[----:B------:R-:W-:Y:S01]  /*ea00*/  @!P3 IMAD.IADD R33, R33, 0x1, -R0 ;  /* 0x000000012121b824 */ /* 0x000fe200078e0a00 */
[----:B------:R-:W-:Y:S01]  /*ea10*/  ISETP.GE.AND P3, PT, R34, RZ, PT ;  /* 0x000000ff2200720c */ /* 0x000fe20003f66270 */
[----:B-1----:R-:W-:Y:S01]  /*ea20*/  IMAD.MOV.U32 R9, RZ, RZ, R38 ;  /* 0x000000ffff097224 */ /* 0x002fe200078e0026 */
[----:B------:R-:W-:Y:S01]  /*ea30*/  MOV R34, R43 ;  /* 0x0000002b00227202 */ /* 0x000fe20000000f00 */
[----:B------:R-:W-:-:S03]  /*ea40*/  IMAD.HI.U32 R43, R3, R42, RZ ;  /* 0x0000002a032b7227 */ /* 0x000fc600078e00ff */
[----:B------:R-:W-:Y:S01]  /*ea50*/  @!P5 IADD3 R9, -R9, RZ, RZ ;  /* 0x000000ff0909d210 */ /* 0x000fe20007ffe1ff */
[--C-:B------:R-:W-:Y:S01]  /*ea60*/  @!P6 IMAD.IADD R40, R40, 0x1, -R0.reuse ;  /* 0x000000012828e824 */ /* 0x100fe200078e0a00 */
[----:B------:R-:W-:Y:S01]  /*ea70*/  IADD3 R43, -R43, RZ, RZ ;  /* 0x000000ff2b2b7210 */ /* 0x000fe20007ffe1ff */
[----:B------:R-:W-:Y:S01]  /*ea80*/  @!P0 IMAD.IADD R35, R35, 0x1, -R0 ;  /* 0x0000000123238824 */ /* 0x000fe200078e0a00 */
[----:B------:R-:W-:Y:S01]  /*ea90*/  ISETP.GE.AND P0, PT, R11, RZ, PT ;  /* 0x000000ff0b00720c */ /* 0x000fe20003f06270 */
[----:B------:R-:W-:Y:S01]  /*eaa0*/  IMAD.HI.U32 R11, R3, R34, RZ ;  /* 0x00000022030b7227 */ /* 0x000fe200078e00ff */
[C---:B------:R-:W-:Y:S01]  /*eab0*/  ISETP.GT.U32.AND P6, PT, R0.reuse, R40, PT ;  /* 0x000000280000720c */ /* 0x040fe20003fc4070 */
[----:B------:R1:W-:Y:S01]  /*eac0*/  STL [R1+0x474], R9 ;  /* 0x0004740901007387 */ /* 0x0003e20000100800 */
[C---:B------:R-:W-:Y:S01]  /*ead0*/  ISETP.GT.U32.AND P5, PT, R0.reuse, R35, PT ;  /* 0x000000230000720c */ /* 0x040fe20003fa4070 */
[----:B------:R-:W-:Y:S02]  /*eae0*/  IMAD.MOV R38, RZ, RZ, -R44 ;  /* 0x000000ffff267224 */ /* 0x000fe400078e0a2c */
[----:B------:R-:W-:-:S02]  /*eaf0*/  IMAD R42, R0, R43, R42 ;  /* 0x0000002b002a7224 */ /* 0x000fc400078e022a */
[----:B------:R-:W-:Y:S02]  /*eb00*/  IMAD.MOV.U32 R13, RZ, RZ, R39 ;  /* 0x000000ffff0d7224 */ /* 0x000fe400078e0027 */
[----:B------:R-:W-:Y:S02]  /*eb10*/  IMAD.MOV R11, RZ, RZ, -R11 ;  /* 0x000000ffff0b7224 */ /* 0x000fe400078e0a0b */
[C---:B------:R-:W-:Y:S01]  /*eb20*/  IMAD R36, R0.reuse, R38, R36 ;  /* 0x0000002600247224 */ /* 0x040fe200078e0224 */
[----:B-1----:R-:W-:Y:S01]  /*eb30*/  MOV R9, R33 ;  /* 0x0000002100097202 */ /* 0x002fe20000000f00 */
[----:B------:R-:W-:Y:S01]  /*eb40*/  @!P2 IMAD.MOV R13, RZ, RZ, -R13 ;  /* 0x000000ffff0da224 */ /* 0x000fe200078e0a0d */
[C---:B------:R-:W-:Y:S01]  /*eb50*/  ISETP.GT.U32.AND P2, PT, R0.reuse, R42, PT ;  /* 0x0000002a0000720c */ /* 0x040fe20003f44070 */
[----:B------:R-:W-:Y:S01]  /*eb60*/  IMAD R34, R0, R11, R34 ;  /* 0x0000000b00227224 */ /* 0x000fe200078e0222 */
[----:B------:R-:W-:Y:S01]  /*eb70*/  @!P4 IADD3 R9, -R9, RZ, RZ ;  /* 0x000000ff0909c210 */ /* 0x000fe20007ffe1ff */
[----:B------:R-:W-:Y:S01]  /*eb80*/  VIADD R43, R6, 0x134 ;  /* 0x00000134062b7836 */ /* 0x000fe20000000000 */
[----:B------:R-:W-:Y:S01]  /*eb90*/  ISETP.GT.U32.AND P4, PT, R0, R36, PT ;  /* 0x000000240000720c */ /* 0x000fe20003f84070 */
[--C-:B------:R-:W-:Y:S01]  /*eba0*/  @!P5 IMAD.IADD R35, R35, 0x1, -R0.reuse ;  /* 0x000000012323d824 */ /* 0x100fe200078e0a00 */
[----:B------:R-:W-:Y:S01]  /*ebb0*/  @!P6 IADD3 R40, R40, -R0, RZ ;  /* 0x800000002828e210 */ /* 0x000fe20007ffe0ff */
[----:B------:R-:W-:Y:S01]  /*ebc0*/  STL [R1+0x464], R13 ;  /* 0x0004640d01007387 */ /* 0x000fe20000100800 */
[----:B------:R-:W-:Y:S01]  /*ebd0*/  ISETP.GT.U32.AND P6, PT, R0, R34, PT ;  /* 0x000000220000720c */ /* 0x000fe20003fc4070 */
[----:B------:R-:W-:Y:S01]  /*ebe0*/  VIADD R39, R6, 0x138 ;  /* 0x0000013806277836 */ /* 0x000fe20000000000 */
[----:B------:R-:W-:Y:S01]  /*ebf0*/  ISETP.GE.AND P5, PT, R4, RZ, PT ;  /* 0x000000ff0400720c */ /* 0x000fe20003fa6270 */
[----:B------:R-:W-:Y:S01]  /*ec00*/  VIADD R4, R6, 0x135 ;  /* 0x0000013506047836 */ /* 0x000fe20000000000 */
[----:B------:R-:W-:Y:S01]  /*ec10*/  IABS R11, R43 ;  /* 0x0000002b000b7213 */ /* 0x000fe20000000000 */
[----:B------:R-:W-:Y:S01]  /*ec20*/  @!P2 IMAD.IADD R42, R42, 0x1, -R0 ;  /* 0x000000012a2aa824 */ /* 0x000fe200078e0a00 */
[----:B------:R1:W-:Y:S01]  /*ec30*/  STL [R1+0x468], R9 ;  /* 0x0004680901007387 */ /* 0x0003e20000100800 */
[----:B------:R-:W-:Y:S01]  /*ec40*/  ISETP.GE.AND P2, PT, R37, RZ, PT ;  /* 0x000000ff2500720c */ /* 0x000fe20003f46270 */
[----:B------:R-:W-:Y:S01]  /*ec50*/  VIADD R37, R6, 0x136 ;  /* 0x0000013606257836 */ /* 0x000fe20000000000 */
[----:B------:R-:W-:Y:S01]  /*ec60*/  IABS R33, R4 ;  /* 0x0000000400217213 */ /* 0x000fe20000000000 */
[----:B------:R-:W-:Y:S01]  /*ec70*/  IMAD.HI.U32 R38, R3, R11, RZ ;  /* 0x0000000b03267227 */ /* 0x000fe200078e00ff */
[----:B------:R-:W-:-:S02]  /*ec80*/  @!P4 IADD3 R36, R36, -R0, RZ ;  /* 0x800000002424c210 */ /* 0x000fc40007ffe0ff */
[----:B------:R-:W-:Y:S01]  /*ec90*/  ISETP.GT.U32.AND P4, PT, R0, R42, PT ;  /* 0x0000002a0000720c */ /* 0x000fe20003f84070 */
[----:B------:R-:W-:Y:S01]  /*eca0*/  IMAD.MOV R38, RZ, RZ, -R38 ;  /* 0x000000ffff267224 */ /* 0x000fe200078e0a26 */
[----:B------:R-:W-:Y:S01]  /*ecb0*/  @!P6 IADD3 R34, R34, -R0, RZ ;  /* 0x800000002222e210 */ /* 0x000fe20007ffe0ff */
[----:B-1----:R-:W-:Y:S01]  /*ecc0*/  IMAD.MOV.U32 R9, RZ, RZ, R35 ;  /* 0x000000ffff097224 */ /* 0x002fe200078e0023 */
[----:B------:R-:W-:Y:S01]  /*ecd0*/  ISETP.GT.U32.AND P6, PT, R0, R36, PT ;  /* 0x000000240000720c */ /* 0x000fe20003fc4070 */
[----:B------:R-:W-:Y:S01]  /*ece0*/  IMAD.HI.U32 R35, R3, R33, RZ ;  /* 0x0000002103237227 */ /* 0x000fe200078e00ff */
[----:B------:R-:W-:-:S03]  /*ecf0*/  IABS R45, R37 ;  /* 0x00000025002d7213 */ /* 0x000fc60000000000 */
[----:B------:R-:W-:Y:S02]  /*ed00*/  IMAD.MOV R35, RZ, RZ, -R35 ;  /* 0x000000ffff237224 */ /* 0x000fe400078e0a23 */
[----:B------:R-:W-:Y:S01]  /*ed10*/  IMAD R11, R0, R38, R11 ;  /* 0x00000026000b7224 */ /* 0x000fe200078e020b */
[----:B------:R-:W-:Y:S01]  /*ed20*/  IADD3 R38, R6, 0x137, RZ ;  /* 0x0000013706267810 */ /* 0x000fe20007ffe0ff */
[----:B------:R-:W-:Y:S02]  /*ed30*/  IMAD R33, R0, R35, R33 ;  /* 0x0000002300217224 */ /* 0x000fe400078e0221 */
[----:B------:R-:W-:Y:S01]  /*ed40*/  @!P4 IMAD.IADD R42, R42, 0x1, -R0 ;  /* 0x000000012a2ac824 */ /* 0x000fe200078e0a00 */
[----:B------:R-:W-:Y:S01]  /*ed50*/  ISETP.GT.U32.AND P4, PT, R0, R11, PT ;  /* 0x0000000b0000720c */ /* 0x000fe20003f84070 */
[----:B------:R-:W-:Y:S01]  /*ed60*/  @!P1 IMAD.MOV R9, RZ, RZ, -R9 ;  /* 0x000000ffff099224 */ /* 0x000fe200078e0a09 */
[----:B------:R-:W-:Y:S01]  /*ed70*/  @!P6 IADD3 R36, R36, -R0, RZ ;  /* 0x800000002424e210 */ /* 0x000fe20007ffe0ff */
[----:B------:R-:W-:Y:S01]  /*ed80*/  IMAD.MOV.U32 R13, RZ, RZ, R40 ;  /* 0x000000ffff0d7224 */ /* 0x000fe200078e0028 */
[C---:B------:R-:W-:Y:S01]  /*ed90*/  ISETP.GT.U32.AND P6, PT, R0.reuse, R33, PT ;  /* 0x000000210000720c */ /* 0x040fe20003fc4070 */
[----:B------:R-:W-:Y:S01]  /*eda0*/  IMAD.HI.U32 R46, R3, R45, RZ ;  /* 0x0000002d032e7227 */ /* 0x000fe200078e00ff */
[----:B------:R-:W-:Y:S01]  /*edb0*/  ISETP.GT.U32.AND P1, PT, R0, R34, PT ;  /* 0x000000220000720c */ /* 0x000fe20003f24070 */
[----:B------:R1:W-:Y:S01]  /*edc0*/  STL [R1+0x46c], R9 ;  /* 0x00046c0901007387 */ /* 0x0003e20000100800 */
[----:B------:R-:W-:Y:S01]  /*edd0*/  IABS R35, R38 ;  /* 0x0000002600237213 */ /* 0x000fe20000000000 */
[----:B------:R-:W-:-:S02]  /*ede0*/  @!P3 IMAD.MOV R13, RZ, RZ, -R13 ;  /* 0x000000ffff0db224 */ /* 0x000fc400078e0a0d */
[----:B------:R-:W-:Y:S02]  /*edf0*/  IMAD.MOV R46, RZ, RZ, -R46 ;  /* 0x000000ffff2e7224 */ /* 0x000fe400078e0a2e */
[-C--:B------:R-:W-:Y:S01]  /*ee00*/  @!P4 IADD3 R11, R11, -R0.reuse, RZ ;  /* 0x800000000b0bc210 */ /* 0x080fe20007ffe0ff */
[----:B------:R-:W-:Y:S01]  /*ee10*/  IMAD.HI.U32 R44, R3, R35, RZ ;  /* 0x00000023032c7227 */ /* 0x000fe200078e00ff */
[----:B------:R-:W-:Y:S01]  /*ee20*/  ISETP.GE.AND P4, PT, R4, RZ, PT ;  /* 0x000000ff0400720c */ /* 0x000fe20003f86270 */
[----:B------:R2:W-:Y:S01]  /*ee30*/  STL [R1+0x460], R13 ;  /* 0x0004600d01007387 */ /* 0x0005e20000100800 */
[----:B------:R-:W-:Y:S01]  /*ee40*/  @!P6 IADD3 R33, R33, -R0, RZ ;  /* 0x800000002121e210 */ /* 0x000fe20007ffe0ff */
[----:B-1----:R-:W-:Y:S01]  /*ee50*/  IMAD.MOV.U32 R9, RZ, RZ, R42 ;  /* 0x000000ffff097224 */ /* 0x002fe200078e002a */
[----:B------:R-:W-:Y:S01]  /*ee60*/  ISETP.GT.U32.AND P6, PT, R0, R11, PT ;  /* 0x0000000b0000720c */ /* 0x000fe20003fc4070 */
[----:B------:R-:W-:Y:S01]  /*ee70*/  @!P1 IMAD.IADD R34, R34, 0x1, -R0 ;  /* 0x0000000122229824 */ /* 0x000fe200078e0a00 */
[----:B------:R-:W-:Y:S01]  /*ee80*/  ISETP.GE.AND P1, PT, R43, RZ, PT ;  /* 0x000000ff2b00720c */ /* 0x000fe20003f26270 */
[----:B------:R-:W-:Y:S01]  /*ee90*/  @!P0 IMAD.MOV R9, RZ, RZ, -R9 ;  /* 0x000000ffff098224 */ /* 0x000fe200078e0a09 */
[C---:B------:R-:W-:Y:S01]  /*eea0*/  ISETP.GT.U32.AND P0, PT, R0.reuse, R33, PT ;  /* 0x000000210000720c */ /* 0x040fe20003f04070 */
[----:B------:R-:W-:Y:S01]  /*eeb0*/  IMAD.MOV R44, RZ, RZ, -R44 ;  /* 0x000000ffff2c7224 */ /* 0x000fe200078e0a2c */
[----:B------:R-:W-:Y:S01]  /*eec0*/  IABS R43, R39 ;  /* 0x00000027002b7213 */ /* 0x000fe20000000000 */
[C---:B------:R-:W-:Y:S01]  /*eed0*/  IMAD R4, R0.reuse, R46, R45 ;  /* 0x0000002e00047224 */ /* 0x040fe200078e022d */
[----:B--2---:R-:W-:Y:S01]  /*eee0*/  MOV R13, R36 ;  /* 0x00000024000d7202 */ /* 0x004fe20000000f00 */
[----:B------:R1:W-:Y:S01]  /*eef0*/  STL [R1+0x45c], R9 ;  /* 0x00045c0901007387 */ /* 0x0003e20000100800 */
[----:B------:R-:W-:-:S02]  /*ef00*/  IMAD R35, R0, R44, R35 ;  /* 0x0000002c00237224 */ /* 0x000fc400078e0223 */
[----:B------:R-:W-:Y:S01]  /*ef10*/  ISETP.GT.U32.AND P3, PT, R0, R4, PT ;  /* 0x000000040000720c */ /* 0x000fe20003f64070 */
[--C-:B------:R-:W-:Y:S01]  /*ef20*/  @!P6 IMAD.IADD R11, R11, 0x1, -R0.reuse ;  /* 0x000000010b0be824 */ /* 0x100fe200078e0a00 */
[----:B------:R-:W-:Y:S01]  /*ef30*/  @!P5 IADD3 R13, -R13, RZ, RZ ;  /* 0x000000ff0d0dd210 */ /* 0x000fe20007ffe1ff */
[----:B------:R-:W-:Y:S01]  /*ef40*/  VIADD R36, R6, 0x139 ;  /* 0x0000013906247836 */ /* 0x000fe20000000000 */
[----:B------:R-:W-:Y:S01]  /*ef50*/  ISETP.GT.U32.AND P6, PT, R0, R35, PT ;  /* 0x000000230000720c */ /* 0x000fe20003fc4070 */
[----:B------:R-:W-:Y:S01]  /*ef60*/  @!P0 IMAD.IADD R33, R33, 0x1, -R0 ;  /* 0x0000000121218824 */ /* 0x000fe200078e0a00 */
[----:B------:R-:W-:Y:S01]  /*ef70*/  ISETP.GE.AND P5, PT, R37, RZ, PT ;  /* 0x000000ff2500720c */ /* 0x000fe20003fa6270 */
[----:B-1----:R-:W-:Y:S01]  /*ef80*/  IMAD.MOV.U32 R9, RZ, RZ, R34 ;  /* 0x000000ffff097224 */ /* 0x002fe200078e0022 */
[----:B------:R-:W-:Y:S01]  /*ef90*/  STL [R1+0x458], R13 ;  /* 0x0004580d01007387 */ /* 0x000fe20000100800 */
[----:B------:R-:W-:Y:S01]  /*efa0*/  IMAD.HI.U32 R34, R3, R43, RZ ;  /* 0x0000002b03227227 */ /* 0x000fe200078e00ff */
[----:B------:R-:W-:-:S03]  /*efb0*/  ISETP.GE.AND P0, PT, R39, RZ, PT ;  /* 0x000000ff2700720c */ /* 0x000fc60003f06270 */
[----:B------:R-:W-:Y:S01]  /*efc0*/  @!P2 IMAD.MOV R9, RZ, RZ, -R9 ;  /* 0x000000ffff09a224 */ /* 0x000fe200078e0a09 */
[----:B------:R-:W-:Y:S01]  /*efd0*/  IADD3 R45, -R34, RZ, RZ ;  /* 0x000000ff222d7210 */ /* 0x000fe20007ffe1ff */
[C---:B------:R-:W-:Y:S01]  /*efe0*/  VIADD R37, R6.reuse, 0x13a ;  /* 0x0000013a06257836 */ /* 0x040fe20000000000 */
[----:B------:R-:W-:Y:S01]  /*eff0*/  IABS R34, R36 ;  /* 0x0000002400227213 */ /* 0x000fe20000000000 */
[----:B------:R-:W-:Y:S01]  /*f000*/  VIADD R42, R6, 0x13e ;  /* 0x0000013e062a7836 */ /* 0x000fe20000000000 */
[----:B------:R1:W-:Y:S01]  /*f010*/  STL [R1+0x454], R9 ;  /* 0x0004540901007387 */ /* 0x0003e20000100800 */
[-C--:B------:R-:W-:Y:S01]  /*f020*/  @!P3 IADD3 R4, R4, -R0.reuse, RZ ;  /* 0x800000000404b210 */ /* 0x080fe20007ffe0ff */
[C---:B------:R-:W-:Y:S01]  /*f030*/  IMAD R45, R0.reuse, R45, R43 ;  /* 0x0000002d002d7224 */ /* 0x040fe200078e022b */
[----:B------:R-:W-:Y:S01]  /*f040*/  @!P6 IADD3 R35, R35, -R0, RZ ;  /* 0x800000002323e210 */ /* 0x000fe20007ffe0ff */
[----:B------:R-:W-:Y:S01]  /*f050*/  IMAD.MOV.U32 R43, RZ, RZ, R34 ;  /* 0x000000ffff2b7224 */ /* 0x000fe200078e0022 */
[----:B------:R-:W-:-:S02]  /*f060*/  ISETP.GT.U32.AND P6, PT, R0, R4, PT ;  /* 0x000000040000720c */ /* 0x000fc40003fc4070 */
[----:B------:R-:W-:Y:S01]  /*f070*/  ISETP.GE.AND P2, PT, R38, RZ, PT ;  /* 0x000000ff2600720c */ /* 0x000fe20003f46270 */
[C---:B------:R-:W-:Y:S01]  /*f080*/  IMAD.HI.U32 R38, R3.reuse, R43, RZ ;  /* 0x0000002b03267227 */ /* 0x040fe200078e00ff */
[----:B------:R-:W-:Y:S02]  /*f090*/  IADD3 R34, R6, 0x13b, RZ ;  /* 0x0000013b06227810 */ /* 0x000fe40007ffe0ff */
[----:B------:R-:W-:Y:S01]  /*f0a0*/  IABS R39, R37 ;  /* 0x0000002500277213 */ /* 0x000fe20000000000 */
[----:B-1----:R-:W-:Y:S01]  /*f0b0*/  IMAD.MOV.U32 R9, RZ, RZ, R11 ;  /* 0x000000ffff097224 */ /* 0x002fe200078e000b */
[----:B------:R-:W-:Y:S02]  /*f0c0*/  IADD3 R38, -R38, RZ, RZ ;  /* 0x000000ff26267210 */ /* 0x000fe40007ffe1ff */
[----:B------:R-:W-:Y:S01]  /*f0d0*/  IABS R11, R34 ;  /* 0x00000022000b7213 */ /* 0x000fe20000000000 */
[----:B------:R-:W-:Y:S01]  /*f0e0*/  @!P1 IMAD.MOV R9, RZ, RZ, -R9 ;  /* 0x000000ffff099224 */ /* 0x000fe200078e0a09 */
[----:B------:R-:W-:Y:S01]  /*f0f0*/  ISETP.GT.U32.AND P1, PT, R0, R35, PT ;  /* 0x000000230000720c */ /* 0x000fe20003f24070 */
[----:B------:R-:W-:Y:S01]  /*f100*/  @!P6 IMAD.IADD R4, R4, 0x1, -R0 ;  /* 0x000000010404e824 */ /* 0x000fe200078e0a00 */
[----:B------:R-:W-:Y:S01]  /*f110*/  ISETP.GE.AND P3, PT, R36, RZ, PT ;  /* 0x000000ff2400720c */ /* 0x000fe20003f66270 */
[----:B------:R-:W-:Y:S01]  /*f120*/  IMAD R43, R0, R38, R43 ;  /* 0x00000026002b7224 */ /* 0x000fe200078e022b */
[----:B------:R1:W-:Y:S01]  /*f130*/  STL [R1+0x44c], R9 ;  /* 0x00044c0901007387 */ /* 0x0003e20000100800 */
[----:B------:R-:W-:-:S03]  /*f140*/  IMAD.HI.U32 R40, R3, R39, RZ ;  /* 0x0000002703287227 */ /* 0x000fc600078e00ff */
[----:B------:R-:W-:Y:S01]  /*f150*/  ISETP.GT.U32.AND P6, PT, R0, R43, PT ;  /* 0x0000002b0000720c */ /* 0x000fe20003fc4070 */
[----:B------:R-:W-:-:S04]  /*f160*/  IMAD.HI.U32 R38, R3, R11, RZ ;  /* 0x0000000b03267227 */ /* 0x000fc800078e00ff */
[-C--:B------:R-:W-:Y:S01]  /*f170*/  @!P1 IADD3 R35, R35, -R0.reuse, RZ ;  /* 0x8000000023239210 */ /* 0x080fe20007ffe0ff */
[----:B-1----:R-:W-:Y:S01]  /*f180*/  IMAD.MOV.U32 R9, RZ, RZ, R33 ;  /* 0x000000ffff097224 */ /* 0x002fe200078e0021 */
[----:B------:R-:W-:Y:S01]  /*f190*/  ISETP.GE.AND P1, PT, R37, RZ, PT ;  /* 0x000000ff2500720c */ /* 0x000fe20003f26270 */
[----:B------:R-:W-:Y:S02]  /*f1a0*/  IMAD.MOV R40, RZ, RZ, -R40 ;  /* 0x000000ffff287224 */ /* 0x000fe400078e0a28 */
[----:B------:R-:W-:Y:S01]  /*f1b0*/  @!P4 IMAD.MOV R9, RZ, RZ, -R9 ;  /* 0x000000ffff09c224 */ /* 0x000fe200078e0a09 */
[----:B------:R-:W-:Y:S01]  /*f1c0*/  ISETP.GT.U32.AND P4, PT, R0, R45, PT ;  /* 0x0000002d0000720c */ /* 0x000fe20003f84070 */
[----:B------:R-:W-:Y:S01]  /*f1d0*/  VIADD R36, R6, 0x13c ;  /* 0x0000013c06247836 */ /* 0x000fe20000000000 */
[----:B------:R-:W-:Y:S01]  /*f1e0*/  @!P6 IADD3 R43, R43, -R0, RZ ;  /* 0x800000002b2be210 */ /* 0x000fe20007ffe0ff */
[----:B------:R-:W-:Y:S01]  /*f1f0*/  IMAD.MOV R38, RZ, RZ, -R38 ;  /* 0x000000ffff267224 */ /* 0x000fe200078e0a26 */
[----:B------:R1:W-:Y:S01]  /*f200*/  STL [R1+0x448], R9 ;  /* 0x0004480901007387 */ /* 0x0003e20000100800 */
[----:B------:R-:W-:Y:S01]  /*f210*/  IMAD R39, R0, R40, R39 ;  /* 0x0000002800277224 */ /* 0x000fe200078e0227 */
[----:B------:R-:W-:Y:S01]  /*f220*/  IABS R33, R36 ;  /* 0x0000002400217213 */ /* 0x000fe20000000000 */
[----:B------:R-:W-:Y:S01]  /*f230*/  VIADD R40, R6, 0x13d ;  /* 0x0000013d06287836 */ /* 0x000fe20000000000 */
[----:B------:R-:W-:-:S03]  /*f240*/  ISETP.GT.U32.AND P6, PT, R0, R43, PT ;  /* 0x0000002b0000720c */ /* 0x000fc60003fc4070 */
[----:B------:R-:W-:Y:S01]  /*f250*/  IMAD.HI.U32 R37, R3, R33, RZ ;  /* 0x0000002103257227 */ /* 0x000fe200078e00ff */
[----:B------:R-:W-:Y:S02]  /*f260*/  IABS R44, R40 ;  /* 0x00000028002c7213 */ /* 0x000fe40000000000 */
[----:B------:R-:W-:Y:S01]  /*f270*/  @!P4 IADD3 R45, R45, -R0, RZ ;  /* 0x800000002d2dc210 */ /* 0x000fe20007ffe0ff */
[----:B-1----:R-:W-:Y:S01]  /*f280*/  IMAD.MOV.U32 R9, RZ, RZ, R4 ;  /* 0x000000ffff097224 */ /* 0x002fe200078e0004 */
[----:B------:R-:W-:Y:S01]  /*f290*/  ISETP.GE.AND P4, PT, R34, RZ, PT ;  /* 0x000000ff2200720c */ /* 0x000fe20003f86270 */
[C---:B------:R-:W-:Y:S02]  /*f2a0*/  IMAD R34, R0.reuse, R38, R11 ;  /* 0x0000002600227224 */ /* 0x040fe400078e020b */
[----:B------:R-:W-:Y:S01]  /*f2b0*/  @!P5 IMAD.MOV R9, RZ, RZ, -R9 ;  /* 0x000000ffff09d224 */ /* 0x000fe200078e0a09 */
[C---:B------:R-:W-:Y:S01]  /*f2c0*/  ISETP.GT.U32.AND P5, PT, R0.reuse, R45, PT ;  /* 0x0000002d0000720c */ /* 0x040fe20003fa4070 */
[----:B------:R-:W-:Y:S01]  /*f2d0*/  IMAD.MOV R37, RZ, RZ, -R37 ;  /* 0x000000ffff257224 */ /* 0x000fe200078e0a25 */
[----:B------:R-:W-:Y:S01]  /*f2e0*/  @!P6 IADD3 R43, R43, -R0, RZ ;  /* 0x800000002b2be210 */ /* 0x000fe20007ffe0ff */
[----:B------:R-:W-:Y:S01]  /*f2f0*/  IMAD.HI.U32 R46, R3, R44, RZ ;  /* 0x0000002c032e7227 */ /* 0x000fe200078e00ff */
[----:B------:R1:W-:Y:S03]  /*f300*/  STL [R1+0x444], R9 ;  /* 0x0004440901007387 */ /* 0x0003e60000100800 */
[----:B------:R-:W-:-:S02]  /*f310*/  IMAD R33, R0, R37, R33 ;  /* 0x0000002500217224 */ /* 0x000fc400078e0221 */
[----:B------:R-:W-:Y:S02]  /*f320*/  IMAD.MOV R46, RZ, RZ, -R46 ;  /* 0x000000ffff2e7224 */ /* 0x000fe400078e0a2e */
[----:B------:R-:W-:Y:S01]  /*f330*/  VIADD R11, R6, 0x140 ;  /* 0x00000140060b7836 */ /* 0x000fe20000000000 */
[C---:B------:R-:W-:Y:S01]  /*f340*/  ISETP.GT.U32.AND P6, PT, R0.reuse, R33, PT ;  /* 0x000000210000720c */ /* 0x040fe20003fc4070 */
[----:B------:R-:W-:Y:S01]  /*f350*/  @!P5 IMAD.IADD R45, R45, 0x1, -R0 ;  /* 0x000000012d2dd824 */ /* 0x000fe200078e0a00 */
[----:B-1----:R-:W-:Y:S01]  /*f360*/  MOV R9, R35 ;  /* 0x0000002300097202 */ /* 0x002fe20000000f00 */
[C---:B------:R-:W-:Y:S01]  /*f370*/  IMAD R44, R0.reuse, R46, R44 ;  /* 0x0000002e002c7224 */ /* 0x040fe200078e022c */
[----:B------:R-:W-:Y:S01]  /*f380*/  ISETP.GT.U32.AND P5, PT, R0, R34, PT ;  /* 0x000000220000720c */ /* 0x000fe20003fa4070 */
[----:B------:R-:W-:Y:S01]  /*f390*/  IMAD.MOV.U32 R13, RZ, RZ, R45 ;  /* 0x000000ffff0d7224 */ /* 0x000fe200078e002d */
[----:B------:R-:W-:Y:S01]  /*f3a0*/  @!P2 IADD3 R9, -R9, RZ, RZ ;  /* 0x000000ff0909a210 */ /* 0x000fe20007ffe1ff */
[----:B------:R-:W-:Y:S01]  /*f3b0*/  VIADD R4, R6, 0x13f ;  /* 0x0000013f06047836 */ /* 0x000fe20000000000 */
[----:B------:R-:W-:Y:S01]  /*f3c0*/  ISETP.GT.U32.AND P2, PT, R0, R39, PT ;  /* 0x000000270000720c */ /* 0x000fe20003f44070 */
[----:B------:R-:W-:Y:S01]  /*f3d0*/  @!P0 IMAD.MOV R13, RZ, RZ, -R13 ;  /* 0x000000ffff0d8224 */ /* 0x000fe200078e0a0d */
[----:B------:R-:W-:Y:S01]  /*f3e0*/  IABS R35, R42 ;  /* 0x0000002a00237213 */ /* 0x000fe20000000000 */
[----:B------:R1:W-:Y:S01]  /*f3f0*/  STL [R1+0x440], R9 ;  /* 0x0004400901007387 */ /* 0x0003e20000100800 */
[----:B------:R-:W-:Y:S01]  /*f400*/  IABS R37, R11 ;  /* 0x0000000b00257213 */ /* 0x000fe20000000000 */
[----:B------:R-:W-:Y:S01]  /*f410*/  VIADD R45, R6, 0x147 ;  /* 0x00000147062d7836 */ /* 0x000fe20000000000 */
[----:B------:R-:W-:Y:S01]  /*f420*/  @!P6 IADD3 R33, R33, -R0, RZ ;  /* 0x800000002121e210 */ /* 0x000fe20007ffe0ff */
[----:B------:R-:W-:Y:S01]  /*f430*/  STL [R1+0x43c], R13 ;  /* 0x00043c0d01007387 */ /* 0x000fe20000100800 */
[----:B------:R-:W-:-:S02]  /*f440*/  IABS R38, R4 ;  /* 0x0000000400267213 */ /* 0x000fc40000000000 */
[----:B------:R-:W-:Y:S02]  /*f450*/  @!P5 IADD3 R34, R34, -R0, RZ ;  /* 0x800000002222d210 */ /* 0x000fe40007ffe0ff */
[----:B------:R-:W-:Y:S01]  /*f460*/  ISETP.GT.U32.AND P0, PT, R0, R33, PT ;  /* 0x000000210000720c */ /* 0x000fe20003f04070 */
[----:B------:R-:W-:Y:S01]  /*f470*/  @!P2 IMAD.IADD R39, R39, 0x1, -R0 ;  /* 0x000000012727a824 */ /* 0x000fe200078e0a00 */
[----:B------:R-:W-:Y:S01]  /*f480*/  ISETP.GE.AND P2, PT, R36, RZ, PT ;  /* 0x000000ff2400720c */ /* 0x000fe20003f46270 */
[----:B------:R-:W-:Y:S01]  /*f490*/  IMAD.HI.U32 R36, R3, R35, RZ ;  /* 0x0000002303247227 */ /* 0x000fe200078e00ff */
[C---:B------:R-:W-:Y:S02]  /*f4a0*/  ISETP.GT.U32.AND P6, PT, R0.reuse, R34, PT ;  /* 0x000000220000720c */ /* 0x040fe40003fc4070 */
[----:B------:R-:W-:Y:S01]  /*f4b0*/  ISETP.GT.U32.AND P5, PT, R0, R39, PT ;  /* 0x000000270000720c */ /* 0x000fe20003fa4070 */
[----:B-1----:R-:W-:Y:S02]  /*f4c0*/  IMAD.MOV.U32 R9, RZ, RZ, R43 ;  /* 0x000000ffff097224 */ /* 0x002fe400078e002b */
[----:B------:R-:W-:-:S02]  /*f4d0*/  IMAD.MOV R36, RZ, RZ, -R36 ;  /* 0x000000ffff247224 */ /* 0x000fc400078e0a24 */
[----:B------:R-:W-:Y:S01]  /*f4e0*/  IMAD.HI.U32 R43, R3, R38, RZ ;  /* 0x00000026032b7227 */ /* 0x000fe200078e00ff */
[----:B------:R-:W-:Y:S02]  /*f4f0*/  @!P3 IADD3 R9, -R9, RZ, RZ ;  /* 0x000000ff0909b210 */ /* 0x000fe40007ffe1ff */
[----:B------:R-:W-:Y:S01]  /*f500*/  ISETP.GE.AND P3, PT, R40, RZ, PT ;  /* 0x000000ff2800720c */ /* 0x000fe20003f66270 */
[----:B------:R-:W-:Y:S01]  /*f510*/  IMAD R35, R0, R36, R35 ;  /* 0x0000002400237224 */ /* 0x000fe200078e0223 */
[----:B------:R-:W-:Y:S01]  /*f520*/  IADD3 R43, -R43, RZ, RZ ;  /* 0x000000ff2b2b7210 */ /* 0x000fe20007ffe1ff */
[----:B------:R1:W-:Y:S01]  /*f530*/  STL [R1+0x438], R9 ;  /* 0x0004380901007387 */ /* 0x0003e20000100800 */
[----:B------:R-:W-:Y:S01]  /*f540*/  IMAD.HI.U32 R40, R3, R37, RZ ;  /* 0x0000002503287227 */ /* 0x000fe200078e00ff */
[----:B------:R-:W-:Y:S02]  /*f550*/  @!P0 IADD3 R33, R33, -R0, RZ ;  /* 0x8000000021218210 */ /* 0x000fe40007ffe0ff */
[----:B------:R-:W-:Y:S01]  /*f560*/  ISETP.GE.AND P0, PT, R42, RZ, PT ;  /* 0x000000ff2a00720c */ /* 0x000fe20003f06270 */
[--C-:B------:R-:W-:Y:S01]  /*f570*/  @!P5 IMAD.IADD R39, R39, 0x1, -R0.reuse ;  /* 0x000000012727d824 */ /* 0x100fe200078e0a00 */
[----:B------:R-:W-:Y:S01]  /*f580*/  ISETP.GT.U32.AND P5, PT, R0, R44, PT ;  /* 0x0000002c0000720c */ /* 0x000fe20003fa4070 */
[----:B------:R-:W-:Y:S01]  /*f590*/  @!P6 IMAD.IADD R34, R34, 0x1, -R0 ;  /* 0x000000012222e824 */ /* 0x000fe200078e0a00 */
[----:B------:R-:W-:Y:S01]  /*f5a0*/  ISETP.GT.U32.AND P6, PT, R0, R35, PT ;  /* 0x000000230000720c */ /* 0x000fe20003fc4070 */
[----:B------:R-:W-:Y:S01]  /*f5b0*/  IMAD.MOV R40, RZ, RZ, -R40 ;  /* 0x000000ffff287224 */ /* 0x000fe200078e0a28 */
[----:B-1----:R-:W-:Y:S01]  /*f5c0*/  MOV R9, R39 ;  /* 0x0000002700097202 */ /* 0x002fe20000000f00 */
[----:B------:R-:W-:Y:S01]  /*f5d0*/  VIADD R36, R6, 0x141 ;  /* 0x0000014106247836 */ /* 0x000fe20000000000 */
[----:B------:R-:W-:Y:S01]  /*f5e0*/  MOV R13, R34 ;  /* 0x00000022000d7202 */ /* 0x000fe20000000f00 */
[----:B------:R-:W-:-:S02]  /*f5f0*/  IMAD R37, R0, R40, R37 ;  /* 0x0000002800257224 */ /* 0x000fc400078e0225 */
[----:B------:R-:W-:Y:S01]  /*f600*/  @!P1 IMAD.MOV R9, RZ, RZ, -R9 ;  /* 0x000000ffff099224 */ /* 0x000fe200078e0a09 */
[----:B------:R-:W-:Y:S01]  /*f610*/  @!P4 IADD3 R13, -R13, RZ, RZ ;  /* 0x000000ff0d0dc210 */ /* 0x000fe20007ffe1ff */
[C---:B------:R-:W-:Y:S01]  /*f620*/  IMAD R38, R0.reuse, R43, R38 ;  /* 0x0000002b00267224 */ /* 0x040fe200078e0226 */
[----:B------:R-:W-:Y:S01]  /*f630*/  ISETP.GT.U32.AND P4, PT, R0, R37, PT ;  /* 0x000000250000720c */ /* 0x000fe20003f84070 */
[--C-:B------:R-:W-:Y:S01]  /*f640*/  @!P5 IMAD.IADD R44, R44, 0x1, -R0.reuse ;  /* 0x000000012c2cd824 */ /* 0x100fe200078e0a00 */
[----:B------:R1:W-:Y:S01]  /*f650*/  STL [R1+0x434], R9 ;  /* 0x0004340901007387 */ /* 0x0003e20000100800 */
[----:B------:R-:W-:Y:S01]  /*f660*/  @!P6 IMAD.IADD R35, R35, 0x1, -R0 ;  /* 0x000000012323e824 */ /* 0x000fe200078e0a00 */
[----:B------:R-:W-:Y:S01]  /*f670*/  IABS R42, R36 ;  /* 0x00000024002a7213 */ /* 0x000fe20000000000 */
[----:B------:R-:W-:Y:S01]  /*f680*/  VIADD R40, R6, 0x142 ;  /* 0x0000014206287836 */ /* 0x000fe20000000000 */
[C---:B------:R-:W-:Y:S01]  /*f690*/  ISETP.GT.U32.AND P1, PT, R0.reuse, R44, PT ;  /* 0x0000002c0000720c */ /* 0x040fe20003f24070 */
[----:B------:R-:W-:Y:S01]  /*f6a0*/  STL [R1+0x430], R13 ;  /* 0x0004300d01007387 */ /* 0x000fe20000100800 */
[C---:B------:R-:W-:Y:S01]  /*f6b0*/  ISETP.GT.U32.AND P5, PT, R0.reuse, R38, PT ;  /* 0x000000260000720c */ /* 0x040fe20003fa4070 */
[----:B------:R-:W-:Y:S01]  /*f6c0*/  IMAD.HI.U32 R43, R3, R42, RZ ;  /* 0x0000002a032b7227 */ /* 0x000fe200078e00ff */
[----:B------:R-:W-:-:S02]  /*f6d0*/  ISETP.GT.U32.AND P6, PT, R0, R35, PT ;  /* 0x000000230000720c */ /* 0x000fc40003fc4070 */
[----:B------:R-:W-:Y:S01]  /*f6e0*/  IABS R39, R40 ;  /* 0x0000002800277213 */ /* 0x000fe20000000000 */
[----:B-1----:R-:W-:Y:S01]  /*f6f0*/  IMAD.MOV.U32 R9, RZ, RZ, R33 ;  /* 0x000000ffff097224 */ /* 0x002fe200078e0021 */
[----:B------:R-:W-:Y:S01]  /*f700*/  @!P4 IADD3 R37, R37, -R0, RZ ;  /* 0x800000002525c210 */ /* 0x000fe20007ffe0ff */
[----:B------:R-:W-:Y:S01]  /*f710*/  IMAD.MOV R34, RZ, RZ, -R43 ;  /* 0x000000ffff227224 */ /* 0x000fe200078e0a2b */
[----:B------:R-:W-:Y:S01]  /*f720*/  ISETP.GE.AND P4, PT, R36, RZ, PT ;  /* 0x000000ff2400720c */ /* 0x000fe20003f86270 */
[----:B------:R-:W-:Y:S01]  /*f730*/  @!P2 IMAD.MOV R9, RZ, RZ, -R9 ;  /* 0x000000ffff09a224 */ /* 0x000fe200078e0a09 */
[----:B------:R-:W-:Y:S01]  /*f740*/  ISETP.GE.AND P2, PT, R4, RZ, PT ;  /* 0x000000ff0400720c */ /* 0x000fe20003f46270 */
[----:B------:R-:W-:Y:S01]  /*f750*/  IMAD R33, R0, R34, R42 ;  /* 0x0000002200217224 */ /* 0x000fe200078e022a */
[----:B------:R-:W-:Y:S01]  /*f760*/  @!P1 IADD3 R44, R44, -R0, RZ ;  /* 0x800000002c2c9210 */ /* 0x000fe20007ffe0ff */
[----:B------:R-:W-:Y:S01]  /*f770*/  @!P5 IMAD.IADD R38, R38, 0x1, -R0 ;  /* 0x000000012626d824 */ /* 0x000fe200078e0a00 */
[----:B------:R1:W-:Y:S01]  /*f780*/  STL [R1+0x428], R9 ;  /* 0x0004280901007387 */ /* 0x0003e20000100800 */
[----:B------:R-:W-:Y:S01]  /*f790*/  IMAD.HI.U32 R4, R3, R39, RZ ;  /* 0x0000002703047227 */ /* 0x000fe200078e00ff */
[----:B------:R-:W-:-:S02]  /*f7a0*/  ISETP.GE.AND P1, PT, R11, RZ, PT ;  /* 0x000000ff0b00720c */ /* 0x000fc40003f26270 */
[C---:B------:R-:W-:Y:S01]  /*f7b0*/  ISETP.GT.U32.AND P5, PT, R0.reuse, R38, PT ;  /* 0x000000260000720c */ /* 0x040fe20003fa4070 */
[----:B------:R-:W-:Y:S01]  /*f7c0*/  @!P6 IMAD.IADD R35, R35, 0x1, -R0 ;  /* 0x000000012323e824 */ /* 0x000fe200078e0a00 */
[----:B------:R-:W-:Y:S01]  /*f7d0*/  ISETP.GT.U32.AND P6, PT, R0, R33, PT ;  /* 0x000000210000720c */ /* 0x000fe20003fc4070 */
[----:B------:R-:W-:Y:S01]  /*f7e0*/  IMAD.MOV R4, RZ, RZ, -R4 ;  /* 0x000000ffff047224 */ /* 0x000fe200078e0a04 */
[C---:B------:R-:W-:Y:S01]  /*f7f0*/  IADD3 R42, R6.reuse, 0x148, RZ ;  /* 0x00000148062a7810 */ /* 0x040fe20007ffe0ff */
[----:B------:R-:W-:Y:S02]  /*f800*/  VIADD R34, R6, 0x143 ;  /* 0x0000014306227836 */ /* 0x000fe40000000000 */
[----:B-1----:R-:W-:Y:S01]  /*f810*/  IMAD.MOV.U32 R9, RZ, RZ, R44 ;  /* 0x000000ffff097224 */ /* 0x002fe200078e002c */
[----:B------:R-:W-:Y:S01]  /*f820*/  IABS R44, R42 ;  /* 0x0000002a002c7213 */ /* 0x000fe20000000000 */
[C---:B------:R-:W-:Y:S01]  /*f830*/  IMAD R4, R0.reuse, R4, R39 ;  /* 0x0000000400047224 */ /* 0x040fe200078e0227 */
[----:B------:R-:W-:Y:S01]  /*f840*/  IABS R46, R34 ;  /* 0x00000022002e7213 */ /* 0x000fe20000000000 */
[----:B------:R-:W-:Y:S01]  /*f850*/  @!P3 IMAD.MOV R9, RZ, RZ, -R9 ;  /* 0x000000ffff09b224 */ /* 0x000fe200078e0a09 */
[----:B------:R-:W-:Y:S01]  /*f860*/  ISETP.GT.U32.AND P3, PT, R0, R37, PT ;  /* 0x000000250000720c */ /* 0x000fe20003f64070 */
[----:B------:R-:W-:Y:S01]  /*f870*/  VIADD R11, R6, 0x144 ;  /* 0x00000144060b7836 */ /* 0x000fe20000000000 */
[----:B------:R-:W-:Y:S01]  /*f880*/  @!P5 IADD3 R38, R38, -R0, RZ ;  /* 0x800000002626d210 */ /* 0x000fe20007ffe0ff */
[----:B------:R-:W-:Y:S01]  /*f890*/  @!P6 IMAD.IADD R33, R33, 0x1, -R0 ;  /* 0x000000012121e824 */ /* 0x000fe200078e0a00 */
[----:B------:R1:W-:Y:S01]  /*f8a0*/  STL [R1+0x424], R9 ;  /* 0x0004240901007387 */ /* 0x0003e20000100800 */
[----:B------:R-:W-:Y:S01]  /*f8b0*/  VIADD R36, R6, 0x145 ;  /* 0x0000014506247836 */ /* 0x000fe20000000000 */
[----:B------:R-:W-:-:S02]  /*f8c0*/  MOV R13, R38 ;  /* 0x00000026000d7202 */ /* 0x000fc40000000f00 */
[C---:B------:R-:W-:Y:S02]  /*f8d0*/  ISETP.GT.U32.AND P6, PT, R0.reuse, R33, PT ;  /* 0x000000210000720c */ /* 0x040fe40003fc4070 */
[----:B------:R-:W-:Y:S01]  /*f8e0*/  IABS R38, R11 ;  /* 0x0000000b00267213 */ /* 0x000fe20000000000 */
[----:B------:R-:W-:Y:S01]  /*f8f0*/  @!P2 IMAD.MOV R13, RZ, RZ, -R13 ;  /* 0x000000ffff0da224 */ /* 0x000fe200078e0a0d */
[----:B------:R-:W-:Y:S01]  /*f900*/  ISETP.GE.AND P2, PT, R11, RZ, PT ;  /* 0x000000ff0b00720c */ /* 0x000fe20003f46270 */
[----:B------:R-:W-:Y:S01]  /*f910*/  @!P3 IMAD.IADD R37, R37, 0x1, -R0 ;  /* 0x000000012525b824 */ /* 0x000fe200078e0a00 */
[----:B------:R-:W-:Y:S01]  /*f920*/  ISETP.GT.U32.AND P3, PT, R0, R4, PT ;  /* 0x000000040000720c */ /* 0x000fe20003f64070 */
[----:B------:R-:W-:Y:S01]  /*f930*/  IMAD.HI.U32 R11, R3, R46, RZ ;  /* 0x0000002e030b7227 */ /* 0x000fe200078e00ff */
[----:B-1----:R-:W-:Y:S02]  /*f940*/  MOV R9, R35 ;  /* 0x0000002300097202 */ /* 0x002fe40000000f00 */
[----:B------:R-:W-:-:S02]  /*f950*/  ISETP.GE.AND P5, PT, R40, RZ, PT ;  /* 0x000000ff2800720c */ /* 0x000fc40003fa6270 */
[----:B------:R-:W-:Y:S01]  /*f960*/  IADD3 R11, -R11, RZ, RZ ;  /* 0x000000ff0b0b7210 */ /* 0x000fe20007ffe1ff */
[----:B------:R-:W-:Y:S01]  /*f970*/  @!P0 IMAD.MOV R9, RZ, RZ, -R9 ;  /* 0x000000ffff098224 */ /* 0x000fe200078e0a09 */
[----:B------:R-:W-:Y:S01]  /*f980*/  ISETP.GE.AND P0, PT, R34, RZ, PT ;  /* 0x000000ff2200720c */ /* 0x000fe20003f06270 */
[----:B------:R-:W-:Y:S01]  /*f990*/  @!P6 IMAD.IADD R33, R33, 0x1, -R0 ;  /* 0x000000012121e824 */ /* 0x000fe200078e0a00 */
[----:B------:R-:W-:Y:S01]  /*f9a0*/  IADD3 R35, R6, 0x146, RZ ;  /* 0x0000014606237810 */ /* 0x000fe20007ffe0ff */
[----:B------:R-:W-:Y:S01]  /*f9b0*/  IMAD R46, R0, R11, R46 ;  /* 0x0000000b002e7224 */ /* 0x000fe200078e022e */
[----:B------:R1:W-:Y:S01]  /*f9c0*/  STL [R1+0x420], R9 ;  /* 0x0004200901007387 */ /* 0x0003e20000100800 */
[----:B------:R-:W-:Y:S01]  /*f9d0*/  @!P3 IMAD.IADD R4, R4, 0x1, -R0 ;  /* 0x000000010404b824 */ /* 0x000fe200078e0a00 */
[----:B------:R-:W-:Y:S02]  /*f9e0*/  ISETP.GE.AND P6, PT, R35, RZ, PT ;  /* 0x000000ff2300720c */ /* 0x000fe40003fc6270 */
[----:B------:R-:W-:Y:S01]  /*f9f0*/  STL [R1+0x41c], R13 ;  /* 0x00041c0d01007387 */ /* 0x000fe20000100800 */
[----:B------:R-:W-:-:S02]  /*fa00*/  IABS R35, R35 ;  /* 0x0000002300237213 */ /* 0x000fc40000000000 */
[----:B------:R-:W-:Y:S01]  /*fa10*/  ISETP.GT.U32.AND P3, PT, R0, R4, PT ;  /* 0x000000040000720c */ /* 0x000fe20003f64070 */
[----:B-1----:R-:W-:Y:S02]  /*fa20*/  IMAD.MOV.U32 R9, RZ, RZ, R37 ;  /* 0x000000ffff097224 */ /* 0x002fe400078e0025 */
[----:B------:R-:W-:-:S03]  /*fa30*/  IMAD.HI.U32 R37, R3, R38, RZ ;  /* 0x0000002603257227 */ /* 0x000fc600078e00ff */
[----:B------:R-:W-:Y:S01]  /*fa40*/  @!P1 IADD3 R9, -R9, RZ, RZ ;  /* 0x000000ff09099210 */ /* 0x000fe20007ffe1ff */
[----:B------:R-:W-:Y:S01]  /*fa50*/  IMAD.MOV R37, RZ, RZ, -R37 ;  /* 0x000000ffff257224 */ /* 0x000fe200078e0a25 */
[----:B------:R-:W-:Y:S01]  /*fa60*/  ISETP.GE.AND P1, PT, R36, RZ, PT ;  /* 0x000000ff2400720c */ /* 0x000fe20003f26270 */
[C---:B------:R-:W-:Y:S01]  /*fa70*/  IMAD.HI.U32 R11, R3.reuse, R35, RZ ;  /* 0x00000023030b7227 */ /* 0x040fe200078e00ff */
[----:B------:R-:W-:Y:S01]  /*fa80*/  IABS R36, R36 ;  /* 0x0000002400247213 */ /* 0x000fe20000000000 */
[----:B------:R1:W-:Y:S02]  /*fa90*/  STL [R1+0x418], R9 ;  /* 0x0004180901007387 */ /* 0x0003e40000100800 */
[----:B------:R-:W-:Y:S01]  /*faa0*/  @!P3 IADD3 R4, R4, -R0, RZ ;  /* 0x800000000404b210 */ /* 0x000fe20007ffe0ff */
[----:B------:R-:W-:Y:S02]  /*fab0*/  IMAD R38, R0, R37, R38 ;  /* 0x0000002500267224 */ /* 0x000fe400078e0226 */
[----:B------:R-:W-:-:S03]  /*fac0*/  IMAD.HI.U32 R34, R3, R36, RZ ;  /* 0x0000002403227227 */ /* 0x000fc600078e00ff */
[----:B------:R-:W-:Y:S01]  /*fad0*/  ISETP.GT.U32.AND P3, PT, R0, R38, PT ;  /* 0x000000260000720c */ /* 0x000fe20003f64070 */
[----:B------:R-:W-:Y:S02]  /*fae0*/  IMAD.MOV R11, RZ, RZ, -R11 ;  /* 0x000000ffff0b7224 */ /* 0x000fe400078e0a0b */
[----:B-1----:R-:W-:Y:S01]  /*faf0*/  IMAD.MOV.U32 R9, RZ, RZ, R33 ;  /* 0x000000ffff097224 */ /* 0x002fe200078e0021 */
[----:B------:R-:W-:Y:S01]  /*fb00*/  IADD3 R33, -R34, RZ, RZ ;  /* 0x000000ff22217210 */ /* 0x000fe20007ffe1ff */
[----:B------:R-:W-:Y:S01]  /*fb10*/  IMAD R35, R0, R11, R35 ;  /* 0x0000000b00237224 */ /* 0x000fe200078e0223 */
[----:B------:R-:W-:Y:S01]  /*fb20*/  IADD3 R34, R6, 0x149, RZ ;  /* 0x0000014906227810 */ /* 0x000fe20007ffe0ff */
[----:B------:R-:W-:Y:S01]  /*fb30*/  @!P4 IMAD.MOV R9, RZ, RZ, -R9 ;  /* 0x000000ffff09c224 */ /* 0x000fe200078e0a09 */
[C---:B------:R-:W-:Y:S01]  /*fb40*/  ISETP.GT.U32.AND P4, PT, R0.reuse, R46, PT ;  /* 0x0000002e0000720c */ /* 0x040fe20003f84070 */
[----:B------:R-:W-:Y:S01]  /*fb50*/  IMAD R36, R0, R33, R36 ;  /* 0x0000002100247224 */ /* 0x000fe200078e0224 */
[----:B------:R-:W-:Y:S01]  /*fb60*/  IABS R40, R34 ;  /* 0x0000002200287213 */ /* 0x000fe20000000000 */
[----:B------:R-:W-:Y:S01]  /*fb70*/  IMAD.HI.U32 R33, R3, R44, RZ ;  /* 0x0000002c03217227 */ /* 0x000fe200078e00ff */
[----:B------:R1:W-:Y:S03]  /*fb80*/  STL [R1+0x414], R9 ;  /* 0x0004140901007387 */ /* 0x0003e60000100800 */
[----:B------:R-:W-:-:S02]  /*fb90*/  @!P3 IMAD.IADD R38, R38, 0x1, -R0 ;  /* 0x000000012626b824 */ /* 0x000fc400078e0a00 */
[----:B------:R-:W-:Y:S02]  /*fba0*/  IMAD.MOV R33, RZ, RZ, -R33 ;  /* 0x000000ffff217224 */ /* 0x000fe400078e0a21 */
[----:B------:R-:W-:Y:S01]  /*fbb0*/  VIADD R11, R6, 0x14a ;  /* 0x0000014a060b7836 */ /* 0x000fe20000000000 */
[----:B------:R-:W-:Y:S01]  /*fbc0*/  ISETP.GT.U32.AND P3, PT, R0, R38, PT ;  /* 0x000000260000720c */ /* 0x000fe20003f64070 */
[----:B------:R-:W-:Y:S02]  /*fbd0*/  @!P4 IMAD.IADD R46, R46, 0x1, -R0 ;  /* 0x000000012e2ec824 */ /* 0x000fe400078e0a00 */
[----:B-1----:R-:W-:Y:S01]  /*fbe0*/  IMAD.MOV.U32 R9, RZ, RZ, R4 ;  /* 0x000000ffff097224 */ /* 0x002fe200078e0004 */
[----:B------:R-:W-:Y:S01]  /*fbf0*/  IABS R4, R45 ;  /* 0x0000002d00047213 */ /* 0x000fe20000000000 */
[C---:B------:R-:W-:Y:S01]  /*fc00*/  IMAD R44, R0.reuse, R33, R44 ;  /* 0x00000021002c7224 */ /* 0x040fe200078e022c */
[C---:B------:R-:W-:Y:S01]  /*fc10*/  ISETP.GT.U32.AND P4, PT, R0.reuse, R46, PT ;  /* 0x0000002e0000720c */ /* 0x040fe20003f84070 */
[----:B------:R-:W-:Y:S01]  /*fc20*/  @!P5 IMAD.MOV R9, RZ, RZ, -R9 ;  /* 0x000000ffff09d224 */ /* 0x000fe200078e0a09 */
[----:B------:R-:W-:Y:S01]  /*fc30*/  ISETP.GT.U32.AND P5, PT, R0, R36, PT ;  /* 0x000000240000720c */ /* 0x000fe20003fa4070 */
[----:B------:R-:W-:Y:S01]  /*fc40*/  IMAD.HI.U32 R37, R3, R4, RZ ;  /* 0x0000000403257227 */ /* 0x000fe200078e00ff */
[----:B------:R-:W-:-:S02]  /*fc50*/  IABS R43, R11 ;  /* 0x0000000b002b7213 */ /* 0x000fc40000000000 */
[----:B------:R1:W-:Y:S01]  /*fc60*/  STL [R1+0x410], R9 ;  /* 0x0004100901007387 */ /* 0x0003e20000100800 */
[----:B------:R-:W-:Y:S02]  /*fc70*/  IMAD.MOV R37, RZ, RZ, -R37 ;  /* 0x000000ffff257224 */ /* 0x000fe400078e0a25 */
[----:B------:R-:W-:Y:S02]  /*fc80*/  @!P3 IMAD.IADD R38, R38, 0x1, -R0 ;  /* 0x000000012626b824 */ /* 0x000fe400078e0a00 */
[----:B------:R-:W-:Y:S02]  /*fc90*/  IMAD R4, R0, R37, R4 ;  /* 0x0000002500047224 */ /* 0x000fe400078e0204 */
[-C--:B------:R-:W-:Y:S01]  /*fca0*/  @!P4 IADD3 R46, R46, -R0.reuse, RZ ;  /* 0x800000002e2ec210 */ /* 0x080fe20007ffe0ff */
[----:B------:R-:W-:Y:S01]  /*fcb0*/  VIADD R33, R6, 0x14b ;  /* 0x0000014b06217836 */ /* 0x000fe20000000000 */
[----:B------:R-:W-:Y:S01]  /*fcc0*/  @!P5 IADD3 R36, R36, -R0, RZ ;  /* 0x800000002424d210 */ /* 0x000fe20007ffe0ff */
[----:B------:R-:W-:Y:S01]  /*fcd0*/  IMAD.HI.U32 R37, R3, R43, RZ ;  /* 0x0000002b03257227 */ /* 0x000fe200078e00ff */
[----:B------:R-:W-:-:S02]  /*fce0*/  ISETP.GT.U32.AND P4, PT, R0, R35, PT ;  /* 0x000000230000720c */ /* 0x000fc40003f84070 */
[C---:B------:R-:W-:Y:S01]  /*fcf0*/  ISETP.GT.U32.AND P5, PT, R0.reuse, R36, PT ;  /* 0x000000240000720c */ /* 0x040fe20003fa4070 */
[----:B------:R-:W-:Y:S01]  /*fd00*/  IMAD.MOV R37, RZ, RZ, -R37 ;  /* 0x000000ffff257224 */ /* 0x000fe200078e0a25 */
[----:B------:R-:W-:Y:S01]  /*fd10*/  ISETP.GT.U32.AND P3, PT, R0, R4, PT ;  /* 0x000000040000720c */ /* 0x000fe20003f64070 */
[----:B------:R-:W-:Y:S01]  /*fd20*/  IMAD.HI.U32 R39, R3, R40, RZ ;  /* 0x0000002803277227 */ /* 0x000fe200078e00ff */
[----:B-1----:R-:W-:-:S03]  /*fd30*/  MOV R9, R46 ;  /* 0x0000002e00097202 */ /* 0x002fc60000000f00 */
[----:B------:R-:W-:Y:S01]  /*fd40*/  IMAD R43, R0, R37, R43 ;  /* 0x00000025002b7224 */ /* 0x000fe200078e022b */
[----:B------:R-:W-:Y:S01]  /*fd50*/  @!P0 IADD3 R9, -R9, RZ, RZ ;  /* 0x000000ff09098210 */ /* 0x000fe20007ffe1ff */
[----:B------:R-:W-:Y:S02]  /*fd60*/  IMAD.MOV R39, RZ, RZ, -R39 ;  /* 0x000000ffff277224 */ /* 0x000fe400078e0a27 */
[--C-:B------:R-:W-:Y:S01]  /*fd70*/  @!P4 IMAD.IADD R35, R35, 0x1, -R0.reuse ;  /* 0x000000012323c824 */ /* 0x100fe200078e0a00 */
[----:B------:R-:W-:Y:S01]  /*fd80*/  ISETP.GE.AND P4, PT, R45, RZ, PT ;  /* 0x000000ff2d00720c */ /* 0x000fe20003f86270 */
[----:B------:R-:W-:Y:S01]  /*fd90*/  @!P5 IMAD.IADD R36, R36, 0x1, -R0 ;  /* 0x000000012424d824 */ /* 0x000fe200078e0a00 */
[C---:B------:R-:W-:Y:S01]  /*fda0*/  ISETP.GT.U32.AND P5, PT, R0.reuse, R44, PT ;  /* 0x0000002c0000720c */ /* 0x040fe20003fa4070 */
[----:B------:R1:W-:Y:S01]  /*fdb0*/  STL [R1+0x40c], R9 ;  /* 0x00040c0901007387 */ /* 0x0003e20000100800 */
[----:B------:R-:W-:Y:S01]  /*fdc0*/  IABS R45, R33 ;  /* 0x00000021002d7213 */ /* 0x000fe20000000000 */
[C---:B------:R-:W-:Y:S01]  /*fdd0*/  IMAD R40, R0.reuse, R39, R40 ;  /* 0x0000002700287224 */ /* 0x040fe200078e0228 */
[----:B------:R-:W-:-:S02]  /*fde0*/  ISETP.GT.U32.AND P0, PT, R0, R35, PT ;  /* 0x000000230000720c */ /* 0x000fc40003f04070 */
[----:B------:R-:W-:Y:S02]  /*fdf0*/  @!P3 IADD3 R4, R4, -R0, RZ ;  /* 0x800000000404b210 */ /* 0x000fe40007ffe0ff */
[----:B------:R-:W-:Y:S01]  /*fe00*/  ISETP.GE.AND P3, PT, R42, RZ, PT ;  /* 0x000000ff2a00720c */ /* 0x000fe20003f66270 */
[----:B------:R-:W-:Y:S01]  /*fe10*/  IMAD.MOV.U32 R42, RZ, RZ, R45 ;  /* 0x000000ffff2a7224 */ /* 0x000fe200078e002d */
[----:B------:R-:W-:Y:S01]  /*fe20*/  MOV R13, R36 ;  /* 0x00000024000d7202 */ /* 0x000fe20000000f00 */
[----:B-1----:R-:W-:Y:S02]  /*fe30*/  IMAD.MOV.U32 R9, RZ, RZ, R38 ;  /* 0x000000ffff097224 */ /* 0x002fe400078e0026 */
[----:B------:R-:W-:Y:S01]  /*fe40*/  @!P5 IADD3 R44, R44, -R0, RZ ;  /* 0x800000002c2cd210 */ /* 0x000fe20007ffe0ff */
[----:B------:R-:W-:Y:S01]  /*fe50*/  IMAD.HI.U32 R37, R3, R42, RZ ;  /* 0x0000002a03257227 */ /* 0x000fe200078e00ff */
[----:B------:R-:W-:Y:S02]  /*fe60*/  @!P1 IADD3 R13, -R13, RZ, RZ ;  /* 0x000000ff0d0d9210 */ /* 0x000fe40007ffe1ff */
[C---:B------:R-:W-:Y:S01]  /*fe70*/  ISETP.GT.U32.AND P5, PT, R0.reuse, R44, PT ;  /* 0x0000002c0000720c */ /* 0x040fe20003fa4070 */
[----:B------:R-:W-:Y:S01]  /*fe80*/  @!P2 IMAD.MOV R9, RZ, RZ, -R9 ;  /* 0x000000ffff09a224 */ /* 0x000fe200078e0a09 */
[C---:B------:R-:W-:Y:S01]  /*fe90*/  ISETP.GT.U32.AND P2, PT, R0.reuse, R4, PT ;  /* 0x000000040000720c */ /* 0x040fe20003f44070 */
[----:B------:R-:W-:Y:S01]  /*fea0*/  @!P0 IMAD.IADD R35, R35, 0x1, -R0 ;  /* 0x0000000123238824 */ /* 0x000fe200078e0a00 */
[----:B------:R-:W-:Y:S01]  /*feb0*/  ISETP.GT.U32.AND P0, PT, R0, R40, PT ;  /* 0x000000280000720c */ /* 0x000fe20003f04070 */
[----:B------:R-:W-:Y:S01]  /*fec0*/  IMAD.MOV R37, RZ, RZ, -R37 ;  /* 0x000000ffff257224 */ /* 0x000fe200078e0a25 */
[----:B------:R1:W-:Y:S01]  /*fed0*/  STL [R1+0x408], R9 ;  /* 0x0004080901007387 */ /* 0x0003e20000100800 */
[----:B------:R-:W-:Y:S01]  /*fee0*/  ISETP.GE.AND P1, PT, R34, RZ, PT ;  /* 0x000000ff2200720c */ /* 0x000fe20003f26270 */
[----:B------:R-:W-:-:S02]  /*fef0*/  VIADD R34, R6, 0x14c ;  /* 0x0000014c06227836 */ /* 0x000fc40000000000 */
[----:B------:R-:W-:Y:S01]  /*ff00*/  IMAD R42, R0, R37, R42 ;  /* 0x00000025002a7224 */ /* 0x000fe200078e022a */
[----:B------:R-:W-:Y:S02]  /*ff10*/  STL [R1+0x404], R13 ;  /* 0x0004040d01007387 */ /* 0x000fe40000100800 */
[----:B------:R-:W-:Y:S01]  /*ff20*/  @!P5 IMAD.IADD R44, R44, 0x1, -R0 ;  /* 0x000000012c2cd824 */ /* 0x000fe200078e0a00 */
[----:B------:R-:W-:Y:S01]  /*ff30*/  IABS R36, R34 ;  /* 0x0000002200247213 */ /* 0x000fe20000000000 */
[----:B-1----:R-:W-:Y:S01]  /*ff40*/  IMAD.MOV.U32 R9, RZ, RZ, R35 ;  /* 0x000000ffff097224 */ /* 0x002fe200078e0023 */
[----:B------:R-:W-:Y:S01]  /*ff50*/  ISETP.GT.U32.AND P5, PT, R0, R42, PT ;  /* 0x0000002a0000720c */ /* 0x000fe20003fa4070 */
[----:B------:R-:W-:Y:S01]  /*ff60*/  VIADD R35, R6, 0x14e ;  /* 0x0000014e06237836 */ /* 0x000fe20000000000 */
[----:B------:R-:W-:Y:S01]  /*ff70*/  @!P2 IADD3 R4, R4, -R0, RZ ;  /* 0x800000000404a210 */ /* 0x000fe20007ffe0ff */
[----:B------:R-:W-:Y:S01]  /*ff80*/  @!P6 IMAD.MOV R9, RZ, RZ, -R9 ;  /* 0x000000ffff09e224 */ /* 0x000fe200078e0a09 */
[----:B------:R-:W-:Y:S01]  /*ff90*/  ISETP.GT.U32.AND P6, PT, R0, R43, PT ;  /* 0x0000002b0000720c */ /* 0x000fe20003fc4070 */
[----:B------:R-:W-:Y:S01]  /*ffa0*/  IMAD.HI.U32 R38, R3, R36, RZ ;  /* 0x0000002403267227 */ /* 0x000fe200078e00ff */
[----:B------:R-:W-:-:S02]  /*ffb0*/  ISETP.GE.AND P2, PT, R11, RZ, PT ;  /* 0x000000ff0b00720c */ /* 0x000fc40003f46270 */
[----:B------:R-:W-:Y:S01]  /*ffc0*/  @!P0 IADD3 R40, R40, -R0, RZ ;  /* 0x8000000028288210 */ /* 0x000fe20007ffe0ff */
[----:B------:R-:W-:Y:S01]  /*ffd0*/  VIADD R11, R6, 0x14d ;  /* 0x0000014d060b7836 */ /* 0x000fe20000000000 */
[----:B------:R1:W-:Y:S01]  /*ffe0*/  STL [R1+0x400], R9 ;  /* 0x0004000901007387 */ /* 0x0003e20000100800 */
[----:B------:R-:W-:Y:S01]  /*fff0*/  ISETP.GE.AND P0, PT, R33, RZ, PT ;  /* 0x000000ff2100720c */ /* 0x000fe20003f06270 */
[----:B------:R-:W-:Y:S01]  /*10000*/  IMAD.MOV R38, RZ, RZ, -R38 ;  /* 0x000000ffff267224 */ /* 0x000fe200078e0a26 */
[----:B------:R-:W-:Y:S01]  /*10010*/  IABS R39, R35 ;  /* 0x0000002300277213 */ /* 0x000fe20000000000 */
[----:B------:R-:W-:Y:S01]  /*10020*/  @!P5 IMAD.IADD R42, R42, 0x1, -R0 ;  /* 0x000000012a2ad824 */ /* 0x000fe200078e0a00 */
[----:B------:R-:W-:Y:S01]  /*10030*/  IABS R33, R11 ;  /* 0x0000000b00217213 */ /* 0x000fe20000000000 */
[C---:B------:R-:W-:Y:S02]  /*10040*/  IMAD R36, R0.reuse, R38, R36 ;  /* 0x0000002600247224 */ /* 0x040fe400078e0224 */
[----:B------:R-:W-:Y:S01]  /*10050*/  @!P6 IMAD.IADD R43, R43, 0x1, -R0 ;  /* 0x000000012b2be824 */ /* 0x000fe200078e0a00 */
[----:B------:R-:W-:Y:S01]  /*10060*/  ISETP.GT.U32.AND P6, PT, R0, R40, PT ;  /* 0x000000280000720c */ /* 0x000fe20003fc4070 */
[----:B------:R-:W-:Y:S01]  /*10070*/  IMAD.HI.U32 R37, R3, R33, RZ ;  /* 0x0000002103257227 */ /* 0x000fe200078e00ff */
[----:B-1----:R-:W-:-:S02]  /*10080*/  MOV R9, R4 ;  /* 0x0000000400097202 */ /* 0x002fc40000000f00 */
[----:B------:R-:W-:Y:S01]  /*10090*/  ISETP.GT.U32.AND P5, PT, R0, R43, PT ;  /* 0x0000002b0000720c */ /* 0x000fe20003fa4070 */
[----:B------:R-:W-:Y:S01]  /*100a0*/  IMAD.MOV R37, RZ, RZ, -R37 ;  /* 0x000000ffff257224 */ /* 0x000fe200078e0a25 */
[----:B------:R-:W-:Y:S01]  /*100b0*/  @!P4 IADD3 R9, -R9, RZ, RZ ;  /* 0x000000ff0909c210 */ /* 0x000fe20007ffe1ff */
[----:B------:R-:W-:Y:S01]  /*100c0*/  VIADD R4, R6, 0x14f ;  /* 0x0000014f06047836 */ /* 0x000fe20000000000 */
[C---:B------:R-:W-:Y:S01]  /*100d0*/  ISETP.GT.U32.AND P4, PT, R0.reuse, R42, PT ;  /* 0x0000002a0000720c */ /* 0x040fe20003f84070 */
[----:B------:R-:W-:Y:S02]  /*100e0*/  IMAD R33, R0, R37, R33 ;  /* 0x0000002500217224 */ /* 0x000fe400078e0221 */
[----:B------:R-:W-:Y:S01]  /*100f0*/  IMAD.HI.U32 R38, R3, R39, RZ ;  /* 0x0000002703267227 */ /* 0x000fe200078e00ff */
[----:B------:R-:W-:Y:S01]  /*10100*/  IABS R46, R4 ;  /* 0x00000004002e7213 */ /* 0x000fe20000000000 */
[----:B------:R1:W-:Y:S01]  /*10110*/  STL [R1+0x3fc], R9 ;  /* 0x0003fc0901007387 */ /* 0x0003e20000100800 */
[----:B------:R-:W-:Y:S01]  /*10120*/  @!P6 IADD3 R40, R40, -R0, RZ ;  /* 0x800000002828e210 */ /* 0x000fe20007ffe0ff */
[----:B------:R-:W-:Y:S01]  /*10130*/  IMAD.MOV.U32 R13, RZ, RZ, R44 ;  /* 0x000000ffff0d7224 */ /* 0x000fe200078e002c */
[----:B------:R-:W-:Y:S01]  /*10140*/  ISETP.GT.U32.AND P6, PT, R0, R36, PT ;  /* 0x000000240000720c */ /* 0x000fe20003fc4070 */
[----:B------:R-:W-:Y:S01]  /*10150*/  @!P5 IMAD.IADD R43, R43, 0x1, -R0 ;  /* 0x000000012b2bd824 */ /* 0x000fe200078e0a00 */
[----:B------:R-:W-:Y:S01]  /*10160*/  ISETP.GE.AND P5, PT, R34, RZ, PT ;  /* 0x000000ff2200720c */ /* 0x000fe20003fa6270 */
[----:B------:R-:W-:Y:S01]  /*10170*/  IMAD.HI.U32 R37, R3, R46, RZ ;  /* 0x0000002e03257227 */ /* 0x000fe200078e00ff */
[----:B------:R-:W-:-:S03]  /*10180*/  IADD3 R34, R6, 0x150, RZ ;  /* 0x0000015006227810 */ /* 0x000fc60007ffe0ff */
[----:B------:R-:W-:Y:S01]  /*10190*/  @!P4 IMAD.IADD R42, R42, 0x1, -R0 ;  /* 0x000000012a2ac824 */ /* 0x000fe200078e0a00 */
[----:B------:R-:W-:Y:S01]  /*101a0*/  ISETP.GT.U32.AND P4, PT, R0, R33, PT ;  /* 0x000000210000720c */ /* 0x000fe20003f84070 */
[----:B------:R-:W-:Y:S02]  /*101b0*/  IMAD.MOV R38, RZ, RZ, -R38 ;  /* 0x000000ffff267224 */ /* 0x000fe400078e0a26 */
[----:B------:R-:W-:Y:S02]  /*101c0*/  @!P3 IMAD.MOV R13, RZ, RZ, -R13 ;  /* 0x000000ffff0db224 */ /* 0x000fe400078e0a0d */
[----:B------:R-:W-:Y:S01]  /*101d0*/  @!P6 IADD3 R36, R36, -R0, RZ ;  /* 0x800000002424e210 */ /* 0x000fe20007ffe0ff */
[----:B-1----:R-:W-:Y:S01]  /*101e0*/  IMAD.MOV.U32 R9, RZ, RZ, R40 ;  /* 0x000000ffff097224 */ /* 0x002fe200078e0028 */
[----:B------:R-:W-:Y:S01]  /*101f0*/  ISETP.GE.AND P6, PT, R11, RZ, PT ;  /* 0x000000ff0b00720c */ /* 0x000fe20003fc6270 */
[----:B------:R-:W-:Y:S01]  /*10200*/  IMAD.MOV R37, RZ, RZ, -R37 ;  /* 0x000000ffff257224 */ /* 0x000fe200078e0a25 */
[C---:B------:R-:W-:Y:S01]  /*10210*/  ISETP.GT.U32.AND P3, PT, R0.reuse, R36, PT ;  /* 0x000000240000720c */ /* 0x040fe20003f64070 */
[----:B------:R-:W-:Y:S01]  /*10220*/  IMAD R39, R0, R38, R39 ;  /* 0x0000002600277224 */ /* 0x000fe200078e0227 */
[----:B------:R-:W-:Y:S01]  /*10230*/  IABS R38, R34 ;  /* 0x0000002200267213 */ /* 0x000fe20000000000 */
[----:B------:R-:W-:Y:S01]  /*10240*/  VIADD R11, R6, 0x151 ;  /* 0x00000151060b7836 */ /* 0x000fe20000000000 */
[----:B------:R-:W-:Y:S01]  /*10250*/  @!P4 IADD3 R33, R33, -R0, RZ ;  /* 0x800000002121c210 */ /* 0x000fe20007ffe0ff */
[----:B------:R1:W-:Y:S01]  /*10260*/  STL [R1+0x3f8], R13 ;  /* 0x0003f80d01007387 */ /* 0x0003e20000100800 */
[C---:B------:R-:W-:Y:S01]  /*10270*/  IMAD R46, R0.reuse, R37, R46 ;  /* 0x00000025002e7224 */ /* 0x040fe200078e022e */
[----:B------:R-:W-:Y:S01]  /*10280*/  @!P1 IADD3 R9, -R9, RZ, RZ ;  /* 0x000000ff09099210 */ /* 0x000fe20007ffe1ff */
[----:B------:R-:W-:Y:S01]  /*10290*/  IMAD.HI.U32 R40, R3, R38, RZ ;  /* 0x0000002603287227 */ /* 0x000fe200078e00ff */
[----:B------:R-:W-:-:S02]  /*102a0*/  ISETP.GT.U32.AND P4, PT, R0, R33, PT ;  /* 0x000000210000720c */ /* 0x000fc40003f84070 */
[----:B------:R-:W-:Y:S01]  /*102b0*/  IABS R37, R11 ;  /* 0x0000000b00257213 */ /* 0x000fe20000000000 */
[----:B------:R2:W-:Y:S01]  /*102c0*/  STL [R1+0x3f4], R9 ;  /* 0x0003f40901007387 */ /* 0x0005e20000100800 */
[----:B------:R-:W-:Y:S01]  /*102d0*/  @!P3 IMAD.IADD R36, R36, 0x1, -R0 ;  /* 0x000000012424b824 */ /* 0x000fe200078e0a00 */
[----:B------:R-:W-:Y:S01]  /*102e0*/  IADD3 R40, -R40, RZ, RZ ;  /* 0x000000ff28287210 */ /* 0x000fe20007ffe1ff */
[----:B-1----:R-:W-:Y:S01]  /*102f0*/  IMAD.MOV.U32 R13, RZ, RZ, R43 ;  /* 0x000000ffff0d7224 */ /* 0x002fe200078e002b */
[----:B------:R-:W-:Y:S02]  /*10300*/  ISETP.GE.AND P3, PT, R4, RZ, PT ;  /* 0x000000ff0400720c */ /* 0x000fe40003f66270 */
[C---:B------:R-:W-:Y:S01]  /*10310*/  ISETP.GT.U32.AND P1, PT, R0.reuse, R39, PT ;  /* 0x000000270000720c */ /* 0x040fe20003f24070 */
[C---:B------:R-:W-:Y:S01]  /*10320*/  IMAD R4, R0.reuse, R40, R38 ;  /* 0x0000002800047224 */ /* 0x040fe200078e0226 */
[----:B------:R-:W-:Y:S02]  /*10330*/  @!P2 IADD3 R13, -R13, RZ, RZ ;  /* 0x000000ff0d0da210 */ /* 0x000fe40007ffe1ff */
[----:B------:R-:W-:Y:S01]  /*10340*/  ISETP.GT.U32.AND P2, PT, R0, R46, PT ;  /* 0x0000002e0000720c */ /* 0x000fe20003f44070 */
[----:B--2---:R-:W-:Y:S01]  /*10350*/  IMAD.MOV.U32 R9, RZ, RZ, R42 ;  /* 0x000000ffff097224 */ /* 0x004fe200078e002a */
[C---:B------:R-:W-:Y:S01]  /*10360*/  IADD3 R40, R6.reuse, 0x156, RZ ;  /* 0x0000015606287810 */ /* 0x040fe20007ffe0ff */
[----:B------:R-:W-:Y:S01]  /*10370*/  IMAD.HI.U32 R42, R3, R37, RZ ;  /* 0x00000025032a7227 */ /* 0x000fe200078e00ff */
[----:B------:R1:W-:Y:S03]  /*10380*/  STL [R1+0x3f0], R13 ;  /* 0x0003f00d01007387 */ /* 0x0003e60000100800 */
[----:B------:R-:W-:Y:S01]  /*10390*/  @!P0 IMAD.MOV R9, RZ, RZ, -R9 ;  /* 0x000000ffff098224 */ /* 0x000fe200078e0a09 */
[----:B------:R-:W-:Y:S01]  /*103a0*/  ISETP.GE.AND P0, PT, R35, RZ, PT ;  /* 0x000000ff2300720c */ /* 0x000fe20003f06270 */
[----:B------:R-:W-:Y:S01]  /*103b0*/  IMAD.MOV R42, RZ, RZ, -R42 ;  /* 0x000000ffff2a7224 */ /* 0x000fe200078e0a2a */
[----:B------:R-:W-:Y:S01]  /*103c0*/  IADD3 R35, R6, 0x153, RZ ;  /* 0x0000015306237810 */ /* 0x000fe20007ffe0ff */
[----:B------:R-:W-:Y:S01]  /*103d0*/  @!P4 IMAD.IADD R33, R33, 0x1, -R0 ;  /* 0x000000012121c824 */ /* 0x000fe200078e0a00 */
[----:B------:R2:W-:Y:S01]  /*103e0*/  STL [R1+0x3ec], R9 ;  /* 0x0003ec0901007387 */ /* 0x0005e20000100800 */
[----:B------:R-:W-:Y:S01]  /*103f0*/  IMAD R37, R0, R42, R37 ;  /* 0x0000002a00257224 */ /* 0x000fe200078e0225 */
[----:B------:R-:W-:Y:S01]  /*10400*/  ISETP.GE.AND P4, PT, R34, RZ, PT ;  /* 0x000000ff2200720c */ /* 0x000fe20003f86270 */
[----:B-1----:R-:W-:Y:S01]  /*10410*/  IMAD.MOV.U32 R13, RZ, RZ, R36 ;  /* 0x000000ffff0d7224 */ /* 0x002fe200078e0024 */
[----:B------:R-:W-:Y:S01]  /*10420*/  @!P1 IADD3 R39, R39, -R0, RZ ;  /* 0x8000000027279210 */ /* 0x000fe20007ffe0ff */
[----:B------:R-:W-:Y:S01]  /*10430*/  @!P2 IMAD.IADD R46, R46, 0x1, -R0 ;  /* 0x000000012e2ea824 */ /* 0x000fe200078e0a00 */
[----:B------:R-:W-:Y:S01]  /*10440*/  IABS R42, R40 ;  /* 0x00000028002a7213 */ /* 0x000fe20000000000 */
[----:B------:R-:W-:Y:S01]  /*10450*/  VIADD R34, R6, 0x152 ;  /* 0x0000015206227836 */ /* 0x000fe20000000000 */
[----:B------:R-:W-:Y:S01]  /*10460*/  @!P5 IADD3 R13, -R13, RZ, RZ ;  /* 0x000000ff0d0dd210 */ /* 0x000fe20007ffe1ff */
[----:B--2---:R-:W-:Y:S01]  /*10470*/  IMAD.MOV.U32 R9, RZ, RZ, R33 ;  /* 0x000000ffff097224 */ /* 0x004fe200078e0021 */
[C---:B------:R-:W-:Y:S01]  /*10480*/  ISETP.GT.U32.AND P5, PT, R0.reuse, R4, PT ;  /* 0x000000040000720c */ /* 0x040fe20003fa4070 */
[----:B------:R-:W-:Y:S01]  /*10490*/  IMAD.HI.U32 R45, R3, R42, RZ ;  /* 0x0000002a032d7227 */ /* 0x000fe200078e00ff */
[C---:B------:R-:W-:Y:S01]  /*104a0*/  ISETP.GT.U32.AND P2, PT, R0.reuse, R46, PT ;  /* 0x0000002e0000720c */ /* 0x040fe20003f44070 */
[----:B------:R-:W-:Y:S01]  /*104b0*/  STL [R1+0x3e8], R13 ;  /* 0x0003e80d01007387 */ /* 0x000fe20000100800 */
[----:B------:R-:W-:Y:S01]  /*104c0*/  IABS R38, R34 ;  /* 0x0000002200267213 */ /* 0x000fe20000000000 */
[----:B------:R-:W-:Y:S01]  /*104d0*/  @!P6 IMAD.MOV R9, RZ, RZ, -R9 ;  /* 0x000000ffff09e224 */ /* 0x000fe200078e0a09 */
[----:B------:R-:W-:-:S02]  /*104e0*/  ISETP.GT.U32.AND P6, PT, R0, R37, PT ;  /* 0x000000250000720c */ /* 0x000fc40003fc4070 */
[----:B------:R-:W-:Y:S01]  /*104f0*/  IABS R33, R35 ;  /* 0x0000002300217213 */ /* 0x000fe20000000000 */
[----:B------:R-:W-:Y:S01]  /*10500*/  IMAD.HI.U32 R36, R3, R38, RZ ;  /* 0x0000002603247227 */ /* 0x000fe200078e00ff */
[----:B------:R-:W-:Y:S01]  /*10510*/  ISETP.GT.U32.AND P1, PT, R0, R39, PT ;  /* 0x000000270000720c */ /* 0x000fe20003f24070 */
[----:B------:R1:W-:Y:S01]  /*10520*/  STL [R1+0x3e4], R9 ;  /* 0x0003e40901007387 */ /* 0x0003e20000100800 */
[----:B------:R-:W-:Y:S01]  /*10530*/  IADD3 R45, -R45, RZ, RZ ;  /* 0x000000ff2d2d7210 */ /* 0x000fe20007ffe1ff */
[--C-:B------:R-:W-:Y:S01]  /*10540*/  @!P5 IMAD.IADD R4, R4, 0x1, -R0.reuse ;  /* 0x000000010404d824 */ /* 0x100fe200078e0a00 */
[----:B------:R-:W-:Y:S01]  /*10550*/  IADD3 R36, -R36, RZ, RZ ;  /* 0x000000ff24247210 */ /* 0x000fe20007ffe1ff */
[----:B------:R-:W-:Y:S01]  /*10560*/  @!P2 IMAD.IADD R46, R46, 0x1, -R0 ;  /* 0x000000012e2ea824 */ /* 0x000fe200078e0a00 */
[----:B------:R-:W-:Y:S01]  /*10570*/  ISETP.GE.AND P2, PT, R34, RZ, PT ;  /* 0x000000ff2200720c */ /* 0x000fe20003f46270 */
[----:B------:R-:W-:Y:S01]  /*10580*/  IMAD.HI.U32 R34, R3, R33, RZ ;  /* 0x0000002103227227 */ /* 0x000fe200078e00ff */
[----:B------:R-:W-:-:S03]  /*10590*/  ISETP.GT.U32.AND P5, PT, R0, R4, PT ;  /* 0x000000040000720c */ /* 0x000fc60003fa4070 */
[----:B------:R-:W-:Y:S01]  /*105a0*/  @!P6 IMAD.IADD R37, R37, 0x1, -R0 ;  /* 0x000000012525e824 */ /* 0x000fe200078e0a00 */
[----:B------:R-:W-:Y:S01]  /*105b0*/  IADD3 R34, -R34, RZ, RZ ;  /* 0x000000ff22227210 */ /* 0x000fe20007ffe1ff */
[C---:B------:R-:W-:Y:S02]  /*105c0*/  IMAD R38, R0.reuse, R36, R38 ;  /* 0x0000002400267224 */ /* 0x040fe400078e0226 */
[--C-:B------:R-:W-:Y:S01]  /*105d0*/  @!P1 IMAD.IADD R39, R39, 0x1, -R0.reuse ;  /* 0x0000000127279824 */ /* 0x100fe200078e0a00 */
[C---:B------:R-:W-:Y:S01]  /*105e0*/  ISETP.GT.U32.AND P6, PT, R0.reuse, R37, PT ;  /* 0x000000250000720c */ /* 0x040fe20003fc4070 */
[----:B------:R-:W-:Y:S01]  /*105f0*/  IMAD R33, R0, R34, R33 ;  /* 0x0000002200217224 */ /* 0x000fe200078e0221 */
[----:B------:R-:W-:Y:S01]  /*10600*/  ISETP.GE.AND P1, PT, R11, RZ, PT ;  /* 0x000000ff0b00720c */ /* 0x000fe20003f26270 */
[----:B-1----:R-:W-:Y:S01]  /*10610*/  IMAD.MOV.U32 R9, RZ, RZ, R39 ;  /* 0x000000ffff097224 */ /* 0x002fe200078e0027 */
[----:B------:R-:W-:Y:S01]  /*10620*/  IADD3 R11, R6, 0x154, RZ ;  /* 0x00000154060b7810 */ /* 0x000fe20007ffe0ff */
[--C-:B------:R-:W-:Y:S01]  /*10630*/  @!P5 IMAD.IADD R4, R4, 0x1, -R0.reuse ;  /* 0x000000010404d824 */ /* 0x100fe200078e0a00 */
[----:B------:R-:W-:Y:S01]  /*10640*/  ISETP.GT.U32.AND P5, PT, R0, R38, PT ;  /* 0x000000260000720c */ /* 0x000fe20003fa4070 */
[----:B------:R-:W-:Y:S01]  /*10650*/  @!P0 IMAD.MOV R9, RZ, RZ, -R9 ;  /* 0x000000ffff098224 */ /* 0x000fe200078e0a09 */
[----:B------:R-:W-:Y:S01]  /*10660*/  ISETP.GE.AND P0, PT, R35, RZ, PT ;  /* 0x000000ff2300720c */ /* 0x000fe20003f06270 */
[C---:B------:R-:W-:Y:S01]  /*10670*/  VIADD R39, R6.reuse, 0x155 ;  /* 0x0000015506277836 */ /* 0x040fe20000000000 */
[----:B------:R-:W-:Y:S01]  /*10680*/  IABS R43, R11 ;  /* 0x0000000b002b7213 */ /* 0x000fe20000000000 */
[----:B------:R-:W-:Y:S01]  /*10690*/  VIADD R36, R6, 0x157 ;  /* 0x0000015706247836 */ /* 0x000fe20000000000 */
[----:B------:R1:W-:Y:S01]  /*106a0*/  STL [R1+0x3e0], R9 ;  /* 0x0003e00901007387 */ /* 0x0003e20000100800 */
[----:B------:R-:W-:Y:S01]  /*106b0*/  @!P6 IMAD.IADD R37, R37, 0x1, -R0 ;  /* 0x000000012525e824 */ /* 0x000fe200078e0a00 */
[----:B------:R-:W-:Y:S01]  /*106c0*/  ISETP.GT.U32.AND P6, PT, R0, R33, PT ;  /* 0x000000210000720c */ /* 0x000fe20003fc4070 */
[----:B------:R-:W-:Y:S01]  /*106d0*/  IMAD.HI.U32 R34, R3, R43, RZ ;  /* 0x0000002b03227227 */ /* 0x000fe200078e00ff */
[----:B------:R-:W-:-:S02]  /*106e0*/  IABS R44, R39 ;  /* 0x00000027002c7213 */ /* 0x000fc40000000000 */
[----:B------:R-:W-:Y:S01]  /*106f0*/  IABS R35, R36 ;  /* 0x0000002400237213 */ /* 0x000fe20000000000 */
[----:B------:R-:W-:Y:S01]  /*10700*/  IMAD.MOV.U32 R13, RZ, RZ, R37 ;  /* 0x000000ffff0d7224 */ /* 0x000fe200078e0025 */
[----:B------:R-:W-:Y:S01]  /*10710*/  @!P5 IADD3 R38, R38, -R0, RZ ;  /* 0x800000002626d210 */ /* 0x000fe20007ffe0ff */
[----:B------:R-:W-:Y:S01]  /*10720*/  IMAD.HI.U32 R47, R3, R44, RZ ;  /* 0x0000002c032f7227 */ /* 0x000fe200078e00ff */
[----:B------:R-:W-:-:S03]  /*10730*/  IADD3 R34, -R34, RZ, RZ ;  /* 0x000000ff22227210 */ /* 0x000fc60007ffe1ff */
[----:B-1----:R-:W-:Y:S01]  /*10740*/  IMAD.MOV.U32 R9, RZ, RZ, R46 ;  /* 0x000000ffff097224 */ /* 0x002fe200078e002e */
[----:B------:R-:W-:Y:S01]  /*10750*/  MOV R46, R35 ;  /* 0x00000023002e7202 */ /* 0x000fe20000000f00 */
[----:B------:R-:W-:Y:S01]  /*10760*/  @!P6 IMAD.IADD R33, R33, 0x1, -R0 ;  /* 0x000000012121e824 */ /* 0x000fe200078e0a00 */
[C---:B------:R-:W-:Y:S01]  /*10770*/  ISETP.GT.U32.AND P6, PT, R0.reuse, R38, PT ;  /* 0x000000260000720c */ /* 0x040fe20003fc4070 */
[----:B------:R-:W-:Y:S01]  /*10780*/  @!P3 IMAD.MOV R9, RZ, RZ, -R9 ;  /* 0x000000ffff09b224 */ /* 0x000fe200078e0a09 */
[----:B------:R-:W-:Y:S01]  /*10790*/  ISETP.GE.AND P3, PT, R11, RZ, PT ;  /* 0x000000ff0b00720c */ /* 0x000fe20003f66270 */
[----:B------:R-:W-:Y:S02]  /*107a0*/  IMAD.MOV R47, RZ, RZ, -R47 ;  /* 0x000000ffff2f7224 */ /* 0x000fe400078e0a2f */
[C---:B------:R-:W-:Y:S01]  /*107b0*/  IMAD R35, R0.reuse, R45, R42 ;  /* 0x0000002d00237224 */ /* 0x040fe200078e022a */
[----:B------:R1:W-:Y:S01]  /*107c0*/  STL [R1+0x3dc], R9 ;  /* 0x0003dc0901007387 */ /* 0x0003e20000100800 */
[----:B------:R-:W-:-:S02]  /*107d0*/  IMAD R11, R0, R47, R44 ;  /* 0x0000002f000b7224 */ /* 0x000fc400078e022c */
[----:B------:R-:W-:Y:S02]  /*107e0*/  IMAD R43, R0, R34, R43 ;  /* 0x00000022002b7224 */ /* 0x000fe400078e022b */
[----:B------:R-:W-:Y:S01]  /*107f0*/  @!P1 IMAD.MOV R13, RZ, RZ, -R13 ;  /* 0x000000ffff0d9224 */ /* 0x000fe200078e0a0d */
[----:B------:R-:W-:Y:S01]  /*10800*/  ISETP.GE.AND P1, PT, R39, RZ, PT ;  /* 0x000000ff2700720c */ /* 0x000fe20003f26270 */
[----:B------:R-:W-:Y:S01]  /*10810*/  @!P6 IMAD.IADD R38, R38, 0x1, -R0 ;  /* 0x000000012626e824 */ /* 0x000fe200078e0a00 */
[----:B------:R-:W-:Y:S01]  /*10820*/  ISETP.GT.U32.AND P6, PT, R0, R11, PT ;  /* 0x0000000b0000720c */ /* 0x000fe20003fc4070 */
[----:B------:R-:W-:Y:S01]  /*10830*/  VIADD R34, R6, 0x158 ;  /* 0x0000015806227836 */ /* 0x000fe20000000000 */
[----:B------:R-:W-:Y:S01]  /*10840*/  ISETP.GT.U32.AND P5, PT, R0, R43, PT ;  /* 0x0000002b0000720c */ /* 0x000fe20003fa4070 */
[----:B-1----:R-:W-:Y:S02]  /*10850*/  IMAD.MOV.U32 R9, RZ, RZ, R4 ;  /* 0x000000ffff097224 */ /* 0x002fe400078e0004 */
[----:B------:R-:W-:Y:S01]  /*10860*/  IMAD.HI.U32 R4, R3, R46, RZ ;  /* 0x0000002e03047227 */ /* 0x000fe200078e00ff */
[----:B------:R-:W-:-:S02]  /*10870*/  IABS R44, R34 ;  /* 0x00000022002c7213 */ /* 0x000fc40000000000 */
[----:B------:R-:W-:Y:S01]  /*10880*/  @!P4 IADD3 R9, -R9, RZ, RZ ;  /* 0x000000ff0909c210 */ /* 0x000fe20007ffe1ff */
[----:B------:R-:W-:Y:S01]  /*10890*/  IMAD.MOV R4, RZ, RZ, -R4 ;  /* 0x000000ffff047224 */ /* 0x000fe200078e0a04 */
[C---:B------:R-:W-:Y:S01]  /*108a0*/  ISETP.GT.U32.AND P4, PT, R0.reuse, R33, PT ;  /* 0x000000210000720c */ /* 0x040fe20003f84070 */
[----:B------:R-:W-:Y:S02]  /*108b0*/  IMAD.HI.U32 R37, R3, R44, RZ ;  /* 0x0000002c03257227 */ /* 0x000fe400078e00ff */
[----:B------:R1:W-:Y:S02]  /*108c0*/  STL [R1+0x3d8], R9 ;  /* 0x0003d80901007387 */ /* 0x0003e40000100800 */
[C---:B------:R-:W-:Y:S01]  /*108d0*/  IMAD R4, R0.reuse, R4, R46 ;  /* 0x0000000400047224 */ /* 0x040fe200078e022e */
[----:B------:R-:W-:Y:S01]  /*108e0*/  IADD3 R37, -R37, RZ, RZ ;  /* 0x000000ff25257210 */ /* 0x000fe20007ffe1ff */
[--C-:B------:R-:W-:Y:S01]  /*108f0*/  @!P6 IMAD.IADD R11, R11, 0x1, -R0.reuse ;  /* 0x000000010b0be824 */ /* 0x100fe200078e0a00 */
[----:B------:R-:W-:Y:S01]  /*10900*/  STL [R1+0x3d4], R13 ;  /* 0x0003d40d01007387 */ /* 0x000fe20000100800 */
[----:B------:R-:W-:Y:S01]  /*10910*/  @!P5 IMAD.IADD R43, R43, 0x1, -R0 ;  /* 0x000000012b2bd824 */ /* 0x000fe200078e0a00 */
[C---:B------:R-:W-:Y:S01]  /*10920*/  ISETP.GT.U32.AND P6, PT, R0.reuse, R4, PT ;  /* 0x000000040000720c */ /* 0x040fe20003fc4070 */
[C---:B------:R-:W-:Y:S01]  /*10930*/  IMAD R42, R0.reuse, R37, R44 ;  /* 0x00000025002a7224 */ /* 0x040fe200078e022c */
[----:B-1----:R-:W-:Y:S01]  /*10940*/  MOV R9, R38 ;  /* 0x0000002600097202 */ /* 0x002fe20000000f00 */
[----:B------:R-:W-:Y:S01]  /*10950*/  @!P4 IMAD.IADD R33, R33, 0x1, -R0 ;  /* 0x000000012121c824 */ /* 0x000fe200078e0a00 */
[----:B------:R-:W-:Y:S01]  /*10960*/  ISETP.GT.U32.AND P5, PT, R0, R43, PT ;  /* 0x0000002b0000720c */ /* 0x000fe20003fa4070 */
[----:B------:R-:W-:Y:S01]  /*10970*/  VIADD R38, R6, 0x159 ;  /* 0x0000015906267836 */ /* 0x000fe20000000000 */
[----:B------:R-:W-:Y:S01]  /*10980*/  ISETP.GE.AND P4, PT, R40, RZ, PT ;  /* 0x000000ff2800720c */ /* 0x000fe20003f86270 */
[----:B------:R-:W-:Y:S01]  /*10990*/  @!P2 IMAD.MOV R9, RZ, RZ, -R9 ;  /* 0x000000ffff09a224 */ /* 0x000fe200078e0a09 */
[----:B------:R-:W-:Y:S01]  /*109a0*/  ISETP.GT.U32.AND P2, PT, R0, R35, PT ;  /* 0x000000230000720c */ /* 0x000fe20003f44070 */
[----:B------:R-:W-:Y:S01]  /*109b0*/  VIADD R39, R6, 0x15b ;  /* 0x0000015b06277836 */ /* 0x000fe20000000000 */
[----:B------:R-:W-:-:S02]  /*109c0*/  IABS R45, R38 ;  /* 0x00000026002d7213 */ /* 0x000fc40000000000 */
[----:B------:R1:W-:Y:S01]  /*109d0*/  STL [R1+0x3d0], R9 ;  /* 0x0003d00901007387 */ /* 0x0003e20000100800 */
[----:B------:R-:W-:Y:S02]  /*109e0*/  @!P6 IADD3 R4, R4, -R0, RZ ;  /* 0x800000000404e210 */ /* 0x000fe40007ffe0ff */
[----:B------:R-:W-:Y:S01]  /*109f0*/  IMAD.HI.U32 R46, R3, R45, RZ ;  /* 0x0000002d032e7227 */ /* 0x000fe200078e00ff */
[----:B------:R-:W-:Y:S02]  /*10a00*/  IABS R37, R39 ;  /* 0x0000002700257213 */ /* 0x000fe40000000000 */
[----:B------:R-:W-:Y:S01]  /*10a10*/  ISETP.GT.U32.AND P6, PT, R0, R4, PT ;  /* 0x000000040000720c */ /* 0x000fe20003fc4070 */
[----:B------:R-:W-:Y:S01]  /*10a20*/  IMAD.MOV R46, RZ, RZ, -R46 ;  /* 0x000000ffff2e7224 */ /* 0x000fe200078e0a2e */
[-C--:B------:R-:W-:Y:S02]  /*10a30*/  @!P5 IADD3 R43, R43, -R0.reuse, RZ ;  /* 0x800000002b2bd210 */ /* 0x080fe40007ffe0ff */
[----:B------:R-:W-:Y:S01]  /*10a40*/  @!P2 IADD3 R35, R35, -R0, RZ ;  /* 0x800000002323a210 */ /* 0x000fe20007ffe0ff */
[----:B-1----:R-:W-:Y:S01]  /*10a50*/  IMAD.MOV.U32 R9, RZ, RZ, R33 ;  /* 0x000000ffff097224 */ /* 0x002fe200078e0021 */
[----:B------:R-:W-:Y:S01]  /*10a60*/  ISETP.GE.AND P5, PT, R36, RZ, PT ;  /* 0x000000ff2400720c */ /* 0x000fe20003fa6270 */
[----:B------:R-:W-:Y:S01]  /*10a70*/  IMAD.MOV.U32 R13, RZ, RZ, R43 ;  /* 0x000000ffff0d7224 */ /* 0x000fe200078e002b */
[C---:B------:R-:W-:Y:S01]  /*10a80*/  ISETP.GT.U32.AND P2, PT, R0.reuse, R35, PT ;  /* 0x000000230000720c */ /* 0x040fe20003f44070 */
[----:B------:R-:W-:Y:S01]  /*10a90*/  @!P0 IMAD.MOV R9, RZ, RZ, -R9 ;  /* 0x000000ffff098224 */ /* 0x000fe200078e0a09 */
[----:B------:R-:W-:Y:S01]  /*10aa0*/  ISETP.GT.U32.AND P0, PT, R0, R11, PT ;  /* 0x0000000b0000720c */ /* 0x000fe20003f04070 */
[C---:B------:R-:W-:Y:S01]  /*10ab0*/  VIADD R33, R6.reuse, 0x15c ;  /* 0x0000015c06217836 */ /* 0x040fe20000000000 */
[----:B------:R-:W-:Y:S01]  /*10ac0*/  IADD3 R36, R6, 0x15a, RZ ;  /* 0x0000015a06247810 */ /* 0x000fe20007ffe0ff */
[----:B------:R-:W-:Y:S01]  /*10ad0*/  @!P6 IMAD.IADD R4, R4, 0x1, -R0 ;  /* 0x000000010404e824 */ /* 0x000fe200078e0a00 */
[----:B------:R1:W-:Y:S01]  /*10ae0*/  STL [R1+0x3cc], R9 ;  /* 0x0003cc0901007387 */ /* 0x0003e20000100800 */
[----:B------:R-:W-:Y:S01]  /*10af0*/  @!P3 IMAD.MOV R13, RZ, RZ, -R13 ;  /* 0x000000ffff0db224 */ /* 0x000fe200078e0a0d */
[----:B------:R-:W-:-:S02]  /*10b00*/  IABS R44, R36 ;  /* 0x00000024002c7213 */ /* 0x000fc40000000000 */
[----:B------:R-:W-:Y:S01]  /*10b10*/  IABS R40, R33 ;  /* 0x0000002100287213 */ /* 0x000fe20000000000 */
[----:B------:R-:W-:Y:S01]  /*10b20*/  @!P5 IMAD.MOV R4, RZ, RZ, -R4 ;  /* 0x000000ffff04d224 */ /* 0x000fe200078e0a04 */
[----:B------:R-:W-:Y:S01]  /*10b30*/  STL [R1+0x3c8], R13 ;  /* 0x0003c80d01007387 */ /* 0x000fe20000100800 */
[----:B------:R-:W-:Y:S02]  /*10b40*/  @!P2 IADD3 R35, R35, -R0, RZ ;  /* 0x800000002323a210 */ /* 0x000fe40007ffe0ff */
[----:B------:R-:W-:Y:S01]  /*10b50*/  ISETP.GE.AND P2, PT, R34, RZ, PT ;  /* 0x000000ff2200720c */ /* 0x000fe20003f46270 */
[----:B------:R-:W-:Y:S01]  /*10b60*/  @!P0 IMAD.IADD R11, R11, 0x1, -R0 ;  /* 0x000000010b0b8824 */ /* 0x000fe200078e0a00 */
[C---:B------:R-:W-:Y:S01]  /*10b70*/  ISETP.GT.U32.AND P0, PT, R0.reuse, R42, PT ;  /* 0x0000002a0000720c */ /* 0x040fe20003f04070 */
[----:B------:R-:W-:Y:S01]  /*10b80*/  IMAD R34, R0, R46, R45 ;  /* 0x0000002e00227224 */ /* 0x000fe200078e022d */
[----:B------:R-:W-:Y:S01]  /*10b90*/  ISETP.GE.AND P5, PT, R36, RZ, PT ;  /* 0x000000ff2400720c */ /* 0x000fe20003fa6270 */
[----:B-1----:R-:W-:-:S02]  /*10ba0*/  IMAD.MOV.U32 R9, RZ, RZ, R11 ;  /* 0x000000ffff097224 */ /* 0x002fc400078e000b */
[----:B------:R-:W-:Y:S01]  /*10bb0*/  IMAD.HI.U32 R45, R3, R44, RZ ;  /* 0x0000002c032d7227 */ /* 0x000fe200078e00ff */
[----:B------:R-:W-:-:S03]  /*10bc0*/  ISETP.GT.U32.AND P6, PT, R0, R34, PT ;  /* 0x000000220000720c */ /* 0x000fc60003fc4070 */
[----:B------:R-:W-:-:S04]  /*10bd0*/  IMAD.HI.U32 R46, R3, R37, RZ ;  /* 0x00000025032e7227 */ /* 0x000fc800078e00ff */
[----:B------:R-:W-:Y:S01]  /*10be0*/  @!P0 IMAD.IADD R42, R42, 0x1, -R0 ;  /* 0x000000012a2a8824 */ /* 0x000fe200078e0a00 */
[----:B------:R-:W-:Y:S01]  /*10bf0*/  IADD3 R46, -R46, RZ, RZ ;  /* 0x000000ff2e2e7210 */ /* 0x000fe20007ffe1ff */
[----:B------:R-:W-:Y:S01]  /*10c00*/  @!P1 IMAD.MOV R9, RZ, RZ, -R9 ;  /* 0x000000ffff099224 */ /* 0x000fe200078e0a09 */
[----:B------:R-:W-:Y:S01]  /*10c10*/  ISETP.GE.AND P0, PT, R38, RZ, PT ;  /* 0x000000ff2600720c */ /* 0x000fe20003f06270 */
[----:B------:R-:W-:Y:S01]  /*10c20*/  IMAD.MOV R45, RZ, RZ, -R45 ;  /* 0x000000ffff2d7224 */ /* 0x000fe200078e0a2d */
[----:B------:R-:W-:Y:S01]  /*10c30*/  IADD3 R38, R6, 0x15d, RZ ;  /* 0x0000015d06267810 */ /* 0x000fe20007ffe0ff */
[----:B------:R-:W-:Y:S01]  /*10c40*/  IMAD.HI.U32 R47, R3, R40, RZ ;  /* 0x00000028032f7227 */ /* 0x000fe200078e00ff */
[----:B------:R-:W-:Y:S01]  /*10c50*/  @!P6 IADD3 R34, R34, -R0, RZ ;  /* 0x800000002222e210 */ /* 0x000fe20007ffe0ff */
[----:B------:R1:W-:Y:S01]  /*10c60*/  STL [R1+0x3c4], R9 ;  /* 0x0003c40901007387 */ /* 0x0003e20000100800 */
[C---:B------:R-:W-:Y:S01]  /*10c70*/  ISETP.GT.U32.AND P6, PT, R0.reuse, R42, PT ;  /* 0x0000002a0000720c */ /* 0x040fe20003fc4070 */
[C---:B------:R-:W-:Y:S01]  /*10c80*/  IMAD R44, R0.reuse, R45, R44 ;  /* 0x0000002d002c7224 */ /* 0x040fe200078e022c */
[C---:B------:R-:W-:Y:S01]  /*10c90*/  ISETP.GT.U32.AND P1, PT, R0.reuse, R34, PT ;  /* 0x000000220000720c */ /* 0x040fe20003f24070 */
[C---:B------:R-:W-:Y:S01]  /*10ca0*/  IMAD R37, R0.reuse, R46, R37 ;  /* 0x0000002e00257224 */ /* 0x040fe200078e0225 */
[----:B------:R-:W-:Y:S01]  /*10cb0*/  IABS R46, R38 ;  /* 0x00000026002e7213 */ /* 0x000fe20000000000 */
[----:B------:R-:W-:Y:S01]  /*10cc0*/  IMAD.MOV R47, RZ, RZ, -R47 ;  /* 0x000000ffff2f7224 */ /* 0x000fe200078e0a2f */
[----:B------:R-:W-:Y:S01]  /*10cd0*/  ISETP.GT.U32.AND P3, PT, R0, R44, PT ;  /* 0x0000002c0000720c */ /* 0x000fe20003f64070 */
[----:B------:R-:W-:Y:S01]  /*10ce0*/  VIADD R45, R6, 0x15e ;  /* 0x0000015e062d7836 */ /* 0x000fe20000000000 */
[----:B------:R-:W-:Y:S01]  /*10cf0*/  MOV R11, R46 ;  /* 0x0000002e000b7202 */ /* 0x000fe20000000f00 */
[----:B-1----:R-:W-:-:S02]  /*10d00*/  IMAD.MOV.U32 R9, RZ, RZ, R35 ;  /* 0x000000ffff097224 */ /* 0x002fc400078e0023 */
[----:B------:R-:W-:Y:S01]  /*10d10*/  IMAD R40, R0, R47, R40 ;  /* 0x0000002f00287224 */ /* 0x000fe200078e0228 */
[----:B------:R-:W-:Y:S01]  /*10d20*/  IABS R43, R45 ;  /* 0x0000002d002b7213 */ /* 0x000fe20000000000 */
[--C-:B------:R-:W-:Y:S01]  /*10d30*/  @!P6 IMAD.IADD R42, R42, 0x1, -R0.reuse ;  /* 0x000000012a2ae824 */ /* 0x100fe200078e0a00 */
[----:B------:R-:W-:Y:S01]  /*10d40*/  @!P4 IADD3 R9, -R9, RZ, RZ ;  /* 0x000000ff0909c210 */ /* 0x000fe20007ffe1ff */
[----:B------:R-:W-:Y:S01]  /*10d50*/  IMAD.HI.U32 R35, R3, R11, RZ ;  /* 0x0000000b03237227 */ /* 0x000fe200078e00ff */
[C---:B------:R-:W-:Y:S02]  /*10d60*/  ISETP.GT.U32.AND P4, PT, R0.reuse, R37, PT ;  /* 0x000000250000720c */ /* 0x040fe40003f84070 */
[----:B------:R-:W-:Y:S01]  /*10d70*/  ISETP.GT.U32.AND P6, PT, R0, R40, PT ;  /* 0x000000280000720c */ /* 0x000fe20003fc4070 */
[----:B------:R1:W-:Y:S01]  /*10d80*/  STL [R1+0x3c0], R9 ;  /* 0x0003c00901007387 */ /* 0x0003e20000100800 */
[----:B------:R-:W-:Y:S01]  /*10d90*/  @!P1 IMAD.IADD R34, R34, 0x1, -R0 ;  /* 0x0000000122229824 */ /* 0x000fe200078e0a00 */
[----:B------:R-:W-:Y:S01]  /*10da0*/  @!P3 IADD3 R44, R44, -R0, RZ ;  /* 0x800000002c2cb210 */ /* 0x000fe20007ffe0ff */
[----:B------:R-:W-:Y:S01]  /*10db0*/  IMAD.MOV R35, RZ, RZ, -R35 ;  /* 0x000000ffff237224 */ /* 0x000fe200078e0a23 */
[----:B------:R2:W-:Y:S01]  /*10dc0*/  STL [R1+0x3bc], R4 ;  /* 0x0003bc0401007387 */ /* 0x0005e20000100800 */
[----:B------:R-:W-:-:S02]  /*10dd0*/  ISETP.GE.AND P3, PT, R33, RZ, PT ;  /* 0x000000ff2100720c */ /* 0x000fc40003f66270 */
[----:B------:R-:W-:Y:S01]  /*10de0*/  IMAD R33, R0, R35, R11 ;  /* 0x0000002300217224 */ /* 0x000fe200078e020b */
[----:B------:R-:W-:Y:S01]  /*10df0*/  ISETP.GE.AND P1, PT, R39, RZ, PT ;  /* 0x000000ff2700720c */ /* 0x000fe20003f26270 */
[C---:B------:R-:W-:Y:S01]  /*10e00*/  VIADD R35, R6.reuse, 0x160 ;  /* 0x0000016006237836 */ /* 0x040fe20000000000 */
[----:B------:R-:W-:Y:S01]  /*10e10*/  IADD3 R39, R6, 0x15f, RZ ;  /* 0x0000015f06277810 */ /* 0x000fe20007ffe0ff */
[----:B-1----:R-:W-:Y:S02]  /*10e20*/  IMAD.MOV.U32 R9, RZ, RZ, R42 ;  /* 0x000000ffff097224 */ /* 0x002fe400078e002a */
[--C-:B------:R-:W-:Y:S01]  /*10e30*/  @!P4 IMAD.IADD R37, R37, 0x1, -R0.reuse ;  /* 0x000000012525c824 */ /* 0x100fe200078e0a00 */
[----:B------:R-:W-:Y:S01]  /*10e40*/  ISETP.GT.U32.AND P4, PT, R0, R44, PT ;  /* 0x0000002c0000720c */ /* 0x000fe20003f84070 */
[----:B------:R-:W-:Y:S01]  /*10e50*/  @!P2 IMAD.MOV R9, RZ, RZ, -R9 ;  /* 0x000000ffff09a224 */ /* 0x000fe200078e0a09 */
[----:B--2---:R-:W-:Y:S01]  /*10e60*/  MOV R4, R43 ;  /* 0x0000002b00047202 */ /* 0x004fe20000000f00 */
[----:B------:R-:W-:Y:S01]  /*10e70*/  @!P6 IMAD.IADD R40, R40, 0x1, -R0 ;  /* 0x000000012828e824 */ /* 0x000fe200078e0a00 */
[----:B------:R-:W-:-:S02]  /*10e80*/  ISETP.GT.U32.AND P6, PT, R0, R37, PT ;  /* 0x000000250000720c */ /* 0x000fc40003fc4070 */
[----:B------:R1:W-:Y:S01]  /*10e90*/  STL [R1+0x3b8], R9 ;  /* 0x0003b80901007387 */ /* 0x0003e20000100800 */
[C---:B------:R-:W-:Y:S01]  /*10ea0*/  IMAD.HI.U32 R36, R3.reuse, R4, RZ ;  /* 0x0000000403247227 */ /* 0x040fe200078e00ff */
[----:B------:R-:W-:Y:S02]  /*10eb0*/  ISETP.GT.U32.AND P2, PT, R0, R40, PT ;  /* 0x000000280000720c */ /* 0x000fe40003f44070 */
[----:B------:R-:W-:Y:S02]  /*10ec0*/  IABS R11, R39 ;  /* 0x00000027000b7213 */ /* 0x000fe40000000000 */
[----:B------:R-:W-:Y:S01]  /*10ed0*/  IADD3 R36, -R36, RZ, RZ ;  /* 0x000000ff24247210 */ /* 0x000fe20007ffe1ff */
[----:B------:R-:W-:Y:S01]  /*10ee0*/  @!P4 IMAD.IADD R44, R44, 0x1, -R0 ;  /* 0x000000012c2cc824 */ /* 0x000fe200078e0a00 */
[----:B------:R-:W-:Y:S01]  /*10ef0*/  ISETP.GE.AND P4, PT, R38, RZ, PT ;  /* 0x000000ff2600720c */ /* 0x000fe20003f86270 */
[----:B------:R-:W-:-:S04]  /*10f00*/  IMAD.HI.U32 R43, R3, R11, RZ ;  /* 0x0000000b032b7227 */ /* 0x000fc800078e00ff */
[----:B-1----:R-:W-:Y:S02]  /*10f10*/  IMAD.MOV.U32 R9, RZ, RZ, R34 ;  /* 0x000000ffff097224 */ /* 0x002fe400078e0022 */
[----:B------:R-:W-:Y:S01]  /*10f20*/  IMAD R34, R0, R36, R4 ;  /* 0x0000002400227224 */ /* 0x000fe200078e0204 */
[----:B------:R-:W-:Y:S01]  /*10f30*/  @!P2 IADD3 R40, R40, -R0, RZ ;  /* 0x800000002828a210 */ /* 0x000fe20007ffe0ff */
[----:B------:R-:W-:Y:S01]  /*10f40*/  VIADD R36, R6, 0x161 ;  /* 0x0000016106247836 */ /* 0x000fe20000000000 */
[----:B------:R-:W-:Y:S01]  /*10f50*/  @!P0 IADD3 R9, -R9, RZ, RZ ;  /* 0x000000ff09098210 */ /* 0x000fe20007ffe1ff */
[----:B------:R-:W-:Y:S01]  /*10f60*/  @!P6 IMAD.IADD R37, R37, 0x1, -R0 ;  /* 0x000000012525e824 */ /* 0x000fe200078e0a00 */
[C---:B------:R-:W-:Y:S01]  /*10f70*/  ISETP.GT.U32.AND P0, PT, R0.reuse, R33, PT ;  /* 0x000000210000720c */ /* 0x040fe20003f04070 */
[----:B------:R-:W-:Y:S01]  /*10f80*/  IMAD.MOV R43, RZ, RZ, -R43 ;  /* 0x000000ffff2b7224 */ /* 0x000fe200078e0a2b */
[C---:B------:R-:W-:Y:S01]  /*10f90*/  ISETP.GT.U32.AND P6, PT, R0.reuse, R34, PT ;  /* 0x000000220000720c */ /* 0x040fe20003fc4070 */
[----:B------:R1:W-:Y:S01]  /*10fa0*/  STL [R1+0x3b4], R9 ;  /* 0x0003b40901007387 */ /* 0x0003e20000100800 */
[----:B------:R-:W-:Y:S01]  /*10fb0*/  IABS R42, R36 ;  /* 0x00000024002a7213 */ /* 0x000fe20000000000 */
[----:B------:R-:W-:Y:S01]  /*10fc0*/  IMAD.MOV.U32 R13, RZ, RZ, R37 ;  /* 0x000000ffff0d7224 */ /* 0x000fe200078e0025 */
[----:B------:R-:W-:Y:S01]  /*10fd0*/  IABS R4, R35 ;  /* 0x0000002300047213 */ /* 0x000fe20000000000 */
[----:B------:R-:W-:Y:S01]  /*10fe0*/  IMAD R11, R0, R43, R11 ;  /* 0x0000002b000b7224 */ /* 0x000fe200078e020b */
[----:B------:R-:W-:Y:S01]  /*10ff0*/  ISETP.GE.AND P2, PT, R45, RZ, PT ;  /* 0x000000ff2d00720c */ /* 0x000fe20003f46270 */
[----:B------:R-:W-:Y:S01]  /*11000*/  IMAD.HI.U32 R37, R3, R42, RZ ;  /* 0x0000002a03257227 */ /* 0x000fe200078e00ff */
[----:B-1----:R-:W-:-:S03]  /*11010*/  MOV R9, R44 ;  /* 0x0000002c00097202 */ /* 0x002fc60000000f00 */
[----:B------:R-:W-:Y:S02]  /*11020*/  @!P0 IMAD.IADD R33, R33, 0x1, -R0 ;  /* 0x0000000121218824 */ /* 0x000fe400078e0a00 */
[----:B------:R-:W-:Y:S01]  /*11030*/  @!P6 IADD3 R34, R34, -R0, RZ ;  /* 0x800000002222e210 */ /* 0x000fe20007ffe0ff */
[----:B------:R-:W-:Y:S01]  /*11040*/  IMAD.HI.U32 R38, R3, R4, RZ ;  /* 0x0000000403267227 */ /* 0x000fe200078e00ff */
[----:B------:R-:W-:Y:S02]  /*11050*/  ISETP.GE.AND P0, PT, R39, RZ, PT ;  /* 0x000000ff2700720c */ /* 0x000fe40003f06270 */
[C---:B------:R-:W-:Y:S01]  /*11060*/  ISETP.GT.U32.AND P6, PT, R0.reuse, R34, PT ;  /* 0x000000220000720c */ /* 0x040fe20003fc4070 */
[----:B------:R-:W-:Y:S01]  /*11070*/  @!P5 IMAD.MOV R9, RZ, RZ, -R9 ;  /* 0x000000ffff09d224 */ /* 0x000fe200078e0a09 */
[C---:B------:R-:W-:Y:S01]  /*11080*/  ISETP.GT.U32.AND P5, PT, R0.reuse, R33, PT ;  /* 0x000000210000720c */ /* 0x040fe20003fa4070 */
[----:B------:R-:W-:Y:S01]  /*11090*/  @!P1 IMAD.MOV R13, RZ, RZ, -R13 ;  /* 0x000000ffff0d9224 */ /* 0x000fe200078e0a0d */
[----:B------:R-:W-:Y:S01]  /*110a0*/  ISETP.GT.U32.AND P1, PT, R0, R11, PT ;  /* 0x0000000b0000720c */ /* 0x000fe20003f24070 */
[----:B------:R-:W-:Y:S01]  /*110b0*/  IMAD.MOV R38, RZ, RZ, -R38 ;  /* 0x000000ffff267224 */ /* 0x000fe200078e0a26 */
[----:B------:R1:W-:Y:S01]  /*110c0*/  STL [R1+0x3a8], R9 ;  /* 0x0003a80901007387 */ /* 0x0003e20000100800 */
[----:B------:R-:W-:-:S02]  /*110d0*/  VIADD R44, R6, 0x167 ;  /* 0x00000167062c7836 */ /* 0x000fc40000000000 */
[----:B------:R-:W-:Y:S01]  /*110e0*/  IMAD R4, R0, R38, R4 ;  /* 0x0000002600047224 */ /* 0x000fe200078e0204 */
[----:B------:R2:W-:Y:S01]  /*110f0*/  STL [R1+0x3a4], R13 ;  /* 0x0003a40d01007387 */ /* 0x0005e20000100800 */
[----:B------:R-:W-:Y:S02]  /*11100*/  VIADD R38, R6, 0x165 ;  /* 0x0000016506267836 */ /* 0x000fe40000000000 */
[--C-:B------:R-:W-:Y:S01]  /*11110*/  @!P6 IMAD.IADD R34, R34, 0x1, -R0.reuse ;  /* 0x000000012222e824 */ /* 0x100fe200078e0a00 */
[----:B------:R-:W-:Y:S01]  /*11120*/  ISETP.GE.AND P6, PT, R36, RZ, PT ;  /* 0x000000ff2400720c */ /* 0x000fe20003fc6270 */
[----:B------:R-:W-:Y:S01]  /*11130*/  @!P5 IMAD.IADD R33, R33, 0x1, -R0 ;  /* 0x000000012121d824 */ /* 0x000fe200078e0a00 */
[----:B-1----:R-:W-:Y:S01]  /*11140*/  MOV R9, R40 ;  /* 0x0000002800097202 */ /* 0x002fe20000000f00 */
[----:B------:R-:W-:Y:S01]  /*11150*/  VIADD R36, R6, 0x163 ;  /* 0x0000016306247836 */ /* 0x000fe20000000000 */
[----:B------:R-:W-:Y:S01]  /*11160*/  ISETP.GT.U32.AND P5, PT, R0, R4, PT ;  /* 0x000000040000720c */ /* 0x000fe20003fa4070 */
[----:B--2---:R-:W-:Y:S01]  /*11170*/  IMAD.MOV.U32 R13, RZ, RZ, R33 ;  /* 0x000000ffff0d7224 */ /* 0x004fe200078e0021 */
[----:B------:R-:W-:Y:S01]  /*11180*/  @!P1 IADD3 R11, R11, -R0, RZ ;  /* 0x800000000b0b9210 */ /* 0x000fe20007ffe0ff */
[----:B------:R-:W-:Y:S01]  /*11190*/  @!P3 IMAD.MOV R9, RZ, RZ, -R9 ;  /* 0x000000ffff09b224 */ /* 0x000fe200078e0a09 */
[----:B------:R-:W-:Y:S01]  /*111a0*/  ISETP.GE.AND P3, PT, R35, RZ, PT ;  /* 0x000000ff2300720c */ /* 0x000fe20003f66270 */
[----:B------:R-:W-:Y:S01]  /*111b0*/  @!P4 IMAD.MOV R13, RZ, RZ, -R13 ;  /* 0x000000ffff0dc224 */ /* 0x000fe200078e0a0d */
[----:B------:R-:W-:-:S02]  /*111c0*/  IADD3 R35, -R37, RZ, RZ ;  /* 0x000000ff25237210 */ /* 0x000fc40007ffe1ff */
[----:B------:R-:W-:Y:S01]  /*111d0*/  IABS R47, R36 ;  /* 0x00000024002f7213 */ /* 0x000fe20000000000 */
[----:B------:R1:W-:Y:S01]  /*111e0*/  STL [R1+0x3a0], R9 ;  /* 0x0003a00901007387 */ /* 0x0003e20000100800 */
[C---:B------:R-:W-:Y:S01]  /*111f0*/  ISETP.GT.U32.AND P1, PT, R0.reuse, R11, PT ;  /* 0x0000000b0000720c */ /* 0x040fe20003f24070 */
[----:B------:R-:W-:Y:S01]  /*11200*/  IMAD R42, R0, R35, R42 ;  /* 0x00000023002a7224 */ /* 0x000fe200078e022a */
[----:B------:R-:W-:Y:S01]  /*11210*/  IADD3 R37, R6, 0x162, RZ ;  /* 0x0000016206257810 */ /* 0x000fe20007ffe0ff */
[----:B------:R-:W-:Y:S01]  /*11220*/  @!P5 IMAD.IADD R4, R4, 0x1, -R0 ;  /* 0x000000010404d824 */ /* 0x000fe200078e0a00 */
[----:B------:R2:W-:Y:S01]  /*11230*/  STL [R1+0x39c], R13 ;  /* 0x00039c0d01007387 */ /* 0x0005e20000100800 */
[----:B------:R-:W-:Y:S01]  /*11240*/  VIADD R35, R6, 0x164 ;  /* 0x0000016406237836 */ /* 0x000fe20000000000 */
[C---:B------:R-:W-:Y:S02]  /*11250*/  ISETP.GT.U32.AND P4, PT, R0.reuse, R42, PT ;  /* 0x0000002a0000720c */ /* 0x040fe40003f84070 */
[----:B------:R-:W-:-:S02]  /*11260*/  ISETP.GT.U32.AND P5, PT, R0, R4, PT ;  /* 0x000000040000720c */ /* 0x000fc40003fa4070 */
[----:B-1----:R-:W-:Y:S01]  /*11270*/  MOV R9, R34 ;  /* 0x0000002200097202 */ /* 0x002fe20000000f00 */
[----:B------:R-:W-:Y:S01]  /*11280*/  IMAD.HI.U32 R34, R3, R47, RZ ;  /* 0x0000002f03227227 */ /* 0x000fe200078e00ff */
[----:B------:R-:W-:Y:S02]  /*11290*/  IABS R48, R37 ;  /* 0x0000002500307213 */ /* 0x000fe40000000000 */
[----:B------:R-:W-:Y:S01]  /*112a0*/  @!P1 IADD3 R11, R11, -R0, RZ ;  /* 0x800000000b0b9210 */ /* 0x000fe20007ffe0ff */
[----:B------:R-:W-:Y:S01]  /*112b0*/  IMAD.MOV R34, RZ, RZ, -R34 ;  /* 0x000000ffff227224 */ /* 0x000fe200078e0a22 */
[----:B------:R-:W-:Y:S01]  /*112c0*/  ISETP.GE.AND P1, PT, R36, RZ, PT ;  /* 0x000000ff2400720c */ /* 0x000fe20003f26270 */
[----:B------:R-:W-:Y:S01]  /*112d0*/  @!P2 IMAD.MOV R9, RZ, RZ, -R9 ;  /* 0x000000ffff09a224 */ /* 0x000fe200078e0a09 */
[----:B------:R-:W-:Y:S01]  /*112e0*/  ISETP.GE.AND P2, PT, R37, RZ, PT ;  /* 0x000000ff2500720c */ /* 0x000fe20003f46270 */
[----:B------:R-:W-:Y:S01]  /*112f0*/  @!P4 IMAD.IADD R42, R42, 0x1, -R0 ;  /* 0x000000012a2ac824 */ /* 0x000fe200078e0a00 */
[----:B------:R-:W-:Y:S01]  /*11300*/  IABS R39, R35 ;  /* 0x0000002300277213 */ /* 0x000fe20000000000 */
[C---:B------:R-:W-:Y:S01]  /*11310*/  IMAD R47, R0.reuse, R34, R47 ;  /* 0x00000022002f7224 */ /* 0x040fe200078e022f */
[----:B------:R1:W-:Y:S01]  /*11320*/  STL [R1+0x398], R9 ;  /* 0x0003980901007387 */ /* 0x0003e20000100800 */
[----:B------:R-:W-:Y:S01]  /*11330*/  IMAD.HI.U32 R37, R3, R48, RZ ;  /* 0x0000003003257227 */ /* 0x000fe200078e00ff */
[----:B------:R-:W-:-:S02]  /*11340*/  ISETP.GT.U32.AND P4, PT, R0, R42, PT ;  /* 0x0000002a0000720c */ /* 0x000fc40003f84070 */
[----:B--2---:R-:W-:Y:S01]  /*11350*/  MOV R13, R11 ;  /* 0x0000000b000d7202 */ /* 0x004fe20000000f00 */
[----:B------:R-:W-:Y:S01]  /*11360*/  @!P5 IMAD.IADD R4, R4, 0x1, -R0 ;  /* 0x000000010404d824 */ /* 0x000fe200078e0a00 */
[----:B------:R-:W-:Y:S01]  /*11370*/  ISETP.GE.AND P5, PT, R35, RZ, PT ;  /* 0x000000ff2300720c */ /* 0x000fe20003fa6270 */
[----:B------:R-:W-:Y:S01]  /*11380*/  IMAD.MOV R36, RZ, RZ, -R37 ;  /* 0x000000ffff247224 */ /* 0x000fe200078e0a25 */
[----:B------:R-:W-:Y:S01]  /*11390*/  IABS R40, R44 ;  /* 0x0000002c00287213 */ /* 0x000fe20000000000 */
[----:B------:R-:W-:Y:S01]  /*113a0*/  IMAD.HI.U32 R33, R3, R39, RZ ;  /* 0x0000002703217227 */ /* 0x000fe200078e00ff */
[----:B-1----:R-:W-:-:S03]  /*113b0*/  MOV R9, R4 ;  /* 0x0000000400097202 */ /* 0x002fc60000000f00 */
[----:B------:R-:W-:Y:S01]  /*113c0*/  IMAD R48, R0, R36, R48 ;  /* 0x0000002400307224 */ /* 0x000fe200078e0230 */
[----:B------:R-:W-:Y:S01]  /*113d0*/  IADD3 R33, -R33, RZ, RZ ;  /* 0x000000ff21217210 */ /* 0x000fe20007ffe1ff */
[----:B------:R-:W-:Y:S01]  /*113e0*/  @!P4 IMAD.IADD R42, R42, 0x1, -R0 ;  /* 0x000000012a2ac824 */ /* 0x000fe200078e0a00 */
[C---:B------:R-:W-:Y:S01]  /*113f0*/  ISETP.GT.U32.AND P4, PT, R0.reuse, R47, PT ;  /* 0x0000002f0000720c */ /* 0x040fe20003f84070 */
[----:B------:R-:W-:Y:S01]  /*11400*/  @!P0 IMAD.MOV R13, RZ, RZ, -R13 ;  /* 0x000000ffff0d8224 */ /* 0x000fe200078e0a0d */
[----:B------:R-:W-:Y:S01]  /*11410*/  ISETP.GT.U32.AND P0, PT, R0, R48, PT ;  /* 0x000000300000720c */ /* 0x000fe20003f04070 */
[C---:B------:R-:W-:Y:S01]  /*11420*/  VIADD R35, R6.reuse, 0x166 ;  /* 0x0000016606237836 */ /* 0x040fe20000000000 */
[----:B------:R-:W-:Y:S01]  /*11430*/  IADD3 R36, R6, 0x168, RZ ;  /* 0x0000016806247810 */ /* 0x000fe20007ffe0ff */
[----:B------:R-:W-:Y:S01]  /*11440*/  @!P3 IMAD.MOV R9, RZ, RZ, -R9 ;  /* 0x000000ffff09b224 */ /* 0x000fe200078e0a09 */
[----:B------:R-:W-:Y:S01]  /*11450*/  STL [R1+0x394], R13 ;  /* 0x0003940d01007387 */ /* 0x000fe20000100800 */
[----:B------:R-:W-:Y:S01]  /*11460*/  ISETP.GE.AND P3, PT, R38, RZ, PT ;  /* 0x000000ff2600720c */ /* 0x000fe20003f66270 */
[----:B------:R-:W-:Y:S01]  /*11470*/  IMAD R39, R0, R33, R39 ;  /* 0x0000002100277224 */ /* 0x000fe200078e0227 */
[----:B------:R-:W-:Y:S01]  /*11480*/  IABS R38, R38 ;  /* 0x0000002600267213 */ /* 0x000fe20000000000 */
[----:B------:R1:W-:Y:S01]  /*11490*/  STL [R1+0x390], R9 ;  /* 0x0003900901007387 */ /* 0x0003e20000100800 */
[----:B------:R-:W-:Y:S01]  /*114a0*/  IABS R4, R35 ;  /* 0x0000002300047213 */ /* 0x000fe20000000000 */
[----:B------:R-:W-:Y:S01]  /*114b0*/  IMAD.HI.U32 R33, R3, R40, RZ ;  /* 0x0000002803217227 */ /* 0x000fe200078e00ff */
[----:B------:R-:W-:-:S02]  /*114c0*/  IABS R43, R36 ;  /* 0x00000024002b7213 */ /* 0x000fc40000000000 */
[----:B------:R-:W-:Y:S01]  /*114d0*/  @!P0 IADD3 R48, R48, -R0, RZ ;  /* 0x8000000030308210 */ /* 0x000fe20007ffe0ff */
[----:B------:R-:W-:Y:S02]  /*114e0*/  @!P4 IMAD.IADD R47, R47, 0x1, -R0 ;  /* 0x000000012f2fc824 */ /* 0x000fe400078e0a00 */
[C---:B------:R-:W-:Y:S01]  /*114f0*/  IMAD.HI.U32 R37, R3.reuse, R38, RZ ;  /* 0x0000002603257227 */ /* 0x040fe200078e00ff */
[C---:B------:R-:W-:Y:S02]  /*11500*/  ISETP.GT.U32.AND P0, PT, R0.reuse, R48, PT ;  /* 0x000000300000720c */ /* 0x040fe40003f04070 */
[----:B------:R-:W-:Y:S01]  /*11510*/  ISETP.GT.U32.AND P4, PT, R0, R47, PT ;  /* 0x0000002f0000720c */ /* 0x000fe20003f84070 */
[----:B-1----:R-:W-:Y:S02]  /*11520*/  IMAD.MOV.U32 R9, RZ, RZ, R42 ;  /* 0x000000ffff097224 */ /* 0x002fe400078e002a */
[----:B------:R-:W-:-:S04]  /*11530*/  IMAD.HI.U32 R34, R3, R4, RZ ;  /* 0x0000000403227227 */ /* 0x000fc800078e00ff */
[----:B------:R-:W-:Y:S01]  /*11540*/  @!P6 IMAD.MOV R9, RZ, RZ, -R9 ;  /* 0x000000ffff09e224 */ /* 0x000fe200078e0a09 */
[----:B------:R-:W-:Y:S01]  /*11550*/  ISETP.GT.U32.AND P6, PT, R0, R39, PT ;  /* 0x000000270000720c */ /* 0x000fe20003fc4070 */
[----:B------:R-:W-:Y:S01]  /*11560*/  IMAD.MOV R37, RZ, RZ, -R37 ;  /* 0x000000ffff257224 */ /* 0x000fe200078e0a25 */
[----:B------:R-:W-:Y:S01]  /*11570*/  IADD3 R34, -R34, RZ, RZ ;  /* 0x000000ff22227210 */ /* 0x000fe20007ffe1ff */
[----:B------:R-:W-:Y:S01]  /*11580*/  IMAD.HI.U32 R11, R3, R43, RZ ;  /* 0x0000002b030b7227 */ /* 0x000fe200078e00ff */
[----:B------:R1:W-:Y:S03]  /*11590*/  STL [R1+0x38c], R9 ;  /* 0x00038c0901007387 */ /* 0x0003e60000100800 */
[C---:B------:R-:W-:Y:S01]  /*115a0*/  IMAD R38, R0.reuse, R37, R38 ;  /* 0x0000002500267224 */ /* 0x040fe200078e0226 */
[----:B------:R-:W-:Y:S01]  /*115b0*/  IADD3 R11, -R11, RZ, RZ ;  /* 0x000000ff0b0b7210 */ /* 0x000fe20007ffe1ff */
[----:B------:R-:W-:-:S02]  /*115c0*/  IMAD R4, R0, R34, R4 ;  /* 0x0000002200047224 */ /* 0x000fc400078e0204 */
[--C-:B------:R-:W-:Y:S01]  /*115d0*/  @!P4 IMAD.IADD R47, R47, 0x1, -R0.reuse ;  /* 0x000000012f2fc824 */ /* 0x100fe200078e0a00 */
[C---:B------:R-:W-:Y:S01]  /*115e0*/  ISETP.GT.U32.AND P4, PT, R0.reuse, R38, PT ;  /* 0x000000260000720c */ /* 0x040fe20003f84070 */
[--C-:B------:R-:W-:Y:S01]  /*115f0*/  @!P6 IMAD.IADD R39, R39, 0x1, -R0.reuse ;  /* 0x000000012727e824 */ /* 0x100fe200078e0a00 */
[----:B------:R-:W-:Y:S01]  /*11600*/  ISETP.GT.U32.AND P6, PT, R0, R4, PT ;  /* 0x000000040000720c */ /* 0x000fe20003fc4070 */
[----:B------:R-:W-:Y:S01]  /*11610*/  @!P0 IMAD.IADD R48, R48, 0x1, -R0 ;  /* 0x0000000130308824 */ /* 0x000fe200078e0a00 */
[----:B------:R-:W-:Y:S01]  /*11620*/  ISETP.GE.AND P0, PT, R35, RZ, PT ;  /* 0x000000ff2300720c */ /* 0x000fe20003f06270 */
[----:B------:R-:W-:Y:S01]  /*11630*/  IMAD R43, R0, R11, R43 ;  /* 0x0000000b002b7224 */ /* 0x000fe200078e022b */
[C---:B------:R-:W-:Y:S01]  /*11640*/  IADD3 R11, R6.reuse, 0x169, RZ ;  /* 0x00000169060b7810 */ /* 0x040fe20007ffe0ff */
[C---:B------:R-:W-:Y:S02]  /*11650*/  VIADD R34, R6.reuse, 0x16a ;  /* 0x0000016a06227836 */ /* 0x040fe40000000000 */
[----:B-1----:R-:W-:Y:S01]  /*11660*/  IMAD.MOV.U32 R9, RZ, RZ, R48 ;  /* 0x000000ffff097224 */ /* 0x002fe200078e0030 */
[----:B------:R-:W-:Y:S01]  /*11670*/  IABS R37, R11 ;  /* 0x0000000b00257213 */ /* 0x000fe20000000000 */
[----:B------:R-:W-:Y:S01]  /*11680*/  IMAD.MOV R33, RZ, RZ, -R33 ;  /* 0x000000ffff217224 */ /* 0x000fe200078e0a21 */
[----:B------:R-:W-:Y:S01]  /*11690*/  IABS R45, R34 ;  /* 0x00000022002d7213 */ /* 0x000fe20000000000 */
[----:B------:R-:W-:Y:S01]  /*116a0*/  VIADD R35, R6, 0x16c ;  /* 0x0000016c06237836 */ /* 0x000fe20000000000 */
[----:B------:R-:W-:Y:S01]  /*116b0*/  @!P4 IADD3 R38, R38, -R0, RZ ;  /* 0x800000002626c210 */ /* 0x000fe20007ffe0ff */
[----:B------:R-:W-:Y:S01]  /*116c0*/  @!P6 IMAD.IADD R4, R4, 0x1, -R0 ;  /* 0x000000010404e824 */ /* 0x000fe200078e0a00 */
[----:B------:R-:W-:Y:S01]  /*116d0*/  ISETP.GT.U32.AND P4, PT, R0, R39, PT ;  /* 0x000000270000720c */ /* 0x000fe20003f84070 */
[----:B------:R-:W-:Y:S01]  /*116e0*/  IMAD.HI.U32 R49, R3, R37, RZ ;  /* 0x0000002503317227 */ /* 0x000fe200078e00ff */
[----:B------:R-:W-:-:S02]  /*116f0*/  @!P2 IADD3 R9, -R9, RZ, RZ ;  /* 0x000000ff0909a210 */ /* 0x000fc40007ffe1ff */
[C---:B------:R-:W-:Y:S01]  /*11700*/  ISETP.GT.U32.AND P2, PT, R0.reuse, R38, PT ;  /* 0x000000260000720c */ /* 0x040fe20003f44070 */
[----:B------:R-:W-:Y:S01]  /*11710*/  IMAD.HI.U32 R48, R3, R45, RZ ;  /* 0x0000002d03307227 */ /* 0x000fe200078e00ff */
[C---:B------:R-:W-:Y:S01]  /*11720*/  ISETP.GT.U32.AND P6, PT, R0.reuse, R4, PT ;  /* 0x000000040000720c */ /* 0x040fe20003fc4070 */
[----:B------:R1:W-:Y:S01]  /*11730*/  STL [R1+0x388], R9 ;  /* 0x0003880901007387 */ /* 0x0003e20000100800 */
[----:B------:R-:W-:Y:S01]  /*11740*/  IABS R42, R35 ;  /* 0x00000023002a7213 */ /* 0x000fe20000000000 */
[----:B------:R-:W-:Y:S01]  /*11750*/  IMAD R40, R0, R33, R40 ;  /* 0x0000002100287224 */ /* 0x000fe200078e0228 */
[----:B------:R-:W-:Y:S01]  /*11760*/  IADD3 R50, -R48, RZ, RZ ;  /* 0x000000ff30327210 */ /* 0x000fe20007ffe1ff */
[----:B------:R-:W-:Y:S01]  /*11770*/  IMAD.MOV R49, RZ, RZ, -R49 ;  /* 0x000000ffff317224 */ /* 0x000fe200078e0a31 */
[----:B------:R-:W-:Y:S01]  /*11780*/  IADD3 R33, R6, 0x16b, RZ ;  /* 0x0000016b06217810 */ /* 0x000fe20007ffe0ff */
[----:B------:R-:W-:Y:S01]  /*11790*/  @!P4 IMAD.IADD R39, R39, 0x1, -R0 ;  /* 0x000000012727c824 */ /* 0x000fe200078e0a00 */
[C---:B------:R-:W-:Y:S01]  /*117a0*/  ISETP.GT.U32.AND P4, PT, R0.reuse, R43, PT ;  /* 0x0000002b0000720c */ /* 0x040fe20003f84070 */
[----:B------:R-:W-:Y:S01]  /*117b0*/  IMAD R37, R0, R49, R37 ;  /* 0x0000003100257224 */ /* 0x000fe200078e0225 */
[----:B------:R-:W-:Y:S01]  /*117c0*/  IABS R46, R33 ;  /* 0x00000021002e7213 */ /* 0x000fe20000000000 */
[----:B-1----:R-:W-:Y:S01]  /*117d0*/  IMAD.MOV.U32 R9, RZ, RZ, R47 ;  /* 0x000000ffff097224 */ /* 0x002fe200078e002f */
[----:B------:R-:W-:Y:S01]  /*117e0*/  @!P2 IADD3 R38, R38, -R0, RZ ;  /* 0x800000002626a210 */ /* 0x000fe20007ffe0ff */
[C---:B------:R-:W-:Y:S01]  /*117f0*/  IMAD R45, R0.reuse, R50, R45 ;  /* 0x00000032002d7224 */ /* 0x040fe200078e022d */
[C---:B------:R-:W-:Y:S01]  /*11800*/  ISETP.GT.U32.AND P2, PT, R0.reuse, R37, PT ;  /* 0x000000250000720c */ /* 0x040fe20003f44070 */
[----:B------:R-:W-:Y:S01]  /*11810*/  @!P1 IMAD.MOV R9, RZ, RZ, -R9 ;  /* 0x000000ffff099224 */ /* 0x000fe200078e0a09 */
[----:B------:R-:W-:Y:S01]  /*11820*/  ISETP.GT.U32.AND P1, PT, R0, R40, PT ;  /* 0x000000280000720c */ /* 0x000fe20003f24070 */
[----:B------:R-:W-:Y:S01]  /*11830*/  IMAD.HI.U32 R48, R3, R42, RZ ;  /* 0x0000002a03307227 */ /* 0x000fe200078e00ff */
[----:B------:R-:W-:-:S02]  /*11840*/  @!P6 IADD3 R4, R4, -R0, RZ ;  /* 0x800000000404e210 */ /* 0x000fc40007ffe0ff */
[----:B------:R-:W-:Y:S01]  /*11850*/  ISETP.GT.U32.AND P6, PT, R0, R45, PT ;  /* 0x0000002d0000720c */ /* 0x000fe20003fc4070 */
[----:B------:R-:W-:Y:S01]  /*11860*/  @!P4 IMAD.IADD R43, R43, 0x1, -R0 ;  /* 0x000000012b2bc824 */ /* 0x000fe200078e0a00 */
[----:B------:R1:W-:Y:S01]  /*11870*/  STL [R1+0x384], R9 ;  /* 0x0003840901007387 */ /* 0x0003e20000100800 */
[----:B------:R-:W-:Y:S01]  /*11880*/  MOV R13, R39 ;  /* 0x00000027000d7202 */ /* 0x000fe20000000f00 */
[----:B------:R-:W-:Y:S01]  /*11890*/  IMAD.MOV R48, RZ, RZ, -R48 ;  /* 0x000000ffff307224 */ /* 0x000fe200078e0a30 */
[----:B------:R-:W-:Y:S01]  /*118a0*/  ISETP.GE.AND P4, PT, R36, RZ, PT ;  /* 0x000000ff2400720c */ /* 0x000fe20003f86270 */
[----:B------:R-:W-:Y:S01]  /*118b0*/  IMAD.HI.U32 R47, R3, R46, RZ ;  /* 0x0000002e032f7227 */ /* 0x000fe200078e00ff */
[----:B------:R-:W-:-:S03]  /*118c0*/  @!P5 IADD3 R13, -R13, RZ, RZ ;  /* 0x000000ff0d0dd210 */ /* 0x000fc60007ffe1ff */
[--C-:B------:R-:W-:Y:S01]  /*118d0*/  @!P1 IMAD.IADD R40, R40, 0x1, -R0.reuse ;  /* 0x0000000128289824 */ /* 0x100fe200078e0a00 */
[----:B------:R-:W-:Y:S01]  /*118e0*/  ISETP.GE.AND P1, PT, R44, RZ, PT ;  /* 0x000000ff2c00720c */ /* 0x000fe20003f26270 */
[----:B------:R-:W-:Y:S01]  /*118f0*/  @!P2 IMAD.IADD R37, R37, 0x1, -R0 ;  /* 0x000000012525a824 */ /* 0x000fe200078e0a00 */
[----:B------:R-:W-:Y:S01]  /*11900*/  IADD3 R44, R6, 0x16d, RZ ;  /* 0x0000016d062c7810 */ /* 0x000fe20007ffe0ff */
[----:B-1----:R-:W-:Y:S01]  /*11910*/  IMAD.MOV.U32 R9, RZ, RZ, R38 ;  /* 0x000000ffff097224 */ /* 0x002fe200078e0026 */
[C---:B------:R-:W-:Y:S01]  /*11920*/  ISETP.GT.U32.AND P2, PT, R0.reuse, R40, PT ;  /* 0x000000280000720c */ /* 0x040fe20003f44070 */
[----:B------:R-:W-:Y:S01]  /*11930*/  @!P6 IMAD.IADD R45, R45, 0x1, -R0 ;  /* 0x000000012d2de824 */ /* 0x000fe200078e0a00 */
[C---:B------:R-:W-:Y:S01]  /*11940*/  ISETP.GT.U32.AND P6, PT, R0.reuse, R43, PT ;  /* 0x0000002b0000720c */ /* 0x040fe20003fc4070 */
[----:B------:R-:W-:Y:S01]  /*11950*/  @!P3 IMAD.MOV R9, RZ, RZ, -R9 ;  /* 0x000000ffff09b224 */ /* 0x000fe200078e0a09 */
[C---:B------:R-:W-:Y:S01]  /*11960*/  ISETP.GT.U32.AND P5, PT, R0.reuse, R37, PT ;  /* 0x000000250000720c */ /* 0x040fe20003fa4070 */
[----:B------:R1:W-:Y:S01]  /*11970*/  STL [R1+0x380], R13 ;  /* 0x0003800d01007387 */ /* 0x0003e20000100800 */
[----:B------:R-:W-:Y:S01]  /*11980*/  ISETP.GT.U32.AND P3, PT, R0, R45, PT ;  /* 0x0000002d0000720c */ /* 0x000fe20003f64070 */
[----:B------:R-:W-:Y:S01]  /*11990*/  VIADD R36, R6, 0x16e ;  /* 0x0000016e06247836 */ /* 0x000fe20000000000 */
[----:B------:R-:W-:Y:S01]  /*119a0*/  IABS R38, R44 ;  /* 0x0000002c00267213 */ /* 0x000fe20000000000 */
[----:B------:R2:W-:Y:S01]  /*119b0*/  STL [R1+0x37c], R9 ;  /* 0x00037c0901007387 */ /* 0x0005e20000100800 */
[----:B------:R-:W-:-:S02]  /*119c0*/  IMAD R42, R0, R48, R42 ;  /* 0x00000030002a7224 */ /* 0x000fc400078e022a */
[----:B------:R-:W-:Y:S02]  /*119d0*/  IMAD.MOV R47, RZ, RZ, -R47 ;  /* 0x000000ffff2f7224 */ /* 0x000fe400078e0a2f */
[----:B------:R-:W-:Y:S01]  /*119e0*/  @!P2 IMAD.IADD R40, R40, 0x1, -R0 ;  /* 0x000000012828a824 */ /* 0x000fe200078e0a00 */
[----:B------:R-:W-:Y:S01]  /*119f0*/  ISETP.GE.AND P2, PT, R11, RZ, PT ;  /* 0x000000ff0b00720c */ /* 0x000fe20003f46270 */
[----:B------:R-:W-:Y:S01]  /*11a00*/  IMAD.MOV.U32 R11, RZ, RZ, R38 ;  /* 0x000000ffff0b7224 */ /* 0x000fe200078e0026 */
[----:B------:R-:W-:Y:S01]  /*11a10*/  @!P6 IADD3 R43, R43, -R0, RZ ;  /* 0x800000002b2be210 */ /* 0x000fe20007ffe0ff */
[----:B-1----:R-:W-:Y:S01]  /*11a20*/  IMAD.MOV.U32 R13, RZ, RZ, R40 ;  /* 0x000000ffff0d7224 */ /* 0x002fe200078e0028 */
[----:B------:R-:W-:Y:S01]  /*11a30*/  ISETP.GT.U32.AND P6, PT, R0, R42, PT ;  /* 0x0000002a0000720c */ /* 0x000fe20003fc4070 */
[----:B--2---:R-:W-:Y:S01]  /*11a40*/  IMAD.MOV.U32 R9, RZ, RZ, R4 ;  /* 0x000000ffff097224 */ /* 0x004fe200078e0004 */
[----:B------:R-:W-:Y:S01]  /*11a50*/  IABS R4, R36 ;  /* 0x0000002400047213 */ /* 0x000fe20000000000 */
[----:B------:R-:W-:Y:S01]  /*11a60*/  @!P5 IMAD.IADD R37, R37, 0x1, -R0 ;  /* 0x000000012525d824 */ /* 0x000fe200078e0a00 */
[----:B------:R-:W-:Y:S01]  /*11a70*/  ISETP.GE.AND P5, PT, R34, RZ, PT ;  /* 0x000000ff2200720c */ /* 0x000fe20003fa6270 */
[----:B------:R-:W-:Y:S01]  /*11a80*/  IMAD R46, R0, R47, R46 ;  /* 0x0000002f002e7224 */ /* 0x000fe200078e022e */
[----:B------:R-:W-:Y:S01]  /*11a90*/  @!P0 IADD3 R9, -R9, RZ, RZ ;  /* 0x000000ff09098210 */ /* 0x000fe20007ffe1ff */
[----:B------:R-:W-:Y:S01]  /*11aa0*/  IMAD.HI.U32 R34, R3, R11, RZ ;  /* 0x0000000b03227227 */ /* 0x000fe200078e00ff */
[----:B------:R-:W-:-:S02]  /*11ab0*/  @!P1 IADD3 R13, -R13, RZ, RZ ;  /* 0x000000ff0d0d9210 */ /* 0x000fc40007ffe1ff */
[----:B------:R-:W-:Y:S01]  /*11ac0*/  ISETP.GT.U32.AND P0, PT, R0, R46, PT ;  /* 0x0000002e0000720c */ /* 0x000fe20003f04070 */
[----:B------:R1:W-:Y:S01]  /*11ad0*/  STL [R1+0x378], R9 ;  /* 0x0003780901007387 */ /* 0x0003e20000100800 */
[----:B------:R-:W-:Y:S01]  /*11ae0*/  @!P3 IMAD.IADD R45, R45, 0x1, -R0 ;  /* 0x000000012d2db824 */ /* 0x000fe200078e0a00 */
[----:B------:R-:W-:Y:S01]  /*11af0*/  ISETP.GE.AND P3, PT, R33, RZ, PT ;  /* 0x000000ff2100720c */ /* 0x000fe20003f66270 */
[----:B------:R-:W-:Y:S01]  /*11b00*/  IMAD.HI.U32 R33, R3, R4, RZ ;  /* 0x0000000403217227 */ /* 0x000fe200078e00ff */
[----:B------:R2:W-:Y:S03]  /*11b10*/  STL [R1+0x374], R13 ;  /* 0x0003740d01007387 */ /* 0x0005e60000100800 */
[----:B------:R-:W-:Y:S01]  /*11b20*/  IMAD.MOV R34, RZ, RZ, -R34 ;  /* 0x000000ffff227224 */ /* 0x000fe200078e0a22 */
[----:B------:R-:W-:Y:S01]  /*11b30*/  IADD3 R33, -R33, RZ, RZ ;  /* 0x000000ff21217210 */ /* 0x000fe20007ffe1ff */
[----:B------:R-:W-:Y:S01]  /*11b40*/  @!P6 IMAD.IADD R42, R42, 0x1, -R0 ;  /* 0x000000012a2ae824 */ /* 0x000fe200078e0a00 */
[----:B------:R-:W-:Y:S01]  /*11b50*/  ISETP.GE.AND P6, PT, R44, RZ, PT ;  /* 0x000000ff2c00720c */ /* 0x000fe20003fc6270 */
[----:B-1----:R-:W-:Y:S01]  /*11b60*/  IMAD.MOV.U32 R9, RZ, RZ, R43 ;  /* 0x000000ffff097224 */ /* 0x002fe200078e002b */
[----:B------:R-:W-:Y:S01]  /*11b70*/  @!P0 IADD3 R46, R46, -R0, RZ ;  /* 0x800000002e2e8210 */ /* 0x000fe20007ffe0ff */
[----:B------:R-:W-:Y:S01]  /*11b80*/  IMAD R34, R0, R34, R11 ;  /* 0x0000002200227224 */ /* 0x000fe200078e020b */
[----:B------:R-:W-:Y:S01]  /*11b90*/  IADD3 R11, R6, 0x170, RZ ;  /* 0x00000170060b7810 */ /* 0x000fe20007ffe0ff */
[----:B------:R-:W-:Y:S01]  /*11ba0*/  @!P4 IMAD.MOV R9, RZ, RZ, -R9 ;  /* 0x000000ffff09c224 */ /* 0x000fe200078e0a09 */
[C---:B------:R-:W-:Y:S01]  /*11bb0*/  ISETP.GT.U32.AND P4, PT, R0.reuse, R42, PT ;  /* 0x0000002a0000720c */ /* 0x040fe20003f84070 */
[----:B--2---:R-:W-:Y:S01]  /*11bc0*/  IMAD.MOV.U32 R13, RZ, RZ, R37 ;  /* 0x000000ffff0d7224 */ /* 0x004fe200078e0025 */
[C---:B------:R-:W-:Y:S01]  /*11bd0*/  ISETP.GT.U32.AND P1, PT, R0.reuse, R46, PT ;  /* 0x0000002e0000720c */ /* 0x040fe20003f24070 */
[C---:B------:R-:W-:Y:S01]  /*11be0*/  IMAD R4, R0.reuse, R33, R4 ;  /* 0x0000002100047224 */ /* 0x040fe200078e0204 */
[----:B------:R1:W-:Y:S01]  /*11bf0*/  STL [R1+0x370], R9 ;  /* 0x0003700901007387 */ /* 0x0003e20000100800 */
[----:B------:R-:W-:Y:S01]  /*11c00*/  @!P2 IMAD.MOV R13, RZ, RZ, -R13 ;  /* 0x000000ffff0da224 */ /* 0x000fe200078e0a0d */
[----:B------:R-:W-:Y:S01]  /*11c10*/  ISETP.GT.U32.AND P2, PT, R0, R34, PT ;  /* 0x000000220000720c */ /* 0x000fe20003f44070 */
[C---:B------:R-:W-:Y:S01]  /*11c20*/  VIADD R33, R6.reuse, 0x16f ;  /* 0x0000016f06217836 */ /* 0x040fe20000000000 */
[----:B------:R-:W-:Y:S01]  /*11c30*/  ISETP.GE.AND P0, PT, R35, RZ, PT ;  /* 0x000000ff2300720c */ /* 0x000fe20003f06270 */
[C---:B------:R-:W-:Y:S01]  /*11c40*/  VIADD R40, R6.reuse, 0x171 ;  /* 0x0000017106287836 */ /* 0x040fe20000000000 */
[----:B------:R-:W-:Y:S01]  /*11c50*/  IABS R35, R11 ;  /* 0x0000000b00237213 */ /* 0x000fe20000000000 */
[----:B------:R-:W-:Y:S01]  /*11c60*/  STL [R1+0x36c], R13 ;  /* 0x00036c0d01007387 */ /* 0x000fe20000100800 */
[----:B------:R-:W-:Y:S01]  /*11c70*/  IABS R38, R33 ;  /* 0x0000002100267213 */ /* 0x000fe20000000000 */
[----:B------:R-:W-:Y:S01]  /*11c80*/  VIADD R39, R6, 0x173 ;  /* 0x0000017306277836 */ /* 0x000fe20000000000 */
[----:B-1----:R-:W-:Y:S01]  /*11c90*/  MOV R9, R45 ;  /* 0x0000002d00097202 */ /* 0x002fe20000000f00 */
[----:B------:R-:W-:Y:S01]  /*11ca0*/  @!P1 IMAD.IADD R46, R46, 0x1, -R0 ;  /* 0x000000012e2e9824 */ /* 0x000fe200078e0a00 */
[----:B------:R-:W-:-:S02]  /*11cb0*/  @!P4 IADD3 R42, R42, -R0, RZ ;  /* 0x800000002a2ac210 */ /* 0x000fc40007ffe0ff */
[----:B------:R-:W-:Y:S01]  /*11cc0*/  ISETP.GE.AND P4, PT, R33, RZ, PT ;  /* 0x000000ff2100720c */ /* 0x000fe20003f86270 */
[----:B------:R-:W-:Y:S01]  /*11cd0*/  @!P5 IMAD.MOV R9, RZ, RZ, -R9 ;  /* 0x000000ffff09d224 */ /* 0x000fe200078e0a09 */
[----:B------:R-:W-:Y:S01]  /*11ce0*/  ISETP.GT.U32.AND P5, PT, R0, R4, PT ;  /* 0x000000040000720c */ /* 0x000fe20003fa4070 */
[----:B------:R-:W-:Y:S01]  /*11cf0*/  @!P2 IMAD.IADD R34, R34, 0x1, -R0 ;  /* 0x000000012222a824 */ /* 0x000fe200078e0a00 */
[----:B------:R-:W-:Y:S01]  /*11d00*/  ISETP.GE.AND P2, PT, R11, RZ, PT ;  /* 0x000000ff0b00720c */ /* 0x000fe20003f46270 */
[----:B------:R-:W-:Y:S01]  /*11d10*/  IMAD.MOV.U32 R33, RZ, RZ, R35 ;  /* 0x000000ffff217224 */ /* 0x000fe200078e0023 */
[----:B------:R1:W-:Y:S01]  /*11d20*/  STL [R1+0x368], R9 ;  /* 0x0003680901007387 */ /* 0x0003e20000100800 */
[----:B------:R-:W-:Y:S01]  /*11d30*/  IMAD.HI.U32 R35, R3, R38, RZ ;  /* 0x0000002603237227 */ /* 0x000fe200078e00ff */
[----:B------:R-:W-:-:S03]  /*11d40*/  ISETP.GE.AND P1, PT, R36, RZ, PT ;  /* 0x000000ff2400720c */ /* 0x000fc60003f26270 */
[----:B------:R-:W-:Y:S02]  /*11d50*/  IMAD.MOV R35, RZ, RZ, -R35 ;  /* 0x000000ffff237224 */ /* 0x000fe400078e0a23 */
[----:B------:R-:W-:Y:S01]  /*11d60*/  IMAD.HI.U32 R11, R3, R33, RZ ;  /* 0x00000021030b7227 */ /* 0x000fe200078e00ff */
[----:B-1----:R-:W-:-:S03]  /*11d70*/  MOV R9, R46 ;  /* 0x0000002e00097202 */ /* 0x002fc60000000f00 */
[----:B------:R-:W-:Y:S01]  /*11d80*/  @!P5 IMAD.IADD R4, R4, 0x1, -R0 ;  /* 0x000000010404d824 */ /* 0x000fe200078e0a00 */
[C---:B------:R-:W-:Y:S01]  /*11d90*/  ISETP.GT.U32.AND P5, PT, R0.reuse, R34, PT ;  /* 0x000000220000720c */ /* 0x040fe20003fa4070 */
[C---:B------:R-:W-:Y:S01]  /*11da0*/  IMAD R38, R0.reuse, R35, R38 ;  /* 0x0000002300267224 */ /* 0x040fe200078e0226 */
[----:B------:R-:W-:Y:S01]  /*11db0*/  IADD3 R11, -R11, RZ, RZ ;  /* 0x000000ff0b0b7210 */ /* 0x000fe20007ffe1ff */
[----:B------:R-:W-:Y:S01]  /*11dc0*/  @!P3 IMAD.MOV R9, RZ, RZ, -R9 ;  /* 0x000000ffff09b224 */ /* 0x000fe200078e0a09 */
[----:B------:R-:W-:Y:S01]  /*11dd0*/  ISETP.GT.U32.AND P3, PT, R0, R4, PT ;  /* 0x000000040000720c */ /* 0x000fe20003f64070 */
[----:B------:R-:W-:Y:S02]  /*11de0*/  VIADD R36, R6, 0x172 ;  /* 0x0000017206247836 */ /* 0x000fe40000000000 */
[----:B------:R-:W-:Y:S01]  /*11df0*/  IMAD R33, R0, R11, R33 ;  /* 0x0000000b00217224 */ /* 0x000fe200078e0221 */
[----:B------:R1:W-:Y:S01]  /*11e00*/  STL [R1+0x364], R9 ;  /* 0x0003640901007387 */ /* 0x0003e20000100800 */
[C---:B------:R-:W-:Y:S01]  /*11e10*/  IADD3 R11, R6.reuse, 0x174, RZ ;  /* 0x00000174060b7810 */ /* 0x040fe20007ffe0ff */
[----:B------:R-:W-:-:S03]  /*11e20*/  VIADD R46, R6, 0x175 ;  /* 0x00000175062e7836 */ /* 0x000fc60000000000 */
[----:B------:R-:W-:Y:S02]  /*11e30*/  @!P5 IADD3 R34, R34, -R0, RZ ;  /* 0x800000002222d210 */ /* 0x000fe40007ffe0ff */
[----:B------:R-:W-:Y:S02]  /*11e40*/  ISETP.GT.U32.AND P5, PT, R0, R38, PT ;  /* 0x000000260000720c */ /* 0x000fe40003fa4070 */
[----:B------:R-:W-:Y:S01]  /*11e50*/  @!P3 IMAD.IADD R4, R4, 0x1, -R0 ;  /* 0x000000010404b824 */ /* 0x000fe200078e0a00 */
[----:B-1----:R-:W-:Y:S01]  /*11e60*/  MOV R9, R42 ;  /* 0x0000002a00097202 */ /* 0x002fe20000000f00 */
[----:B------:R-:W-:Y:S01]  /*11e70*/  IMAD.MOV.U32 R13, RZ, RZ, R34 ;  /* 0x000000ffff0d7224 */ /* 0x000fe200078e0022 */
[----:B------:R-:W-:Y:S01]  /*11e80*/  ISETP.GE.AND P3, PT, R36, RZ, PT ;  /* 0x000000ff2400720c */ /* 0x000fe20003f66270 */
[----:B------:R-:W-:Y:S01]  /*11e90*/  VIADD R42, R6, 0x176 ;  /* 0x00000176062a7836 */ /* 0x000fe20000000000 */
[----:B------:R-:W-:Y:S01]  /*11ea0*/  IABS R36, R36 ;  /* 0x0000002400247213 */ /* 0x000fe20000000000 */
[----:B------:R-:W-:Y:S01]  /*11eb0*/  @!P6 IMAD.MOV R13, RZ, RZ, -R13 ;  /* 0x000000ffff0de224 */ /* 0x000fe200078e0a0d */
[----:B------:R-:W-:Y:S01]  /*11ec0*/  ISETP.GT.U32.AND P6, PT, R0, R33, PT ;  /* 0x000000210000720c */ /* 0x000fe20003fc4070 */
[----:B------:R-:W-:Y:S01]  /*11ed0*/  @!P0 IMAD.MOV R9, RZ, RZ, -R9 ;  /* 0x000000ffff098224 */ /* 0x000fe200078e0a09 */
[----:B------:R-:W-:-:S02]  /*11ee0*/  ISETP.GE.AND P0, PT, R40, RZ, PT ;  /* 0x000000ff2800720c */ /* 0x000fc40003f06270 */
[----:B------:R-:W-:Y:S01]  /*11ef0*/  @!P5 IMAD.IADD R38, R38, 0x1, -R0 ;  /* 0x000000012626d824 */ /* 0x000fe200078e0a00 */
[----:B------:R-:W-:Y:S01]  /*11f00*/  IABS R40, R40 ;  /* 0x0000002800287213 */ /* 0x000fe20000000000 */
[----:B------:R1:W-:Y:S01]  /*11f10*/  STL [R1+0x360], R9 ;  /* 0x0003600901007387 */ /* 0x0003e20000100800 */
[----:B------:R-:W-:Y:S02]  /*11f20*/  IABS R37, R11 ;  /* 0x0000000b00257213 */ /* 0x000fe40000000000 */
[C---:B------:R-:W-:Y:S01]  /*11f30*/  ISETP.GT.U32.AND P5, PT, R0.reuse, R38, PT ;  /* 0x000000260000720c */ /* 0x040fe20003fa4070 */
[----:B------:R-:W-:Y:S01]  /*11f40*/  IMAD.HI.U32 R35, R3, R40, RZ ;  /* 0x0000002803237227 */ /* 0x000fe200078e00ff */
[----:B------:R-:W-:Y:S02]  /*11f50*/  STL [R1+0x35c], R13 ;  /* 0x00035c0d01007387 */ /* 0x000fe40000100800 */
[----:B------:R-:W-:Y:S01]  /*11f60*/  @!P6 IADD3 R33, R33, -R0, RZ ;  /* 0x800000002121e210 */ /* 0x000fe20007ffe0ff */
[----:B------:R-:W-:Y:S01]  /*11f70*/  IMAD.MOV R34, RZ, RZ, -R35 ;  /* 0x000000ffff227224 */ /* 0x000fe200078e0a23 */
[----:B-1----:R-:W-:Y:S01]  /*11f80*/  MOV R9, R4 ;  /* 0x0000000400097202 */ /* 0x002fe20000000f00 */
[----:B------:R-:W-:Y:S01]  /*11f90*/  IMAD.HI.U32 R4, R3, R36, RZ ;  /* 0x0000002403047227 */ /* 0x000fe200078e00ff */
[----:B------:R-:W-:-:S02]  /*11fa0*/  ISETP.GT.U32.AND P6, PT, R0, R33, PT ;  /* 0x000000210000720c */ /* 0x000fc40003fc4070 */
[----:B------:R-:W-:Y:S01]  /*11fb0*/  @!P1 IADD3 R9, -R9, RZ, RZ ;  /* 0x000000ff09099210 */ /* 0x000fe20007ffe1ff */
[----:B------:R-:W-:Y:S01]  /*11fc0*/  IMAD R40, R0, R34, R40 ;  /* 0x0000002200287224 */ /* 0x000fe200078e0228 */
[----:B------:R-:W-:Y:S01]  /*11fd0*/  ISETP.GE.AND P1, PT, R39, RZ, PT ;  /* 0x000000ff2700720c */ /* 0x000fe20003f26270 */
[----:B------:R-:W-:Y:S01]  /*11fe0*/  @!P5 IMAD.IADD R38, R38, 0x1, -R0 ;  /* 0x000000012626d824 */ /* 0x000fe200078e0a00 */
[----:B------:R-:W-:Y:S01]  /*11ff0*/  IABS R39, R39 ;  /* 0x0000002700277213 */ /* 0x000fe20000000000 */
[C---:B------:R-:W-:Y:S01]  /*12000*/  IMAD.HI.U32 R35, R3.reuse, R37, RZ ;  /* 0x0000002503237227 */ /* 0x040fe200078e00ff */
[----:B------:R-:W-:Y:S01]  /*12010*/  ISETP.GT.U32.AND P5, PT, R0, R40, PT ;  /* 0x000000280000720c */ /* 0x000fe20003fa4070 */
[----:B------:R1:W-:Y:S02]  /*12020*/  STL [R1+0x358], R9 ;  /* 0x0003580901007387 */ /* 0x0003e40000100800 */
[----:B------:R-:W-:Y:S02]  /*12030*/  IMAD.HI.U32 R34, R3, R39, RZ ;  /* 0x0000002703227227 */ /* 0x000fe400078e00ff */
[----:B------:R-:W-:-:S02]  /*12040*/  @!P6 IADD3 R33, R33, -R0, RZ ;  /* 0x800000002121e210 */ /* 0x000fc40007ffe0ff */
[----:B------:R-:W-:Y:S02]  /*12050*/  IMAD.MOV R34, RZ, RZ, -R34 ;  /* 0x000000ffff227224 */ /* 0x000fe400078e0a22 */
[----:B------:R-:W-:Y:S02]  /*12060*/  IMAD.MOV R4, RZ, RZ, -R4 ;  /* 0x000000ffff047224 */ /* 0x000fe400078e0a04 */
[----:B------:R-:W-:Y:S01]  /*12070*/  IMAD.MOV R35, RZ, RZ, -R35 ;  /* 0x000000ffff237224 */ /* 0x000fe200078e0a23 */
[----:B-1----:R-:W-:Y:S01]  /*12080*/  MOV R9, R38 ;  /* 0x0000002600097202 */ /* 0x002fe20000000f00 */
[C---:B------:R-:W-:Y:S01]  /*12090*/  IMAD R39, R0.reuse, R34, R39 ;  /* 0x0000002200277224 */ /* 0x040fe200078e0227 */
[----:B------:R-:W-:Y:S01]  /*120a0*/  IABS R38, R42 ;  /* 0x0000002a00267213 */ /* 0x000fe20000000000 */
[C---:B------:R-:W-:Y:S01]  /*120b0*/  IMAD R36, R0.reuse, R4, R36 ;  /* 0x0000000400247224 */ /* 0x040fe200078e0224 */
[----:B------:R-:W-:Y:S01]  /*120c0*/  IABS R4, R46 ;  /* 0x0000002e00047213 */ /* 0x000fe20000000000 */
[C---:B------:R-:W-:Y:S01]  /*120d0*/  IMAD R37, R0.reuse, R35, R37 ;  /* 0x0000002300257224 */ /* 0x040fe200078e0225 */
[C---:B------:R-:W-:Y:S01]  /*120e0*/  ISETP.GT.U32.AND P6, PT, R0.reuse, R39, PT ;  /* 0x000000270000720c */ /* 0x040fe20003fc4070 */
[----:B------:R-:W-:Y:S01]  /*120f0*/  @!P4 IMAD.MOV R9, RZ, RZ, -R9 ;  /* 0x000000ffff09c224 */ /* 0x000fe200078e0a09 */
[----:B------:R-:W-:Y:S01]  /*12100*/  ISETP.GT.U32.AND P4, PT, R0, R36, PT ;  /* 0x000000240000720c */ /* 0x000fe20003f84070 */
[----:B------:R-:W-:Y:S01]  /*12110*/  @!P5 IMAD.IADD R40, R40, 0x1, -R0 ;  /* 0x000000012828d824 */ /* 0x000fe200078e0a00 */
[----:B------:R-:W-:Y:S01]  /*12120*/  ISETP.GT.U32.AND P5, PT, R0, R37, PT ;  /* 0x000000250000720c */ /* 0x000fe20003fa4070 */
[----:B------:R-:W-:Y:S01]  /*12130*/  IMAD.HI.U32 R34, R3, R4, RZ ;  /* 0x0000000403227227 */ /* 0x000fe200078e00ff */
[----:B------:R1:W-:Y:S01]  /*12140*/  STL [R1+0x354], R9 ;  /* 0x0003540901007387 */ /* 0x0003e20000100800 */
[----:B------:R-:W-:-:S02]  /*12150*/  IADD3 R35, R6, 0x177, RZ ;  /* 0x0000017706237810 */ /* 0x000fc40007ffe0ff */
[----:B------:R-:W-:Y:S02]  /*12160*/  IMAD.MOV R34, RZ, RZ, -R34 ;  /* 0x000000ffff227224 */ /* 0x000fe400078e0a22 */
[----:B------:R-:W-:Y:S02]  /*12170*/  IABS R45, R35 ;  /* 0x00000023002d7213 */ /* 0x000fe40000000000 */
[----:B------:R-:W-:Y:S02]  /*12180*/  @!P6 IMAD.IADD R39, R39, 0x1, -R0 ;  /* 0x000000012727e824 */ /* 0x000fe400078e0a00 */
[-C--:B------:R-:W-:Y:S01]  /*12190*/  @!P4 IADD3 R36, R36, -R0.reuse, RZ ;  /* 0x800000002424c210 */ /* 0x080fe20007ffe0ff */
[----:B-1----:R-:W-:Y:S01]  /*121a0*/  IMAD.MOV.U32 R9, RZ, RZ, R33 ;  /* 0x000000ffff097224 */ /* 0x002fe200078e0021 */
[----:B------:R-:W-:Y:S01]  /*121b0*/  @!P5 IADD3 R37, R37, -R0, RZ ;  /* 0x800000002525d210 */ /* 0x000fe20007ffe0ff */
[----:B------:R-:W-:Y:S01]  /*121c0*/  IMAD.HI.U32 R33, R3, R38, RZ ;  /* 0x0000002603217227 */ /* 0x000fe200078e00ff */
[----:B------:R-:W-:-:S02]  /*121d0*/  ISETP.GT.U32.AND P4, PT, R0, R40, PT ;  /* 0x000000280000720c */ /* 0x000fc40003f84070 */
[C---:B------:R-:W-:Y:S01]  /*121e0*/  ISETP.GT.U32.AND P5, PT, R0.reuse, R39, PT ;  /* 0x000000270000720c */ /* 0x040fe20003fa4070 */
[----:B------:R-:W-:Y:S01]  /*121f0*/  IMAD.MOV R33, RZ, RZ, -R33 ;  /* 0x000000ffff217224 */ /* 0x000fe200078e0a21 */
[C---:B------:R-:W-:Y:S01]  /*12200*/  ISETP.GT.U32.AND P6, PT, R0.reuse, R36, PT ;  /* 0x000000240000720c */ /* 0x040fe20003fc4070 */
[----:B------:R-:W-:Y:S01]  /*12210*/  @!P2 IMAD.MOV R9, RZ, RZ, -R9 ;  /* 0x000000ffff09a224 */ /* 0x000fe200078e0a09 */
[C---:B------:R-:W-:Y:S01]  /*12220*/  ISETP.GT.U32.AND P2, PT, R0.reuse, R37, PT ;  /* 0x000000250000720c */ /* 0x040fe20003f44070 */
[C---:B------:R-:W-:Y:S02]  /*12230*/  IMAD R4, R0.reuse, R34, R4 ;  /* 0x0000002200047224 */ /* 0x040fe400078e0204 */
[----:B------:R-:W-:Y:S01]  /*12240*/  IMAD R38, R0, R33, R38 ;  /* 0x0000002100267224 */ /* 0x000fe200078e0226 */
[----:B------:R1:W-:Y:S01]  /*12250*/  STL [R1+0x350], R9 ;  /* 0x0003500901007387 */ /* 0x0003e20000100800 */
[----:B------:R-:W-:Y:S02]  /*12260*/  VIADD R34, R6, 0x178 ;  /* 0x0000017806227836 */ /* 0x000fe40000000000 */
[-C--:B------:R-:W-:Y:S01]  /*12270*/  @!P4 IADD3 R40, R40, -R0.reuse, RZ ;  /* 0x800000002828c210 */ /* 0x080fe20007ffe0ff */
[----:B------:R-:W-:Y:S01]  /*12280*/  IMAD.HI.U32 R43, R3, R45, RZ ;  /* 0x0000002d032b7227 */ /* 0x000fe200078e00ff */
[----:B------:R-:W-:-:S02]  /*12290*/  @!P5 IADD3 R39, R39, -R0, RZ ;  /* 0x800000002727d210 */ /* 0x000fc40007ffe0ff */
[----:B------:R-:W-:Y:S01]  /*122a0*/  ISETP.GT.U32.AND P4, PT, R0, R4, PT ;  /* 0x000000040000720c */ /* 0x000fe20003f84070 */
[--C-:B------:R-:W-:Y:S01]  /*122b0*/  @!P6 IMAD.IADD R36, R36, 0x1, -R0.reuse ;  /* 0x000000012424e824 */ /* 0x100fe200078e0a00 */
[----:B------:R-:W-:Y:S01]  /*122c0*/  ISETP.GT.U32.AND P5, PT, R0, R38, PT ;  /* 0x000000260000720c */ /* 0x000fe20003fa4070 */
[----:B------:R-:W-:Y:S01]  /*122d0*/  @!P2 IMAD.IADD R37, R37, 0x1, -R0 ;  /* 0x000000012525a824 */ /* 0x000fe200078e0a00 */
[----:B------:R-:W-:Y:S01]  /*122e0*/  ISETP.GE.AND P6, PT, R11, RZ, PT ;  /* 0x000000ff0b00720c */ /* 0x000fe20003fc6270 */
[----:B------:R-:W-:Y:S01]  /*122f0*/  VIADD R11, R6, 0x179 ;  /* 0x00000179060b7836 */ /* 0x000fe20000000000 */
[----:B------:R-:W-:Y:S01]  /*12300*/  IABS R44, R34 ;  /* 0x00000022002c7213 */ /* 0x000fe20000000000 */
[----:B------:R-:W-:Y:S01]  /*12310*/  IMAD.MOV.U32 R13, RZ, RZ, R40 ;  /* 0x000000ffff0d7224 */ /* 0x000fe200078e0028 */
[----:B------:R-:W-:Y:S01]  /*12320*/  ISETP.GE.AND P2, PT, R46, RZ, PT ;  /* 0x000000ff2e00720c */ /* 0x000fe20003f46270 */
[----:B------:R-:W-:Y:S01]  /*12330*/  IMAD.MOV R43, RZ, RZ, -R43 ;  /* 0x000000ffff2b7224 */ /* 0x000fe200078e0a2b */
[----:B-1----:R-:W-:Y:S01]  /*12340*/  MOV R9, R36 ;  /* 0x0000002400097202 */ /* 0x002fe20000000f00 */
[----:B------:R-:W-:Y:S01]  /*12350*/  IMAD.HI.U32 R33, R3, R44, RZ ;  /* 0x0000002c03217227 */ /* 0x000fe200078e00ff */
[----:B------:R-:W-:-:S03]  /*12360*/  IABS R46, R11 ;  /* 0x0000000b002e7213 */ /* 0x000fc60000000000 */
[--C-:B------:R-:W-:Y:S01]  /*12370*/  @!P4 IMAD.IADD R4, R4, 0x1, -R0.reuse ;  /* 0x000000010404c824 */ /* 0x100fe200078e0a00 */
[----:B------:R-:W-:Y:S01]  /*12380*/  ISETP.GE.AND P4, PT, R42, RZ, PT ;  /* 0x000000ff2a00720c */ /* 0x000fe20003f86270 */
[----:B------:R-:W-:Y:S01]  /*12390*/  @!P5 IMAD.IADD R38, R38, 0x1, -R0 ;  /* 0x000000012626d824 */ /* 0x000fe200078e0a00 */
[----:B------:R-:W-:Y:S01]  /*123a0*/  IADD3 R33, -R33, RZ, RZ ;  /* 0x000000ff21217210 */ /* 0x000fe20007ffe1ff */
[----:B------:R-:W-:Y:S01]  /*123b0*/  @!P0 IMAD.MOV R13, RZ, RZ, -R13 ;  /* 0x000000ffff0d8224 */ /* 0x000fe200078e0a0d */
[C---:B------:R-:W-:Y:S01]  /*123c0*/  ISETP.GT.U32.AND P0, PT, R0.reuse, R4, PT ;  /* 0x000000040000720c */ /* 0x040fe20003f04070 */
[----:B------:R-:W-:Y:S01]  /*123d0*/  @!P3 IMAD.MOV R9, RZ, RZ, -R9 ;  /* 0x000000ffff09b224 */ /* 0x000fe200078e0a09 */
[C---:B------:R-:W-:Y:S01]  /*123e0*/  ISETP.GT.U32.AND P5, PT, R0.reuse, R38, PT ;  /* 0x000000260000720c */ /* 0x040fe20003fa4070 */
[----:B------:R-:W-:Y:S01]  /*123f0*/  IMAD.MOV.U32 R42, RZ, RZ, R46 ;  /* 0x000000ffff2a7224 */ /* 0x000fe200078e002e */
[----:B------:R1:W-:Y:S01]  /*12400*/  STL [R1+0x34c], R13 ;  /* 0x00034c0d01007387 */ /* 0x0003e20000100800 */
[----:B------:R-:W-:Y:S01]  /*12410*/  IMAD R44, R0, R33, R44 ;  /* 0x00000021002c7224 */ /* 0x000fe200078e022c */
[----:B------:R-:W-:Y:S01]  /*12420*/  IADD3 R33, R6, 0x17a, RZ ;  /* 0x0000017a06217810 */ /* 0x000fe20007ffe0ff */
[----:B------:R-:W-:Y:S01]  /*12430*/  IMAD.HI.U32 R40, R3, R42, RZ ;  /* 0x0000002a03287227 */ /* 0x000fe200078e00ff */
[----:B------:R2:W-:Y:S03]  /*12440*/  STL [R1+0x348], R9 ;  /* 0x0003480901007387 */ /* 0x0005e60000100800 */
[----:B------:R-:W-:-:S02]  /*12450*/  IMAD.MOV R36, RZ, RZ, -R40 ;  /* 0x000000ffff247224 */ /* 0x000fc400078e0a28 */
[C---:B------:R-:W-:Y:S01]  /*12460*/  IMAD R45, R0.reuse, R43, R45 ;  /* 0x0000002b002d7224 */ /* 0x040fe200078e022d */
[----:B-1----:R-:W-:Y:S01]  /*12470*/  MOV R13, R39 ;  /* 0x00000027000d7202 */ /* 0x002fe20000000f00 */
[----:B------:R-:W-:Y:S02]  /*12480*/  IMAD R42, R0, R36, R42 ;  /* 0x00000024002a7224 */ /* 0x000fe400078e022a */
[--C-:B------:R-:W-:Y:S01]  /*12490*/  @!P5 IMAD.IADD R38, R38, 0x1, -R0.reuse ;  /* 0x000000012626d824 */ /* 0x100fe200078e0a00 */
[----:B------:R-:W-:Y:S01]  /*124a0*/  @!P1 IADD3 R13, -R13, RZ, RZ ;  /* 0x000000ff0d0d9210 */ /* 0x000fe20007ffe1ff */
[----:B--2---:R-:W-:Y:S01]  /*124b0*/  IMAD.MOV.U32 R9, RZ, RZ, R37 ;  /* 0x000000ffff097224 */ /* 0x004fe200078e0025 */
[----:B------:R-:W-:Y:S01]  /*124c0*/  ISETP.GT.U32.AND P5, PT, R0, R42, PT ;  /* 0x0000002a0000720c */ /* 0x000fe20003fa4070 */
[----:B------:R-:W-:Y:S01]  /*124d0*/  @!P0 IMAD.IADD R4, R4, 0x1, -R0 ;  /* 0x0000000104048824 */ /* 0x000fe200078e0a00 */
[C---:B------:R-:W-:Y:S01]  /*124e0*/  ISETP.GT.U32.AND P3, PT, R0.reuse, R45, PT ;  /* 0x0000002d0000720c */ /* 0x040fe20003f64070 */
[----:B------:R-:W-:Y:S01]  /*124f0*/  @!P6 IMAD.MOV R9, RZ, RZ, -R9 ;  /* 0x000000ffff09e224 */ /* 0x000fe200078e0a09 */
[----:B------:R-:W-:Y:S01]  /*12500*/  ISETP.GT.U32.AND P6, PT, R0, R44, PT ;  /* 0x0000002c0000720c */ /* 0x000fe20003fc4070 */
[----:B------:R-:W-:Y:S01]  /*12510*/  STL [R1+0x344], R13 ;  /* 0x0003440d01007387 */ /* 0x000fe20000100800 */
[----:B------:R-:W-:-:S02]  /*12520*/  ISETP.GE.AND P0, PT, R34, RZ, PT ;  /* 0x000000ff2200720c */ /* 0x000fc40003f06270 */
[----:B------:R-:W-:Y:S01]  /*12530*/  IADD3 R34, R6, 0x17b, RZ ;  /* 0x0000017b06227810 */ /* 0x000fe20007ffe0ff */
[----:B------:R1:W-:Y:S01]  /*12540*/  STL [R1+0x340], R9 ;  /* 0x0003400901007387 */ /* 0x0003e20000100800 */
[----:B------:R-:W-:Y:S02]  /*12550*/  IABS R37, R33 ;  /* 0x0000002100257213 */ /* 0x000fe40000000000 */
[----:B------:R-:W-:Y:S02]  /*12560*/  IABS R36, R34 ;  /* 0x0000002200247213 */ /* 0x000fe40000000000 */
[----:B------:R-:W-:Y:S01]  /*12570*/  @!P5 IADD3 R42, R42, -R0, RZ ;  /* 0x800000002a2ad210 */ /* 0x000fe20007ffe0ff */
[--C-:B------:R-:W-:Y:S01]  /*12580*/  @!P3 IMAD.IADD R45, R45, 0x1, -R0.reuse ;  /* 0x000000012d2db824 */ /* 0x100fe200078e0a00 */
[----:B------:R-:W-:Y:S01]  /*12590*/  ISETP.GE.AND P3, PT, R11, RZ, PT ;  /* 0x000000ff0b00720c */ /* 0x000fe20003f66270 */
[----:B------:R-:W-:Y:S01]  /*125a0*/  @!P6 IMAD.IADD R44, R44, 0x1, -R0 ;  /* 0x000000012c2ce824 */ /* 0x000fe200078e0a00 */
[C---:B------:R-:W-:Y:S01]  /*125b0*/  ISETP.GT.U32.AND P5, PT, R0.reuse, R42, PT ;  /* 0x0000002a0000720c */ /* 0x040fe20003fa4070 */
[----:B-1----:R-:W-:Y:S01]  /*125c0*/  IMAD.MOV.U32 R9, RZ, RZ, R4 ;  /* 0x000000ffff097224 */ /* 0x002fe200078e0004 */
[----:B------:R-:W-:Y:S01]  /*125d0*/  ISETP.GT.U32.AND P6, PT, R0, R45, PT ;  /* 0x0000002d0000720c */ /* 0x000fe20003fc4070 */
[----:B------:R-:W-:Y:S01]  /*125e0*/  IMAD.HI.U32 R39, R3, R36, RZ ;  /* 0x0000002403277227 */ /* 0x000fe200078e00ff */
[----:B------:R-:W-:-:S02]  /*125f0*/  ISETP.GE.AND P1, PT, R35, RZ, PT ;  /* 0x000000ff2300720c */ /* 0x000fc40003f26270 */
[----:B------:R-:W-:Y:S01]  /*12600*/  @!P2 IADD3 R9, -R9, RZ, RZ ;  /* 0x000000ff0909a210 */ /* 0x000fe20007ffe1ff */
[----:B------:R-:W-:Y:S01]  /*12610*/  IMAD.MOV R39, RZ, RZ, -R39 ;  /* 0x000000ffff277224 */ /* 0x000fe200078e0a27 */
[----:B------:R-:W-:Y:S01]  /*12620*/  ISETP.GT.U32.AND P2, PT, R0, R44, PT ;  /* 0x0000002c0000720c */ /* 0x000fe20003f44070 */
[----:B------:R-:W-:Y:S01]  /*12630*/  IMAD.HI.U32 R11, R3, R37, RZ ;  /* 0x00000025030b7227 */ /* 0x000fe200078e00ff */
[----:B------:R-:W-:Y:S01]  /*12640*/  IADD3 R35, R6, 0x17c, RZ ;  /* 0x0000017c06237810 */ /* 0x000fe20007ffe0ff */
[----:B------:R1:W-:Y:S02]  /*12650*/  STL [R1+0x334], R9 ;  /* 0x0003340901007387 */ /* 0x0003e40000100800 */
[----:B------:R-:W-:Y:S01]  /*12660*/  IMAD.MOV R11, RZ, RZ, -R11 ;  /* 0x000000ffff0b7224 */ /* 0x000fe200078e0a0b */
[----:B------:R-:W-:Y:S01]  /*12670*/  IABS R43, R35 ;  /* 0x00000023002b7213 */ /* 0x000fe20000000000 */
[----:B------:R-:W-:Y:S02]  /*12680*/  @!P5 IMAD.IADD R42, R42, 0x1, -R0 ;  /* 0x000000012a2ad824 */ /* 0x000fe400078e0a00 */
[----:B------:R-:W-:-:S02]  /*12690*/  IMAD R37, R0, R11, R37 ;  /* 0x0000000b00257224 */ /* 0x000fc400078e0225 */
[----:B------:R-:W-:Y:S02]  /*126a0*/  @!P6 IMAD.IADD R45, R45, 0x1, -R0 ;  /* 0x000000012d2de824 */ /* 0x000fe400078e0a00 */
[----:B------:R-:W-:Y:S01]  /*126b0*/  @!P2 IADD3 R44, R44, -R0, RZ ;  /* 0x800000002c2ca210 */ /* 0x000fe20007ffe0ff */
[----:B------:R-:W-:Y:S01]  /*126c0*/  VIADD R4, R6, 0x17d ;  /* 0x0000017d06047836 */ /* 0x000fe20000000000 */
[----:B------:R-:W-:Y:S01]  /*126d0*/  ISETP.GE.AND P2, PT, R33, RZ, PT ;  /* 0x000000ff2100720c */ /* 0x000fe20003f46270 */
[C---:B------:R-:W-:Y:S01]  /*126e0*/  IMAD R33, R0.reuse, R39, R36 ;  /* 0x0000002700217224 */ /* 0x040fe200078e0224 */
[----:B------:R-:W-:Y:S01]  /*126f0*/  ISETP.GT.U32.AND P6, PT, R0, R37, PT ;  /* 0x000000250000720c */ /* 0x000fe20003fc4070 */
[----:B------:R-:W-:Y:S01]  /*12700*/  VIADD R36, R6, 0x17e ;  /* 0x0000017e06247836 */ /* 0x000fe20000000000 */
[----:B-1----:R-:W-:Y:S01]  /*12710*/  MOV R9, R45 ;  /* 0x0000002d00097202 */ /* 0x002fe20000000f00 */
[----:B------:R-:W-:Y:S01]  /*12720*/  IMAD.MOV.U32 R13, RZ, RZ, R38 ;  /* 0x000000ffff0d7224 */ /* 0x000fe200078e0026 */
[----:B------:R-:W-:Y:S01]  /*12730*/  ISETP.GT.U32.AND P5, PT, R0, R33, PT ;  /* 0x000000210000720c */ /* 0x000fe20003fa4070 */
[----:B------:R-:W-:Y:S01]  /*12740*/  IMAD.HI.U32 R46, R3, R43, RZ ;  /* 0x0000002b032e7227 */ /* 0x000fe200078e00ff */
[----:B------:R-:W-:-:S02]  /*12750*/  IABS R40, R36 ;  /* 0x0000002400287213 */ /* 0x000fc40000000000 */
[----:B------:R-:W-:Y:S01]  /*12760*/  IABS R11, R4 ;  /* 0x00000004000b7213 */ /* 0x000fe20000000000 */
[----:B------:R-:W-:Y:S01]  /*12770*/  @!P4 IMAD.MOV R13, RZ, RZ, -R13 ;  /* 0x000000ffff0dc224 */ /* 0x000fe200078e0a0d */
[----:B------:R-:W-:Y:S01]  /*12780*/  IADD3 R46, -R46, RZ, RZ ;  /* 0x000000ff2e2e7210 */ /* 0x000fe20007ffe1ff */
[----:B------:R-:W-:-:S03]  /*12790*/  IMAD.HI.U32 R38, R3, R40, RZ ;  /* 0x0000002803267227 */ /* 0x000fc600078e00ff */
[----:B------:R1:W-:Y:S01]  /*127a0*/  STL [R1+0x328], R13 ;  /* 0x0003280d01007387 */ /* 0x0003e20000100800 */
[--C-:B------:R-:W-:Y:S01]  /*127b0*/  @!P6 IMAD.IADD R37, R37, 0x1, -R0.reuse ;  /* 0x000000012525e824 */ /* 0x100fe200078e0a00 */
[----:B------:R-:W-:Y:S01]  /*127c0*/  ISETP.GE.AND P6, PT, R34, RZ, PT ;  /* 0x000000ff2200720c */ /* 0x000fe20003fc6270 */
[----:B------:R-:W-:Y:S01]  /*127d0*/  @!P5 IMAD.IADD R33, R33, 0x1, -R0 ;  /* 0x000000012121d824 */ /* 0x000fe200078e0a00 */
[----:B------:R-:W-:Y:S01]  /*127e0*/  IADD3 R34, R6, 0x17f, RZ ;  /* 0x0000017f06227810 */ /* 0x000fe20007ffe0ff */
[----:B------:R-:W-:Y:S01]  /*127f0*/  IMAD.MOV R38, RZ, RZ, -R38 ;  /* 0x000000ffff267224 */ /* 0x000fe200078e0a26 */
[C---:B------:R-:W-:Y:S01]  /*12800*/  ISETP.GT.U32.AND P4, PT, R0.reuse, R37, PT ;  /* 0x000000250000720c */ /* 0x040fe20003f84070 */
[----:B------:R-:W-:Y:S01]  /*12810*/  @!P1 IMAD.MOV R9, RZ, RZ, -R9 ;  /* 0x000000ffff099224 */ /* 0x000fe200078e0a09 */
[----:B------:R-:W-:Y:S01]  /*12820*/  ISETP.GT.U32.AND P5, PT, R0, R33, PT ;  /* 0x000000210000720c */ /* 0x000fe20003fa4070 */
[----:B------:R-:W-:Y:S01]  /*12830*/  IMAD.HI.U32 R39, R3, R11, RZ ;  /* 0x0000000b03277227 */ /* 0x000fe200078e00ff */
[----:B-1----:R-:W-:-:S02]  /*12840*/  MOV R13, R44 ;  /* 0x0000002c000d7202 */ /* 0x002fc40000000f00 */
[----:B------:R1:W-:Y:S01]  /*12850*/  STL [R1+0x324], R9 ;  /* 0x0003240901007387 */ /* 0x0003e20000100800 */
[C---:B------:R-:W-:Y:S01]  /*12860*/  IMAD R40, R0.reuse, R38, R40 ;  /* 0x0000002600287224 */ /* 0x040fe200078e0228 */
[----:B------:R-:W-:Y:S01]  /*12870*/  @!P0 IADD3 R13, -R13, RZ, RZ ;  /* 0x000000ff0d0d8210 */ /* 0x000fe20007ffe1ff */
[----:B------:R-:W-:Y:S01]  /*12880*/  IMAD.MOV R39, RZ, RZ, -R39 ;  /* 0x000000ffff277224 */ /* 0x000fe200078e0a27 */
[----:B------:R-:W-:Y:S01]  /*12890*/  ISETP.GE.AND P0, PT, R35, RZ, PT ;  /* 0x000000ff2300720c */ /* 0x000fe20003f06270 */
[C---:B------:R-:W-:Y:S02]  /*128a0*/  IMAD R43, R0.reuse, R46, R43 ;  /* 0x0000002e002b7224 */ /* 0x040fe400078e022b */
[C---:B------:R-:W-:Y:S01]  /*128b0*/  IMAD R11, R0.reuse, R39, R11 ;  /* 0x00000027000b7224 */ /* 0x040fe200078e020b */
[----:B------:R-:W-:Y:S01]  /*128c0*/  STL [R1+0x30c], R13 ;  /* 0x00030c0d01007387 */ /* 0x000fe20000100800 */
[----:B------:R-:W-:Y:S01]  /*128d0*/  @!P5 IMAD.IADD R33, R33, 0x1, -R0 ;  /* 0x000000012121d824 */ /* 0x000fe200078e0a00 */
[C---:B------:R-:W-:Y:S01]  /*128e0*/  ISETP.GT.U32.AND P5, PT, R0.reuse, R40, PT ;  /* 0x000000280000720c */ /* 0x040fe20003fa4070 */
[----:B-1----:R-:W-:Y:S01]  /*128f0*/  IMAD.MOV.U32 R9, RZ, RZ, R42 ;  /* 0x000000ffff097224 */ /* 0x002fe200078e002a */
[----:B------:R-:W-:Y:S01]  /*12900*/  ISETP.GT.U32.AND P1, PT, R0, R43, PT ;  /* 0x0000002b0000720c */ /* 0x000fe20003f24070 */
[----:B------:R-:W-:Y:S01]  /*12910*/  @!P4 IMAD.IADD R37, R37, 0x1, -R0 ;  /* 0x000000012525c824 */ /* 0x000fe200078e0a00 */
[----:B------:R-:W-:Y:S01]  /*12920*/  ISETP.GE.AND P4, PT, R4, RZ, PT ;  /* 0x000000ff0400720c */ /* 0x000fe20003f86270 */
[----:B------:R-:W-:Y:S01]  /*12930*/  @!P3 IMAD.MOV R9, RZ, RZ, -R9 ;  /* 0x000000ffff09b224 */ /* 0x000fe200078e0a09 */
[----:B------:R-:W-:-:S02]  /*12940*/  ISETP.GT.U32.AND P3, PT, R0, R11, PT ;  /* 0x0000000b0000720c */ /* 0x000fc40003f64070 */
[----:B------:R-:W-:Y:S02]  /*12950*/  IADD3 R4, R6, 0x180, RZ ;  /* 0x0000018006047810 */ /* 0x000fe40007ffe0ff */
[----:B------:R1:W-:Y:S01]  /*12960*/  STL [R1+0x308], R9 ;  /* 0x0003080901007387 */ /* 0x0003e20000100800 */
[----:B------:R-:W-:Y:S02]  /*12970*/  IABS R39, R34 ;  /* 0x0000002200277213 */ /* 0x000fe40000000000 */
[--C-:B------:R-:W-:Y:S01]  /*12980*/  @!P5 IMAD.IADD R40, R40, 0x1, -R0.reuse ;  /* 0x000000012828d824 */ /* 0x100fe200078e0a00 */
[----:B------:R-:W-:Y:S01]  /*12990*/  IABS R38, R4 ;  /* 0x0000000400267213 */ /* 0x000fe20000000000 */
[----:B------:R-:W-:Y:S01]  /*129a0*/  @!P1 IMAD.IADD R43, R43, 0x1, -R0 ;  /* 0x000000012b2b9824 */ /* 0x000fe200078e0a00 */
[----:B------:R-:W-:Y:S01]  /*129b0*/  ISETP.GE.AND P1, PT, R36, RZ, PT ;  /* 0x000000ff2400720c */ /* 0x000fe20003f26270 */
[----:B------:R-:W-:Y:S01]  /*129c0*/  IMAD.HI.U32 R35, R3, R39, RZ ;  /* 0x0000002703237227 */ /* 0x000fe200078e00ff */
[----:B------:R-:W-:-:S02]  /*129d0*/  ISETP.GT.U32.AND P5, PT, R0, R40, PT ;  /* 0x000000280000720c */ /* 0x000fc40003fa4070 */
        /* <DEDUP_REMOVED lines=8> */
[----:B------:R-:W-:Y:S02]  /*12a60*/  IABS R37, R36 ;  /* 0x0000002400257213 */ /* 0x000fe40000000000 */
[----:B------:R1:W-:Y:S01]  /*12a70*/  STL [R1+0x304], R9 ;  /* 0x0003040901007387 */ /* 0x0003e20000100800 */
[----:B------:R-:W-:-:S02]  /*12a80*/  @!P5 IMAD.IADD R40, R40, 0x1, -R0 ;  /* 0x000000012828d824 */ /* 0x000fc400078e0a00 */
[----:B------:R-:W-:Y:S02]  /*12a90*/  IMAD.HI.U32 R42, R3, R37, RZ ;  /* 0x00000025032a7227 */ /* 0x000fe400078e00ff */
[----:B------:R-:W-:Y:S02]  /*12aa0*/  @!P3 IADD3 R43, R43, -R0, RZ ;  /* 0x800000002b2bb210 */ /* 0x000fe40007ffe0ff */
[----:B------:R-:W-:Y:S02]  /*12ab0*/  ISETP.GT.U32.AND P3, PT, R0, R39, PT ;  /* 0x000000270000720c */ /* 0x000fe40003f64070 */
[----:B------:R-:W-:Y:S01]  /*12ac0*/  @!P2 IMAD.IADD R11, R11, 0x1, -R0 ;  /* 0x000000010b0ba824 */ /* 0x000fe200078e0a00 */
[----:B-1----:R-:W-:Y:S01]  /*12ad0*/  MOV R9, R33 ;  /* 0x0000002100097202 */ /* 0x002fe20000000f00 */
[----:B------:R-:W-:Y:S01]  /*12ae0*/  IMAD.HI.U32 R33, R3, R38, RZ ;  /* 0x0000002603217227 */ /* 0x000fe200078e00ff */
[----:B------:R-:W-:Y:S02]  /*12af0*/  IADD3 R42, -R42, RZ, RZ ;  /* 0x000000ff2a2a7210 */ /* 0x000fe40007ffe1ff */
[----:B------:R-:W-:Y:S01]  /*12b00*/  ISETP.GE.AND P2, PT, R4, RZ, PT ;  /* 0x000000ff0400720c */ /* 0x000fe20003f46270 */
[----:B------:R-:W-:-:S02]  /*12b10*/  IMAD.MOV R33, RZ, RZ, -R33 ;  /* 0x000000ffff217224 */ /* 0x000fc400078e0a21 */
[----:B------:R-:W-:Y:S01]  /*12b20*/  @!P6 IMAD.MOV R9, RZ, RZ, -R9 ;  /* 0x000000ffff09e224 */ /* 0x000fe200078e0a09 */
[----:B------:R-:W-:Y:S01]  /*12b30*/  ISETP.GE.AND P6, PT, R34, RZ, PT ;  /* 0x000000ff2200720c */ /* 0x000fe20003fc6270 */
[----:B------:R-:W-:Y:S01]  /*12b40*/  IMAD R38, R0, R33, R38 ;  /* 0x0000002100267224 */ /* 0x000fe200078e0226 */
[C---:B------:R-:W-:Y:S01]  /*12b50*/  IADD3 R34, R6.reuse, 0x183, RZ ;  /* 0x0000018306227810 */ /* 0x040fe20007ffe0ff */
[----:B------:R-:W-:Y:S01]  /*12b60*/  VIADD R33, R6, 0x182 ;  /* 0x0000018206217836 */ /* 0x000fe20000000000 */
[----:B------:R1:W-:Y:S01]  /*12b70*/  STL [R1+0x2ec], R9 ;  /* 0x0002ec0901007387 */ /* 0x0003e20000100800 */
[----:B------:R-:W-:Y:S01]  /*12b80*/  IMAD.MOV.U32 R13, RZ, RZ, R11 ;  /* 0x000000ffff0d7224 */ /* 0x000fe200078e000b */
[C---:B------:R-:W-:Y:S01]  /*12b90*/  ISETP.GT.U32.AND P5, PT, R0.reuse, R38, PT ;  /* 0x000000260000720c */ /* 0x040fe20003fa4070 */
[----:B------:R-:W-:Y:S01]  /*12ba0*/  @!P3 IMAD.IADD R39, R39, 0x1, -R0 ;  /* 0x000000012727b824 */ /* 0x000fe200078e0a00 */
[----:B------:R-:W-:Y:S01]  /*12bb0*/  IABS R4, R33 ;  /* 0x0000002100047213 */ /* 0x000fe20000000000 */
[----:B------:R-:W-:Y:S01]  /*12bc0*/  IMAD R37, R0, R42, R37 ;  /* 0x0000002a00257224 */ /* 0x000fe200078e0225 */
[----:B------:R-:W-:-:S02]  /*12bd0*/  ISETP.GE.AND P3, PT, R36, RZ, PT ;  /* 0x000000ff2400720c */ /* 0x000fc40003f66270 */
[----:B------:R-:W-:Y:S01]  /*12be0*/  @!P4 IADD3 R13, -R13, RZ, RZ ;  /* 0x000000ff0d0dc210 */ /* 0x000fe20007ffe1ff */
[C---:B------:R-:W-:Y:S01]  /*12bf0*/  IMAD.HI.U32 R36, R3.reuse, R4, RZ ;  /* 0x0000000403247227 */ /* 0x040fe200078e00ff */
[----:B------:R-:W-:Y:S02]  /*12c00*/  ISETP.GT.U32.AND P4, PT, R0, R37, PT ;  /* 0x000000250000720c */ /* 0x000fe40003f84070 */
[----:B------:R-:W-:Y:S01]  /*12c10*/  IABS R35, R34 ;  /* 0x0000002200237213 */ /* 0x000fe20000000000 */
[----:B-1----:R-:W-:Y:S01]  /*12c20*/  IMAD.MOV.U32 R9, RZ, RZ, R43 ;  /* 0x000000ffff097224 */ /* 0x002fe200078e002b */
[----:B------:R-:W-:Y:S02]  /*12c30*/  IADD3 R43, R6, 0x187, RZ ;  /* 0x00000187062b7810 */ /* 0x000fe40007ffe0ff */
[----:B------:R-:W-:Y:S01]  /*12c40*/  @!P5 IADD3 R38, R38, -R0, RZ ;  /* 0x800000002626d210 */ /* 0x000fe20007ffe0ff */
[----:B------:R-:W-:Y:S01]  /*12c50*/  @!P0 IMAD.MOV R9, RZ, RZ, -R9 ;  /* 0x000000ffff098224 */ /* 0x000fe200078e0a09 */
[C---:B------:R-:W-:Y:S01]  /*12c60*/  ISETP.GT.U32.AND P0, PT, R0.reuse, R39, PT ;  /* 0x000000270000720c */ /* 0x040fe20003f04070 */
[----:B------:R-:W-:Y:S01]  /*12c70*/  IMAD.HI.U32 R11, R3, R35, RZ ;  /* 0x00000023030b7227 */ /* 0x000fe200078e00ff */
[----:B------:R-:W-:-:S02]  /*12c80*/  ISETP.GT.U32.AND P5, PT, R0, R38, PT ;  /* 0x000000260000720c */ /* 0x000fc40003fa4070 */
[----:B------:R1:W-:Y:S01]  /*12c90*/  STL [R1+0x2e8], R9 ;  /* 0x0002e80901007387 */ /* 0x0003e20000100800 */
[--C-:B------:R-:W-:Y:S01]  /*12ca0*/  @!P4 IMAD.IADD R37, R37, 0x1, -R0.reuse ;  /* 0x000000012525c824 */ /* 0x100fe200078e0a00 */
[----:B------:R-:W-:Y:S02]  /*12cb0*/  IADD3 R11, -R11, RZ, RZ ;  /* 0x000000ff0b0b7210 */ /* 0x000fe40007ffe1ff */
[----:B------:R2:W-:Y:S02]  /*12cc0*/  STL [R1+0x2e4], R13 ;  /* 0x0002e40d01007387 */ /* 0x0005e40000100800 */
[C---:B------:R-:W-:Y:S01]  /*12cd0*/  ISETP.GT.U32.AND P4, PT, R0.reuse, R37, PT ;  /* 0x000000250000720c */ /* 0x040fe20003f84070 */
[----:B------:R-:W-:Y:S01]  /*12ce0*/  IMAD R35, R0, R11, R35 ;  /* 0x0000000b00237224 */ /* 0x000fe200078e0223 */
[----:B------:R-:W-:Y:S01]  /*12cf0*/  IADD3 R11, R6, 0x186, RZ ;  /* 0x00000186060b7810 */ /* 0x000fe20007ffe0ff */
[----:B------:R-:W-:Y:S01]  /*12d00*/  @!P0 IMAD.IADD R39, R39, 0x1, -R0 ;  /* 0x0000000127278824 */ /* 0x000fe200078e0a00 */
[----:B------:R-:W-:Y:S01]  /*12d10*/  ISETP.GE.AND P0, PT, R34, RZ, PT ;  /* 0x000000ff2200720c */ /* 0x000fe20003f06270 */
[----:B-1----:R-:W-:-:S02]  /*12d20*/  IMAD.MOV.U32 R9, RZ, RZ, R40 ;  /* 0x000000ffff097224 */ /* 0x002fc400078e0028 */
[----:B------:R-:W-:Y:S02]  /*12d30*/  @!P5 IMAD.IADD R38, R38, 0x1, -R0 ;  /* 0x000000012626d824 */ /* 0x000fe400078e0a00 */
[----:B------:R-:W-:Y:S01]  /*12d40*/  @!P1 IMAD.MOV R9, RZ, RZ, -R9 ;  /* 0x000000ffff099224 */ /* 0x000fe200078e0a09 */
[----:B------:R-:W-:Y:S01]  /*12d50*/  ISETP.GE.AND P1, PT, R33, RZ, PT ;  /* 0x000000ff2100720c */ /* 0x000fe20003f26270 */
[----:B------:R-:W-:Y:S02]  /*12d60*/  IMAD.MOV R33, RZ, RZ, -R36 ;  /* 0x000000ffff217224 */ /* 0x000fe400078e0a24 */
[----:B--2---:R-:W-:Y:S01]  /*12d70*/  IMAD.MOV.U32 R13, RZ, RZ, R39 ;  /* 0x000000ffff0d7224 */ /* 0x004fe200078e0027 */
[----:B------:R1:W-:Y:S01]  /*12d80*/  STL [R1+0x2dc], R9 ;  /* 0x0002dc0901007387 */ /* 0x0003e20000100800 */
[----:B------:R-:W-:Y:S01]  /*12d90*/  IMAD R4, R0, R33, R4 ;  /* 0x0000002100047224 */ /* 0x000fe200078e0204 */
[C---:B------:R-:W-:Y:S01]  /*12da0*/  IADD3 R33, R6.reuse, 0x185, RZ ;  /* 0x0000018506217810 */ /* 0x040fe20007ffe0ff */
[----:B------:R-:W-:Y:S01]  /*12db0*/  VIADD R36, R6, 0x184 ;  /* 0x0000018406247836 */ /* 0x000fe20000000000 */
[----:B------:R-:W-:Y:S01]  /*12dc0*/  @!P6 IADD3 R13, -R13, RZ, RZ ;  /* 0x000000ff0d0de210 */ /* 0x000fe20007ffe1ff */
[----:B------:R-:W-:Y:S01]  /*12dd0*/  @!P4 IMAD.IADD R37, R37, 0x1, -R0 ;  /* 0x000000012525c824 */ /* 0x000fe200078e0a00 */
[----:B------:R-:W-:-:S02]  /*12de0*/  ISETP.GT.U32.AND P5, PT, R0, R4, PT ;  /* 0x000000040000720c */ /* 0x000fc40003fa4070 */
[----:B------:R-:W-:Y:S01]  /*12df0*/  ISETP.GT.U32.AND P6, PT, R0, R35, PT ;  /* 0x000000230000720c */ /* 0x000fe20003fc4070 */
[----:B------:R-:W-:Y:S01]  /*12e00*/  STL [R1+0x2d8], R13 ;  /* 0x0002d80d01007387 */ /* 0x000fe20000100800 */
[----:B-1----:R-:W-:Y:S01]  /*12e10*/  IMAD.MOV.U32 R9, RZ, RZ, R38 ;  /* 0x000000ffff097224 */ /* 0x002fe200078e0026 */
[----:B------:R-:W-:Y:S02]  /*12e20*/  IABS R34, R36 ;  /* 0x0000002400227213 */ /* 0x000fe40000000000 */
[----:B------:R-:W-:Y:S01]  /*12e30*/  IABS R40, R33 ;  /* 0x0000002100287213 */ /* 0x000fe20000000000 */
[----:B------:R-:W-:Y:S01]  /*12e40*/  @!P2 IMAD.MOV R9, RZ, RZ, -R9 ;  /* 0x000000ffff09a224 */ /* 0x000fe200078e0a09 */
[----:B------:R-:W-:Y:S01]  /*12e50*/  ISETP.GE.AND P4, PT, R33, RZ, PT ;  /* 0x000000ff2100720c */ /* 0x000fe20003f86270 */
[----:B------:R-:W-:Y:S01]  /*12e60*/  IMAD.HI.U32 R38, R3, R34, RZ ;  /* 0x0000002203267227 */ /* 0x000fe200078e00ff */
[----:B------:R-:W-:Y:S02]  /*12e70*/  IABS R39, R11 ;  /* 0x0000000b00277213 */ /* 0x000fe40000000000 */
[----:B------:R1:W-:Y:S01]  /*12e80*/  STL [R1+0x2d4], R9 ;  /* 0x0002d40901007387 */ /* 0x0003e20000100800 */
[--C-:B------:R-:W-:Y:S01]  /*12e90*/  @!P5 IMAD.IADD R4, R4, 0x1, -R0.reuse ;  /* 0x000000010404d824 */ /* 0x100fe200078e0a00 */
[----:B------:R-:W-:Y:S01]  /*12ea0*/  IADD3 R38, -R38, RZ, RZ ;  /* 0x000000ff26267210 */ /* 0x000fe20007ffe1ff */
[----:B------:R-:W-:Y:S01]  /*12eb0*/  @!P6 IMAD.IADD R35, R35, 0x1, -R0 ;  /* 0x000000012323e824 */ /* 0x000fe200078e0a00 */
[----:B------:R-:W-:Y:S01]  /*12ec0*/  ISETP.GE.AND P2, PT, R36, RZ, PT ;  /* 0x000000ff2400720c */ /* 0x000fe20003f46270 */
[----:B------:R-:W-:Y:S01]  /*12ed0*/  IMAD.HI.U32 R33, R3, R40, RZ ;  /* 0x0000002803217227 */ /* 0x000fe200078e00ff */
[----:B------:R-:W-:-:S02]  /*12ee0*/  ISETP.GT.U32.AND P5, PT, R0, R4, PT ;  /* 0x000000040000720c */ /* 0x000fc40003fa4070 */
[C---:B------:R-:W-:Y:S01]  /*12ef0*/  ISETP.GT.U32.AND P6, PT, R0.reuse, R35, PT ;  /* 0x000000230000720c */ /* 0x040fe20003fc4070 */
[----:B------:R-:W-:Y:S01]  /*12f00*/  IMAD.MOV R33, RZ, RZ, -R33 ;  /* 0x000000ffff217224 */ /* 0x000fe200078e0a21 */
[----:B-1----:R-:W-:Y:S01]  /*12f10*/  MOV R9, R37 ;  /* 0x0000002500097202 */ /* 0x002fe20000000f00 */
[C---:B------:R-:W-:Y:S02]  /*12f20*/  IMAD R34, R0.reuse, R38, R34 ;  /* 0x0000002600227224 */ /* 0x040fe400078e0222 */
[----:B------:R-:W-:Y:S01]  /*12f30*/  IMAD R40, R0, R33, R40 ;  /* 0x0000002100287224 */ /* 0x000fe200078e0228 */
[----:B------:R-:W-:Y:S01]  /*12f40*/  @!P3 IADD3 R9, -R9, RZ, RZ ;  /* 0x000000ff0909b210 */ /* 0x000fe20007ffe1ff */
[----:B------:R-:W-:Y:S01]  /*12f50*/  IMAD.HI.U32 R36, R3, R39, RZ ;  /* 0x0000002703247227 */ /* 0x000fe200078e00ff */
[----:B------:R-:W-:-:S03]  /*12f60*/  ISETP.GE.AND P3, PT, R11, RZ, PT ;  /* 0x000000ff0b00720c */ /* 0x000fc60003f66270 */
[--C-:B------:R-:W-:Y:S01]  /*12f70*/  @!P5 IMAD.IADD R4, R4, 0x1, -R0.reuse ;  /* 0x000000010404d824 */ /* 0x100fe200078e0a00 */
[----:B------:R1:W-:Y:S01]  /*12f80*/  STL [R1+0x2b8], R9 ;  /* 0x0002b80901007387 */ /* 0x0003e20000100800 */
[----:B------:R-:W-:Y:S01]  /*12f90*/  ISETP.GT.U32.AND P5, PT, R0, R34, PT ;  /* 0x000000220000720c */ /* 0x000fe20003fa4070 */
[----:B------:R-:W-:Y:S01]  /*12fa0*/  @!P6 IMAD.IADD R35, R35, 0x1, -R0 ;  /* 0x000000012323e824 */ /* 0x000fe200078e0a00 */
[----:B------:R-:W-:Y:S01]  /*12fb0*/  ISETP.GE.AND P6, PT, R43, RZ, PT ;  /* 0x000000ff2b00720c */ /* 0x000fe20003fc6270 */
[----:B------:R-:W-:Y:S01]  /*12fc0*/  IMAD.MOV R36, RZ, RZ, -R36 ;  /* 0x000000ffff247224 */ /* 0x000fe200078e0a24 */
[----:B------:R-:W-:Y:S01]  /*12fd0*/  IABS R43, R43 ;  /* 0x0000002b002b7213 */ /* 0x000fe20000000000 */
[----:B------:R-:W-:Y:S02]  /*12fe0*/  VIADD R37, R6, 0x188 ;  /* 0x0000018806257836 */ /* 0x000fe40000000000 */
[----:B------:R-:W-:Y:S02]  /*12ff0*/  IMAD R39, R0, R36, R39 ;  /* 0x0000002400277224 */ /* 0x000fe400078e0227 */
[----:B-1----:R-:W-:Y:S01]  /*13000*/  IMAD.MOV.U32 R9, RZ, RZ, R4 ;  /* 0x000000ffff097224 */ /* 0x002fe200078e0004 */
[----:B------:R-:W-:Y:S01]  /*13010*/  IABS R38, R37 ;  /* 0x0000002500267213 */ /* 0x000fe20000000000 */
[----:B------:R-:W-:-:S02]  /*13020*/  IMAD.HI.U32 R44, R3, R43, RZ ;  /* 0x0000002b032c7227 */ /* 0x000fc400078e00ff */
[----:B------:R-:W-:Y:S02]  /*13030*/  @!P5 IADD3 R34, R34, -R0, RZ ;  /* 0x800000002222d210 */ /* 0x000fe40007ffe0ff */
[----:B------:R-:W-:Y:S01]  /*13040*/  @!P1 IADD3 R9, -R9, RZ, RZ ;  /* 0x000000ff09099210 */ /* 0x000fe20007ffe1ff */
[----:B------:R-:W-:Y:S01]  /*13050*/  IMAD.MOV R44, RZ, RZ, -R44 ;  /* 0x000000ffff2c7224 */ /* 0x000fe200078e0a2c */
[----:B------:R-:W-:Y:S01]  /*13060*/  ISETP.GT.U32.AND P1, PT, R0, R40, PT ;  /* 0x000000280000720c */ /* 0x000fe20003f24070 */
[----:B------:R-:W-:Y:S01]  /*13070*/  VIADD R36, R6, 0x18a ;  /* 0x0000018a06247836 */ /* 0x000fe20000000000 */
[----:B------:R-:W-:Y:S01]  /*13080*/  ISETP.GT.U32.AND P5, PT, R0, R34, PT ;  /* 0x000000220000720c */ /* 0x000fe20003fa4070 */
[----:B------:R1:W-:Y:S01]  /*13090*/  STL [R1+0x2b0], R9 ;  /* 0x0002b00901007387 */ /* 0x0003e20000100800 */
[----:B------:R-:W-:Y:S02]  /*130a0*/  IMAD.HI.U32 R42, R3, R38, RZ ;  /* 0x00000026032a7227 */ /* 0x000fe400078e00ff */
[----:B------:R-:W-:-:S02]  /*130b0*/  IABS R4, R36 ;  /* 0x0000002400047213 */ /* 0x000fc40000000000 */
[----:B------:R-:W-:Y:S02]  /*130c0*/  IMAD.MOV R42, RZ, RZ, -R42 ;  /* 0x000000ffff2a7224 */ /* 0x000fe400078e0a2a */
[----:B------:R-:W-:Y:S02]  /*130d0*/  VIADD R33, R6, 0x189 ;  /* 0x0000018906217836 */ /* 0x000fe40000000000 */
[----:B------:R-:W-:Y:S02]  /*130e0*/  IMAD R38, R0, R42, R38 ;  /* 0x0000002a00267224 */ /* 0x000fe400078e0226 */
[----:B-1----:R-:W-:Y:S01]  /*130f0*/  IMAD.MOV.U32 R9, RZ, RZ, R35 ;  /* 0x000000ffff097224 */ /* 0x002fe200078e0023 */
[----:B------:R-:W-:Y:S01]  /*13100*/  @!P5 IADD3 R34, R34, -R0, RZ ;  /* 0x800000002222d210 */ /* 0x000fe20007ffe0ff */
[----:B------:R-:W-:Y:S01]  /*13110*/  @!P1 IMAD.IADD R40, R40, 0x1, -R0 ;  /* 0x0000000128289824 */ /* 0x000fe200078e0a00 */
[----:B------:R-:W-:Y:S01]  /*13120*/  ISETP.GE.AND P5, PT, R37, RZ, PT ;  /* 0x000000ff2500720c */ /* 0x000fe20003fa6270 */
[C---:B------:R-:W-:Y:S01]  /*13130*/  IMAD R37, R0.reuse, R44, R43 ;  /* 0x0000002c00257224 */ /* 0x040fe200078e022b */
[----:B------:R-:W-:Y:S01]  /*13140*/  @!P0 IADD3 R9, -R9, RZ, RZ ;  /* 0x000000ff09098210 */ /* 0x000fe20007ffe1ff */
[----:B------:R-:W-:Y:S01]  /*13150*/  IMAD.MOV.U32 R13, RZ, RZ, R34 ;  /* 0x000000ffff0d7224 */ /* 0x000fe200078e0022 */
[C---:B------:R-:W-:Y:S01]  /*13160*/  ISETP.GT.U32.AND P0, PT, R0.reuse, R39, PT ;  /* 0x000000270000720c */ /* 0x040fe20003f04070 */
[----:B------:R-:W-:Y:S01]  /*13170*/  IMAD.HI.U32 R42, R3, R4, RZ ;  /* 0x00000004032a7227 */ /* 0x000fe200078e00ff */
[C---:B------:R-:W-:Y:S01]  /*13180*/  ISETP.GT.U32.AND P1, PT, R0.reuse, R40, PT ;  /* 0x000000280000720c */ /* 0x040fe20003f24070 */
[----:B------:R1:W-:Y:S01]  /*13190*/  STL [R1+0x29c], R9 ;  /* 0x00029c0901007387 */ /* 0x0003e20000100800 */
[----:B------:R-:W-:Y:S01]  /*131a0*/  IABS R11, R33 ;  /* 0x00000021000b7213 */ /* 0x000fe20000000000 */
[----:B------:R-:W-:Y:S01]  /*131b0*/  @!P2 IMAD.MOV R13, RZ, RZ, -R13 ;  /* 0x000000ffff0da224 */ /* 0x000fe200078e0a0d */
[----:B------:R-:W-:Y:S01]  /*131c0*/  ISETP.GT.U32.AND P2, PT, R0, R38, PT ;  /* 0x000000260000720c */ /* 0x000fe20003f44070 */
[----:B------:R-:W-:-:S02]  /*131d0*/  IMAD.MOV R34, RZ, RZ, -R42 ;  /* 0x000000ffff227224 */ /* 0x000fc400078e0a2a */
[----:B------:R-:W-:Y:S01]  /*131e0*/  IMAD.HI.U32 R35, R3, R11, RZ ;  /* 0x0000000b03237227 */ /* 0x000fe200078e00ff */
[----:B------:R-:W-:Y:S03]  /*131f0*/  STL [R1+0x298], R13 ;  /* 0x0002980d01007387 */ /* 0x000fe60000100800 */
[----:B------:R-:W-:Y:S01]  /*13200*/  @!P0 IADD3 R39, R39, -R0, RZ ;  /* 0x8000000027278210 */ /* 0x000fe20007ffe0ff */
[----:B------:R-:W-:Y:S02]  /*13210*/  IMAD R4, R0, R34, R4 ;  /* 0x0000002200047224 */ /* 0x000fe400078e0204 */
[--C-:B------:R-:W-:Y:S01]  /*13220*/  @!P1 IMAD.IADD R40, R40, 0x1, -R0.reuse ;  /* 0x0000000128289824 */ /* 0x100fe200078e0a00 */
[C---:B------:R-:W-:Y:S01]  /*13230*/  ISETP.GT.U32.AND P0, PT, R0.reuse, R39, PT ;  /* 0x000000270000720c */ /* 0x040fe20003f04070 */
[----:B------:R-:W-:Y:S01]  /*13240*/  IMAD.MOV R35, RZ, RZ, -R35 ;  /* 0x000000ffff237224 */ /* 0x000fe200078e0a23 */
[----:B------:R-:W-:Y:S01]  /*13250*/  ISETP.GT.U32.AND P1, PT, R0, R37, PT ;  /* 0x000000250000720c */ /* 0x000fe20003f24070 */
[----:B------:R-:W-:Y:S01]  /*13260*/  VIADD R34, R6, 0x18c ;  /* 0x0000018c06227836 */ /* 0x000fe20000000000 */
[----:B-1----:R-:W-:Y:S01]  /*13270*/  MOV R9, R40 ;  /* 0x0000002800097202 */ /* 0x002fe20000000f00 */
[----:B------:R-:W-:Y:S01]  /*13280*/  IMAD R11, R0, R35, R11 ;  /* 0x00000023000b7224 */ /* 0x000fe200078e020b */
[----:B------:R-:W-:Y:S01]  /*13290*/  IADD3 R35, R6, 0x18d, RZ ;  /* 0x0000018d06237810 */ /* 0x000fe20007ffe0ff */
[----:B------:R-:W-:-:S02]  /*132a0*/  @!P2 IMAD.IADD R38, R38, 0x1, -R0 ;  /* 0x000000012626a824 */ /* 0x000fc400078e0a00 */
[----:B------:R-:W-:Y:S01]  /*132b0*/  @!P4 IMAD.MOV R9, RZ, RZ, -R9 ;  /* 0x000000ffff09c224 */ /* 0x000fe200078e0a09 */
[----:B------:R-:W-:Y:S01]  /*132c0*/  ISETP.GE.AND P4, PT, R33, RZ, PT ;  /* 0x000000ff2100720c */ /* 0x000fe20003f86270 */
[C---:B------:R-:W-:Y:S01]  /*132d0*/  VIADD R44, R6.reuse, 0x194 ;  /* 0x00000194062c7836 */ /* 0x040fe20000000000 */
[----:B------:R-:W-:Y:S01]  /*132e0*/  IADD3 R33, R6, 0x18b, RZ ;  /* 0x0000018b06217810 */ /* 0x000fe20007ffe0ff */
[--C-:B------:R-:W-:Y:S01]  /*132f0*/  @!P0 IMAD.IADD R39, R39, 0x1, -R0.reuse ;  /* 0x0000000127278824 */ /* 0x100fe200078e0a00 */
[----:B------:R1:W-:Y:S01]  /*13300*/  STL [R1+0x294], R9 ;  /* 0x0002940901007387 */ /* 0x0003e20000100800 */
[----:B------:R-:W-:Y:S01]  /*13310*/  @!P1 IMAD.IADD R37, R37, 0x1, -R0 ;  /* 0x0000000125259824 */ /* 0x000fe200078e0a00 */
[----:B------:R-:W-:Y:S02]  /*13320*/  IABS R40, R33 ;  /* 0x0000002100287213 */ /* 0x000fe40000000000 */
[C---:B------:R-:W-:Y:S02]  /*13330*/  ISETP.GT.U32.AND P0, PT, R0.reuse, R11, PT ;  /* 0x0000000b0000720c */ /* 0x040fe40003f04070 */
[C---:B------:R-:W-:Y:S01]  /*13340*/  ISETP.GT.U32.AND P1, PT, R0.reuse, R37, PT ;  /* 0x000000250000720c */ /* 0x040fe20003f24070 */
[----:B------:R-:W-:Y:S01]  /*13350*/  IMAD.HI.U32 R42, R3, R40, RZ ;  /* 0x00000028032a7227 */ /* 0x000fe200078e00ff */
[----:B------:R-:W-:-:S02]  /*13360*/  ISETP.GT.U32.AND P2, PT, R0, R38, PT ;  /* 0x000000260000720c */ /* 0x000fc40003f44070 */
[----:B-1----:R-:W-:Y:S01]  /*13370*/  MOV R9, R39 ;  /* 0x0000002700097202 */ /* 0x002fe20000000f00 */
[----:B------:R-:W-:Y:S01]  /*13380*/  IMAD.MOV R42, RZ, RZ, -R42 ;  /* 0x000000ffff2a7224 */ /* 0x000fe200078e0a2a */
[----:B------:R-:W-:Y:S02]  /*13390*/  IABS R39, R34 ;  /* 0x0000002200277213 */ /* 0x000fe40000000000 */
[----:B------:R-:W-:Y:S01]  /*133a0*/  IABS R43, R35 ;  /* 0x00000023002b7213 */ /* 0x000fe20000000000 */
[----:B------:R-:W-:Y:S01]  /*133b0*/  @!P3 IMAD.MOV R9, RZ, RZ, -R9 ;  /* 0x000000ffff09b224 */ /* 0x000fe200078e0a09 */
[C---:B------:R-:W-:Y:S01]  /*133c0*/  ISETP.GT.U32.AND P3, PT, R0.reuse, R4, PT ;  /* 0x000000040000720c */ /* 0x040fe20003f64070 */
[----:B------:R-:W-:Y:S01]  /*133d0*/  @!P0 IMAD.IADD R11, R11, 0x1, -R0 ;  /* 0x000000010b0b8824 */ /* 0x000fe200078e0a00 */
[----:B------:R-:W-:Y:S01]  /*133e0*/  IABS R45, R44 ;  /* 0x0000002c002d7213 */ /* 0x000fe20000000000 */
[----:B------:R-:W-:Y:S01]  /*133f0*/  IMAD R40, R0, R42, R40 ;  /* 0x0000002a00287224 */ /* 0x000fe200078e0228 */
[----:B------:R-:W-:Y:S01]  /*13400*/  @!P1 IADD3 R37, R37, -R0, RZ ;  /* 0x8000000025259210 */ /* 0x000fe20007ffe0ff */
[----:B------:R-:W-:Y:S01]  /*13410*/  @!P2 IMAD.IADD R38, R38, 0x1, -R0 ;  /* 0x000000012626a824 */ /* 0x000fe200078e0a00 */
[----:B------:R-:W-:Y:S01]  /*13420*/  ISETP.GE.AND P1, PT, R36, RZ, PT ;  /* 0x000000ff2400720c */ /* 0x000fe20003f26270 */
[----:B------:R-:W-:Y:S01]  /*13430*/  IMAD.HI.U32 R36, R3, R39, RZ ;  /* 0x0000002703247227 */ /* 0x000fe200078e00ff */
[C---:B------:R-:W-:Y:S01]  /*13440*/  ISETP.GT.U32.AND P0, PT, R0.reuse, R11, PT ;  /* 0x0000000b0000720c */ /* 0x040fe20003f04070 */
[----:B------:R1:W-:Y:S01]  /*13450*/  STL [R1+0x278], R9 ;  /* 0x0002780901007387 */ /* 0x0003e20000100800 */
[----:B------:R-:W-:Y:S01]  /*13460*/  ISETP.GT.U32.AND P2, PT, R0, R40, PT ;  /* 0x000000280000720c */ /* 0x000fe20003f44070 */
[----:B------:R-:W-:-:S02]  /*13470*/  IMAD.MOV R36, RZ, RZ, -R36 ;  /* 0x000000ffff247224 */ /* 0x000fc400078e0a24 */
[----:B------:R-:W-:Y:S01]  /*13480*/  @!P3 IADD3 R4, R4, -R0, RZ ;  /* 0x800000000404b210 */ /* 0x000fe20007ffe0ff */
[----:B------:R-:W-:Y:S02]  /*13490*/  IMAD.MOV.U32 R13, RZ, RZ, R37 ;  /* 0x000000ffff0d7224 */ /* 0x000fe400078e0025 */
[C---:B------:R-:W-:Y:S01]  /*134a0*/  IMAD R39, R0.reuse, R36, R39 ;  /* 0x0000002400277224 */ /* 0x040fe200078e0227 */
[----:B------:R-:W-:Y:S01]  /*134b0*/  ISETP.GT.U32.AND P3, PT, R0, R4, PT ;  /* 0x000000040000720c */ /* 0x000fe20003f64070 */
[----:B------:R-:W-:Y:S01]  /*134c0*/  IMAD.HI.U32 R37, R3, R43, RZ ;  /* 0x0000002b03257227 */ /* 0x000fe200078e00ff */
[----:B------:R-:W-:Y:S02]  /*134d0*/  @!P6 IADD3 R13, -R13, RZ, RZ ;  /* 0x000000ff0d0de210 */ /* 0x000fe40007ffe1ff */
[----:B------:R-:W-:Y:S01]  /*134e0*/  ISETP.GE.AND P6, PT, R33, RZ, PT ;  /* 0x000000ff2100720c */ /* 0x000fe20003fc6270 */
[----:B-1----:R-:W-:Y:S01]  /*134f0*/  IMAD.MOV.U32 R9, RZ, RZ, R38 ;  /* 0x000000ffff097224 */ /* 0x002fe200078e0026 */
[----:B------:R-:W-:Y:S01]  /*13500*/  IADD3 R33, R6, 0x18e, RZ ;  /* 0x0000018e06217810 */ /* 0x000fe20007ffe0ff */
[--C-:B------:R-:W-:Y:S01]  /*13510*/  @!P0 IMAD.IADD R11, R11, 0x1, -R0.reuse ;  /* 0x000000010b0b8824 */ /* 0x100fe200078e0a00 */
[----:B------:R1:W-:Y:S01]  /*13520*/  STL [R1+0x274], R13 ;  /* 0x0002740d01007387 */ /* 0x0003e20000100800 */
[----:B------:R-:W-:Y:S01]  /*13530*/  @!P5 IMAD.MOV R9, RZ, RZ, -R9 ;  /* 0x000000ffff09d224 */ /* 0x000fe200078e0a09 */
[----:B------:R-:W-:Y:S01]  /*13540*/  ISETP.GE.AND P5, PT, R34, RZ, PT ;  /* 0x000000ff2200720c */ /* 0x000fe20003fa6270 */
[--C-:B------:R-:W-:Y:S01]  /*13550*/  @!P2 IMAD.IADD R40, R40, 0x1, -R0.reuse ;  /* 0x000000012828a824 */ /* 0x100fe200078e0a00 */
[----:B------:R-:W-:Y:S01]  /*13560*/  IABS R34, R33 ;  /* 0x0000002100227213 */ /* 0x000fe20000000000 */
[----:B------:R-:W-:Y:S01]  /*13570*/  @!P3 IMAD.IADD R4, R4, 0x1, -R0 ;  /* 0x000000010404b824 */ /* 0x000fe200078e0a00 */
[C---:B------:R-:W-:Y:S01]  /*13580*/  ISETP.GT.U32.AND P3, PT, R0.reuse, R39, PT ;  /* 0x000000270000720c */ /* 0x040fe20003f64070 */
[----:B------:R2:W-:Y:S01]  /*13590*/  STL [R1+0x270], R9 ;  /* 0x0002700901007387 */ /* 0x0005e20000100800 */
[----:B------:R-:W-:Y:S01]  /*135a0*/  IADD3 R37, -R37, RZ, RZ ;  /* 0x000000ff25257210 */ /* 0x000fe20007ffe1ff */
[----:B------:R-:W-:Y:S01]  /*135b0*/  IMAD.HI.U32 R36, R3, R34, RZ ;  /* 0x0000002203247227 */ /* 0x000fe200078e00ff */
[----:B------:R-:W-:-:S02]  /*135c0*/  ISETP.GT.U32.AND P2, PT, R0, R40, PT ;  /* 0x000000280000720c */ /* 0x000fc40003f44070 */
[----:B------:R-:W-:Y:S01]  /*135d0*/  ISETP.GE.AND P0, PT, R35, RZ, PT ;  /* 0x000000ff2300720c */ /* 0x000fe20003f06270 */
[----:B-1----:R-:W-:Y:S01]  /*135e0*/  IMAD.MOV.U32 R13, RZ, RZ, R11 ;  /* 0x000000ffff0d7224 */ /* 0x002fe200078e000b */
[----:B------:R-:W-:Y:S01]  /*135f0*/  IADD3 R11, R6, 0x18f, RZ ;  /* 0x0000018f060b7810 */ /* 0x000fe20007ffe0ff */
[C---:B------:R-:W-:Y:S02]  /*13600*/  IMAD R43, R0.reuse, R37, R43 ;  /* 0x00000025002b7224 */ /* 0x040fe400078e022b */
[----:B--2---:R-:W-:Y:S01]  /*13610*/  IMAD.MOV.U32 R9, RZ, RZ, R4 ;  /* 0x000000ffff097224 */ /* 0x004fe200078e0004 */
[----:B------:R-:W-:Y:S01]  /*13620*/  IABS R37, R11 ;  /* 0x0000000b00257213 */ /* 0x000fe20000000000 */
[----:B------:R-:W-:Y:S01]  /*13630*/  IMAD.MOV R36, RZ, RZ, -R36 ;  /* 0x000000ffff247224 */ /* 0x000fe200078e0a24 */
[----:B------:R-:W-:Y:S01]  /*13640*/  @!P3 IADD3 R39, R39, -R0, RZ ;  /* 0x800000002727b210 */ /* 0x000fe20007ffe0ff */
[----:B------:R-:W-:Y:S01]  /*13650*/  @!P4 IMAD.MOV R13, RZ, RZ, -R13 ;  /* 0x000000ffff0dc224 */ /* 0x000fe200078e0a0d */
[----:B------:R-:W-:Y:S01]  /*13660*/  @!P1 IADD3 R9, -R9, RZ, RZ ;  /* 0x000000ff09099210 */ /* 0x000fe20007ffe1ff */
[C---:B------:R-:W-:Y:S01]  /*13670*/  IMAD R34, R0.reuse, R36, R34 ;  /* 0x0000002400227224 */ /* 0x040fe200078e0222 */
[----:B------:R-:W-:Y:S01]  /*13680*/  ISETP.GT.U32.AND P3, PT, R0, R39, PT ;  /* 0x000000270000720c */ /* 0x000fe20003f64070 */
[----:B------:R-:W-:Y:S01]  /*13690*/  @!P2 IMAD.IADD R40, R40, 0x1, -R0 ;  /* 0x000000012828a824 */ /* 0x000fe200078e0a00 */
[----:B------:R-:W-:Y:S01]  /*136a0*/  ISETP.GE.AND P1, PT, R11, RZ, PT ;  /* 0x000000ff0b00720c */ /* 0x000fe20003f26270 */
[----:B------:R-:W-:Y:S01]  /*136b0*/  IMAD.HI.U32 R11, R3, R37, RZ ;  /* 0x00000025030b7227 */ /* 0x000fe200078e00ff */
[----:B------:R1:W-:Y:S01]  /*136c0*/  STL [R1+0x26c], R13 ;  /* 0x00026c0d01007387 */ /* 0x0003e20000100800 */
[----:B------:R-:W-:-:S02]  /*136d0*/  ISETP.GT.U32.AND P2, PT, R0, R43, PT ;  /* 0x0000002b0000720c */ /* 0x000fc40003f44070 */
[C---:B------:R-:W-:Y:S01]  /*136e0*/  VIADD R4, R6.reuse, 0x190 ;  /* 0x0000019006047836 */ /* 0x040fe20000000000 */
[----:B------:R-:W-:Y:S01]  /*136f0*/  IADD3 R11, -R11, RZ, RZ ;  /* 0x000000ff0b0b7210 */ /* 0x000fe20007ffe1ff */
[----:B------:R-:W-:Y:S01]  /*13700*/  VIADD R35, R6, 0x191 ;  /* 0x0000019106237836 */ /* 0x000fe20000000000 */
[----:B------:R-:W-:Y:S01]  /*13710*/  ISETP.GE.AND P4, PT, R33, RZ, PT ;  /* 0x000000ff2100720c */ /* 0x000fe20003f86270 */
[----:B------:R2:W-:Y:S01]  /*13720*/  STL [R1+0x268], R9 ;  /* 0x0002680901007387 */ /* 0x0005e20000100800 */
[----:B------:R-:W-:Y:S01]  /*13730*/  IABS R33, R4 ;  /* 0x0000000400217213 */ /* 0x000fe20000000000 */
[----:B------:R-:W-:Y:S01]  /*13740*/  @!P3 IMAD.IADD R39, R39, 0x1, -R0 ;  /* 0x000000012727b824 */ /* 0x000fe200078e0a00 */
[C---:B------:R-:W-:Y:S01]  /*13750*/  ISETP.GT.U32.AND P3, PT, R0.reuse, R34, PT ;  /* 0x000000220000720c */ /* 0x040fe20003f64070 */
[----:B------:R-:W-:Y:S01]  /*13760*/  IMAD R37, R0, R11, R37 ;  /* 0x0000000b00257224 */ /* 0x000fe200078e0225 */
[----:B-1----:R-:W-:Y:S01]  /*13770*/  MOV R13, R40 ;  /* 0x00000028000d7202 */ /* 0x002fe20000000f00 */
[----:B------:R-:W-:Y:S01]  /*13780*/  IMAD.HI.U32 R36, R3, R33, RZ ;  /* 0x0000002103247227 */ /* 0x000fe200078e00ff */
[----:B------:R-:W-:-:S03]  /*13790*/  IABS R38, R35 ;  /* 0x0000002300267213 */ /* 0x000fc60000000000 */
[----:B------:R-:W-:Y:S01]  /*137a0*/  @!P6 IMAD.MOV R13, RZ, RZ, -R13 ;  /* 0x000000ffff0de224 */ /* 0x000fe200078e0a0d */
[----:B------:R-:W-:Y:S01]  /*137b0*/  ISETP.GT.U32.AND P6, PT, R0, R37, PT ;  /* 0x000000250000720c */ /* 0x000fe20003fc4070 */
[----:B------:R-:W-:-:S03]  /*137c0*/  IMAD.HI.U32 R11, R3, R38, RZ ;  /* 0x00000026030b7227 */ /* 0x000fc600078e00ff */
[----:B------:R-:W-:Y:S01]  /*137d0*/  STL [R1+0x264], R13 ;  /* 0x0002640d01007387 */ /* 0x000fe20000100800 */
[----:B------:R-:W-:Y:S01]  /*137e0*/  @!P3 IMAD.IADD R34, R34, 0x1, -R0 ;  /* 0x000000012222b824 */ /* 0x000fe200078e0a00 */
[----:B------:R-:W-:Y:S01]  /*137f0*/  IADD3 R11, -R11, RZ, RZ ;  /* 0x000000ff0b0b7210 */ /* 0x000fe20007ffe1ff */
[----:B--2---:R-:W-:Y:S01]  /*13800*/  IMAD.MOV.U32 R9, RZ, RZ, R39 ;  /* 0x000000ffff097224 */ /* 0x004fe200078e0027 */
[C---:B------:R-:W-:Y:S01]  /*13810*/  IADD3 R39, R6.reuse, 0x196, RZ ;  /* 0x0000019606277810 */ /* 0x040fe20007ffe0ff */
[----:B------:R-:W-:Y:S01]  /*13820*/  VIADD R42, R6, 0x192 ;  /* 0x00000192062a7836 */ /* 0x000fe20000000000 */
[----:B------:R-:W-:Y:S01]  /*13830*/  ISETP.GT.U32.AND P3, PT, R0, R34, PT ;  /* 0x000000220000720c */ /* 0x000fe20003f64070 */
[----:B------:R-:W-:Y:S01]  /*13840*/  IMAD.MOV R36, RZ, RZ, -R36 ;  /* 0x000000ffff247224 */ /* 0x000fe200078e0a24 */
[----:B------:R-:W-:Y:S01]  /*13850*/  IABS R40, R39 ;  /* 0x0000002700287213 */ /* 0x000fe20000000000 */
[--C-:B------:R-:W-:Y:S01]  /*13860*/  @!P6 IMAD.IADD R37, R37, 0x1, -R0.reuse ;  /* 0x000000012525e824 */ /* 0x100fe200078e0a00 */
[----:B------:R-:W-:Y:S01]  /*13870*/  IABS R48, R42 ;  /* 0x0000002a00307213 */ /* 0x000fe20000000000 */
[----:B------:R-:W-:-:S02]  /*13880*/  @!P2 IMAD.IADD R43, R43, 0x1, -R0 ;  /* 0x000000012b2ba824 */ /* 0x000fc400078e0a00 */
[----:B------:R-:W-:Y:S01]  /*13890*/  @!P5 IMAD.MOV R9, RZ, RZ, -R9 ;  /* 0x000000ffff09d224 */ /* 0x000fe200078e0a09 */
[----:B------:R-:W-:Y:S01]  /*138a0*/  ISETP.GE.AND P5, PT, R4, RZ, PT ;  /* 0x000000ff0400720c */ /* 0x000fe20003fa6270 */
[C---:B------:R-:W-:Y:S01]  /*138b0*/  IMAD R4, R0.reuse, R36, R33 ;  /* 0x0000002400047224 */ /* 0x040fe200078e0221 */
[C---:B------:R-:W-:Y:S01]  /*138c0*/  ISETP.GT.U32.AND P6, PT, R0.reuse, R37, PT ;  /* 0x000000250000720c */ /* 0x040fe20003fc4070 */
[C---:B------:R-:W-:Y:S01]  /*138d0*/  IMAD R38, R0.reuse, R11, R38 ;  /* 0x0000000b00267224 */ /* 0x040fe200078e0226 */
[----:B------:R-:W-:Y:S01]  /*138e0*/  ISETP.GT.U32.AND P2, PT, R0, R43, PT ;  /* 0x0000002b0000720c */ /* 0x000fe20003f44070 */
[C---:B------:R-:W-:Y:S01]  /*138f0*/  IMAD.HI.U32 R11, R3.reuse, R48, RZ ;  /* 0x00000030030b7227 */ /* 0x040fe200078e00ff */
[----:B------:R-:W-:Y:S01]  /*13900*/  IADD3 R36, R6, 0x193, RZ ;  /* 0x0000019306247810 */ /* 0x000fe20007ffe0ff */
[----:B------:R1:W-:Y:S02]  /*13910*/  STL [R1+0x260], R9 ;  /* 0x0002600901007387 */ /* 0x0003e40000100800 */
[----:B------:R-:W-:Y:S01]  /*13920*/  @!P3 IMAD.IADD R34, R34, 0x1, -R0 ;  /* 0x000000012222b824 */ /* 0x000fe200078e0a00 */
[----:B------:R-:W-:Y:S01]  /*13930*/  ISETP.GT.U32.AND P3, PT, R0, R4, PT ;  /* 0x000000040000720c */ /* 0x000fe20003f64070 */
[----:B------:R-:W-:Y:S01]  /*13940*/  IMAD.HI.U32 R51, R3, R45, RZ ;  /* 0x0000002d03337227 */ /* 0x000fe200078e00ff */
[----:B------:R-:W-:-:S02]  /*13950*/  IADD3 R11, -R11, RZ, RZ ;  /* 0x000000ff0b0b7210 */ /* 0x000fc40007ffe1ff */
[----:B------:R-:W-:Y:S01]  /*13960*/  IABS R46, R36 ;  /* 0x00000024002e7213 */ /* 0x000fe20000000000 */
[----:B------:R-:W-:Y:S01]  /*13970*/  @!P6 IMAD.IADD R37, R37, 0x1, -R0 ;  /* 0x000000012525e824 */ /* 0x000fe200078e0a00 */
[C---:B------:R-:W-:Y:S01]  /*13980*/  ISETP.GT.U32.AND P6, PT, R0.reuse, R38, PT ;  /* 0x000000260000720c */ /* 0x040fe20003fc4070 */
[----:B------:R-:W-:Y:S01]  /*13990*/  IMAD R11, R0, R11, R48 ;  /* 0x0000000b000b7224 */ /* 0x000fe200078e0230 */
[----:B------:R-:W-:Y:S01]  /*139a0*/  @!P2 IADD3 R43, R43, -R0, RZ ;  /* 0x800000002b2ba210 */ /* 0x000fe20007ffe0ff */
[----:B------:R-:W-:Y:S01]  /*139b0*/  IMAD.HI.U32 R47, R3, R46, RZ ;  /* 0x0000002e032f7227 */ /* 0x000fe200078e00ff */
[----:B------:R-:W-:Y:S02]  /*139c0*/  ISETP.GE.AND P2, PT, R35, RZ, PT ;  /* 0x000000ff2300720c */ /* 0x000fe40003f46270 */
[----:B-1----:R-:W-:Y:S01]  /*139d0*/  MOV R9, R43 ;  /* 0x0000002b00097202 */ /* 0x002fe20000000f00 */
[----:B------:R-:W-:Y:S01]  /*139e0*/  @!P3 IMAD.IADD R4, R4, 0x1, -R0 ;  /* 0x000000010404b824 */ /* 0x000fe200078e0a00 */
[----:B------:R-:W-:Y:S01]  /*139f0*/  ISETP.GT.U32.AND P3, PT, R0, R11, PT ;  /* 0x0000000b0000720c */ /* 0x000fe20003f64070 */
[----:B------:R-:W-:Y:S01]  /*13a00*/  IMAD.MOV R47, RZ, RZ, -R47 ;  /* 0x000000ffff2f7224 */ /* 0x000fe200078e0a2f */
[----:B------:R-:W-:Y:S01]  /*13a10*/  @!P0 IADD3 R9, -R9, RZ, RZ ;  /* 0x000000ff09098210 */ /* 0x000fe20007ffe1ff */
[----:B------:R-:W-:Y:S01]  /*13a20*/  VIADD R35, R6, 0x195 ;  /* 0x0000019506237836 */ /* 0x000fe20000000000 */
[----:B------:R-:W-:Y:S01]  /*13a30*/  IADD3 R48, -R51, RZ, RZ ;  /* 0x000000ff33307210 */ /* 0x000fe20007ffe1ff */
[----:B------:R-:W-:-:S02]  /*13a40*/  IMAD R46, R0, R47, R46 ;  /* 0x0000002f002e7224 */ /* 0x000fc400078e022e */
[--C-:B------:R-:W-:Y:S01]  /*13a50*/  @!P6 IMAD.IADD R38, R38, 0x1, -R0.reuse ;  /* 0x000000012626e824 */ /* 0x100fe200078e0a00 */
[----:B------:R-:W-:Y:S01]  /*13a60*/  IABS R33, R35 ;  /* 0x0000002300217213 */ /* 0x000fe20000000000 */
[----:B------:R1:W-:Y:S01]  /*13a70*/  STL [R1+0x244], R9 ;  /* 0x0002440901007387 */ /* 0x0003e20000100800 */
[C---:B------:R-:W-:Y:S01]  /*13a80*/  ISETP.GT.U32.AND P6, PT, R0.reuse, R46, PT ;  /* 0x0000002e0000720c */ /* 0x040fe20003fc4070 */
[C---:B------:R-:W-:Y:S01]  /*13a90*/  IMAD R45, R0.reuse, R48, R45 ;  /* 0x00000030002d7224 */ /* 0x040fe200078e022d */
[C---:B------:R-:W-:Y:S01]  /*13aa0*/  ISETP.GT.U32.AND P0, PT, R0.reuse, R38, PT ;  /* 0x000000260000720c */ /* 0x040fe20003f04070 */
[----:B------:R-:W-:Y:S01]  /*13ab0*/  @!P3 IMAD.IADD R11, R11, 0x1, -R0 ;  /* 0x000000010b0bb824 */ /* 0x000fe200078e0a00 */
[----:B------:R-:W-:Y:S01]  /*13ac0*/  ISETP.GT.U32.AND P3, PT, R0, R4, PT ;  /* 0x000000040000720c */ /* 0x000fe20003f64070 */
[----:B------:R-:W-:-:S04]  /*13ad0*/  IMAD.HI.U32 R49, R3, R33, RZ ;  /* 0x0000002103317227 */ /* 0x000fc800078e00ff */
[----:B-1----:R-:W-:Y:S02]  /*13ae0*/  IMAD.MOV.U32 R9, RZ, RZ, R34 ;  /* 0x000000ffff097224 */ /* 0x002fe400078e0022 */
[----:B------:R-:W-:Y:S02]  /*13af0*/  IMAD.MOV R49, RZ, RZ, -R49 ;  /* 0x000000ffff317224 */ /* 0x000fe400078e0a31 */
[----:B------:R-:W-:Y:S01]  /*13b00*/  IMAD.HI.U32 R50, R3, R40, RZ ;  /* 0x0000002803327227 */ /* 0x000fe200078e00ff */
[----:B------:R-:W-:-:S03]  /*13b10*/  @!P4 IADD3 R9, -R9, RZ, RZ ;  /* 0x000000ff0909c210 */ /* 0x000fc60007ffe1ff */
[----:B------:R-:W-:Y:S01]  /*13b20*/  IMAD R33, R0, R49, R33 ;  /* 0x0000003100217224 */ /* 0x000fe200078e0221 */
[----:B------:R-:W-:Y:S01]  /*13b30*/  @!P3 IADD3 R4, R4, -R0, RZ ;  /* 0x800000000404b210 */ /* 0x000fe20007ffe0ff */
[----:B------:R1:W-:Y:S01]  /*13b40*/  STL [R1+0x240], R9 ;  /* 0x0002400901007387 */ /* 0x0003e20000100800 */
[--C-:B------:R-:W-:Y:S01]  /*13b50*/  @!P6 IMAD.IADD R46, R46, 0x1, -R0.reuse ;  /* 0x000000012e2ee824 */ /* 0x100fe200078e0a00 */
[----:B------:R-:W-:Y:S01]  /*13b60*/  ISETP.GT.U32.AND P6, PT, R0, R11, PT ;  /* 0x0000000b0000720c */ /* 0x000fe20003fc4070 */
[----:B------:R-:W-:Y:S01]  /*13b70*/  VIADD R47, R6, 0x197 ;  /* 0x00000197062f7836 */ /* 0x000fe20000000000 */
[----:B------:R-:W-:Y:S01]  /*13b80*/  IADD3 R50, -R50, RZ, RZ ;  /* 0x000000ff32327210 */ /* 0x000fe20007ffe1ff */
[----:B------:R-:W-:Y:S01]  /*13b90*/  @!P0 IMAD.IADD R38, R38, 0x1, -R0 ;  /* 0x0000000126268824 */ /* 0x000fe200078e0a00 */
[----:B------:R-:W-:Y:S01]  /*13ba0*/  ISETP.GT.U32.AND P3, PT, R0, R33, PT ;  /* 0x000000210000720c */ /* 0x000fe20003f64070 */
[----:B------:R-:W-:Y:S01]  /*13bb0*/  VIADD R43, R6, 0x198 ;  /* 0x00000198062b7836 */ /* 0x000fe20000000000 */
[C---:B------:R-:W-:Y:S01]  /*13bc0*/  ISETP.GT.U32.AND P4, PT, R0.reuse, R46, PT ;  /* 0x0000002e0000720c */ /* 0x040fe20003f84070 */
[----:B------:R-:W-:Y:S01]  /*13bd0*/  IMAD R40, R0, R50, R40 ;  /* 0x0000003200287224 */ /* 0x000fe200078e0228 */
[----:B------:R-:W-:Y:S01]  /*13be0*/  IABS R48, R47 ;  /* 0x0000002f00307213 */ /* 0x000fe20000000000 */
[----:B-1----:R-:W-:Y:S01]  /*13bf0*/  IMAD.MOV.U32 R9, RZ, RZ, R37 ;  /* 0x000000ffff097224 */ /* 0x002fe200078e0025 */
[----:B------:R-:W-:Y:S01]  /*13c00*/  ISETP.GE.AND P0, PT, R42, RZ, PT ;  /* 0x000000ff2a00720c */ /* 0x000fe20003f06270 */
[----:B------:R-:W-:Y:S01]  /*13c10*/  IMAD.MOV.U32 R13, RZ, RZ, R4 ;  /* 0x000000ffff0d7224 */ /* 0x000fe200078e0004 */
[----:B------:R-:W-:Y:S01]  /*13c20*/  IABS R34, R43 ;  /* 0x0000002b00227213 */ /* 0x000fe20000000000 */
[----:B------:R-:W-:Y:S01]  /*13c30*/  @!P1 IMAD.MOV R9, RZ, RZ, -R9 ;  /* 0x000000ffff099224 */ /* 0x000fe200078e0a09 */
[C---:B------:R-:W-:Y:S01]  /*13c40*/  ISETP.GT.U32.AND P1, PT, R0.reuse, R45, PT ;  /* 0x0000002d0000720c */ /* 0x040fe20003f24070 */
[--C-:B------:R-:W-:Y:S01]  /*13c50*/  @!P6 IMAD.IADD R11, R11, 0x1, -R0.reuse ;  /* 0x000000010b0be824 */ /* 0x100fe200078e0a00 */
[----:B------:R-:W-:Y:S01]  /*13c60*/  ISETP.GT.U32.AND P6, PT, R0, R40, PT ;  /* 0x000000280000720c */ /* 0x000fe20003fc4070 */
[----:B------:R-:W-:Y:S01]  /*13c70*/  @!P3 IMAD.IADD R33, R33, 0x1, -R0 ;  /* 0x000000012121b824 */ /* 0x000fe200078e0a00 */
[----:B------:R1:W-:Y:S01]  /*13c80*/  STL [R1+0x230], R9 ;  /* 0x0002300901007387 */ /* 0x0003e20000100800 */
[----:B------:R-:W-:Y:S01]  /*13c90*/  @!P4 IADD3 R46, R46, -R0, RZ ;  /* 0x800000002e2ec210 */ /* 0x000fe20007ffe0ff */
[----:B------:R-:W-:Y:S01]  /*13ca0*/  IMAD.HI.U32 R42, R3, R48, RZ ;  /* 0x00000030032a7227 */ /* 0x000fe200078e00ff */
[----:B------:R-:W-:-:S02]  /*13cb0*/  ISETP.GE.AND P4, PT, R36, RZ, PT ;  /* 0x000000ff2400720c */ /* 0x000fc40003f86270 */
[----:B------:R-:W-:Y:S01]  /*13cc0*/  @!P5 IADD3 R13, -R13, RZ, RZ ;  /* 0x000000ff0d0dd210 */ /* 0x000fe20007ffe1ff */
[----:B------:R-:W-:Y:S01]  /*13cd0*/  IMAD.HI.U32 R37, R3, R34, RZ ;  /* 0x0000002203257227 */ /* 0x000fe200078e00ff */
[----:B------:R-:W-:Y:S02]  /*13ce0*/  ISETP.GE.AND P3, PT, R35, RZ, PT ;  /* 0x000000ff2300720c */ /* 0x000fe40003f66270 */
[----:B------:R-:W-:Y:S01]  /*13cf0*/  @!P1 IADD3 R45, R45, -R0, RZ ;  /* 0x800000002d2d9210 */ /* 0x000fe20007ffe0ff */
[----:B-1----:R-:W-:Y:S01]  /*13d00*/  IMAD.MOV.U32 R9, RZ, RZ, R38 ;  /* 0x000000ffff097224 */ /* 0x002fe200078e0026 */
[----:B------:R1:W-:Y:S01]  /*13d10*/  STL [R1+0x218], R13 ;  /* 0x0002180d01007387 */ /* 0x0003e20000100800 */
[----:B------:R-:W-:Y:S01]  /*13d20*/  IMAD.MOV R42, RZ, RZ, -R42 ;  /* 0x000000ffff2a7224 */ /* 0x000fe200078e0a2a */
[C---:B------:R-:W-:Y:S01]  /*13d30*/  ISETP.GT.U32.AND P5, PT, R0.reuse, R45, PT ;  /* 0x0000002d0000720c */ /* 0x040fe20003fa4070 */
[----:B------:R-:W-:Y:S01]  /*13d40*/  @!P2 IMAD.MOV R9, RZ, RZ, -R9 ;  /* 0x000000ffff09a224 */ /* 0x000fe200078e0a09 */
[----:B------:R-:W-:Y:S01]  /*13d50*/  ISETP.GT.U32.AND P2, PT, R0, R33, PT ;  /* 0x000000210000720c */ /* 0x000fe20003f44070 */
[----:B------:R-:W-:Y:S01]  /*13d60*/  @!P6 IMAD.IADD R40, R40, 0x1, -R0 ;  /* 0x000000012828e824 */ /* 0x000fe200078e0a00 */
[----:B------:R-:W-:Y:S01]  /*13d70*/  ISETP.GE.AND P1, PT, R44, RZ, PT ;  /* 0x000000ff2c00720c */ /* 0x000fe20003f26270 */
[----:B------:R-:W-:Y:S01]  /*13d80*/  IMAD.MOV R37, RZ, RZ, -R37 ;  /* 0x000000ffff257224 */ /* 0x000fe200078e0a25 */
[----:B------:R2:W-:Y:S01]  /*13d90*/  STL [R1+0x210], R9 ;  /* 0x0002100901007387 */ /* 0x0005e20000100800 */
[----:B------:R-:W-:Y:S01]  /*13da0*/  IMAD R35, R0, R42, R48 ;  /* 0x0000002a00237224 */ /* 0x000fe200078e0230 */
[----:B------:R-:W-:Y:S01]  /*13db0*/  IADD3 R4, R6, 0x199, RZ ;  /* 0x0000019906047810 */ /* 0x000fe20007ffe0ff */
[----:B-1----:R-:W-:Y:S01]  /*13dc0*/  IMAD.MOV.U32 R13, RZ, RZ, R11 ;  /* 0x000000ffff0d7224 */ /* 0x002fe200078e000b */
[C---:B------:R-:W-:Y:S01]  /*13dd0*/  ISETP.GT.U32.AND P6, PT, R0.reuse, R40, PT ;  /* 0x000000280000720c */ /* 0x040fe20003fc4070 */
[----:B------:R-:W-:Y:S01]  /*13de0*/  IMAD R34, R0, R37, R34 ;  /* 0x0000002500227224 */ /* 0x000fe200078e0222 */
[----:B------:R-:W-:Y:S01]  /*13df0*/  IADD3 R11, R6, 0x19a, RZ ;  /* 0x0000019a060b7810 */ /* 0x000fe20007ffe0ff */
[----:B------:R-:W-:Y:S01]  /*13e00*/  @!P0 IMAD.MOV R13, RZ, RZ, -R13 ;  /* 0x000000ffff0d8224 */ /* 0x000fe200078e0a0d */
[C---:B------:R-:W-:Y:S01]  /*13e10*/  ISETP.GT.U32.AND P0, PT, R0.reuse, R35, PT ;  /* 0x000000230000720c */ /* 0x040fe20003f04070 */
[----:B------:R-:W-:Y:S01]  /*13e20*/  @!P5 IMAD.IADD R45, R45, 0x1, -R0 ;  /* 0x000000012d2dd824 */ /* 0x000fe200078e0a00 */
[----:B------:R-:W-:Y:S01]  /*13e30*/  ISETP.GT.U32.AND P5, PT, R0, R34, PT ;  /* 0x000000220000720c */ /* 0x000fe20003fa4070 */
[----:B--2---:R-:W-:Y:S01]  /*13e40*/  IMAD.MOV.U32 R9, RZ, RZ, R46 ;  /* 0x000000ffff097224 */ /* 0x004fe200078e002e */
[----:B------:R1:W-:Y:S01]  /*13e50*/  STL [R1+0x200], R13 ;  /* 0x0002000d01007387 */ /* 0x0003e20000100800 */
[----:B------:R-:W-:Y:S01]  /*13e60*/  @!P2 IMAD.IADD R33, R33, 0x1, -R0 ;  /* 0x000000012121a824 */ /* 0x000fe200078e0a00 */
[----:B------:R-:W-:Y:S01]  /*13e70*/  IABS R36, R11 ;  /* 0x0000000b00247213 */ /* 0x000fe20000000000 */
[----:B------:R-:W-:Y:S01]  /*13e80*/  VIADD R50, R6, 0x1d8 ;  /* 0x000001d806327836 */ /* 0x000fe20000000000 */
[----:B------:R-:W-:-:S02]  /*13e90*/  @!P4 IADD3 R9, -R9, RZ, RZ ;  /* 0x000000ff0909c210 */ /* 0x000fc40007ffe1ff */
[----:B------:R-:W-:Y:S02]  /*13ea0*/  ISETP.GE.AND P4, PT, R39, RZ, PT ;  /* 0x000000ff2700720c */ /* 0x000fe40003f86270 */
[----:B------:R-:W-:Y:S01]  /*13eb0*/  IABS R39, R4 ;  /* 0x0000000400277213 */ /* 0x000fe20000000000 */
[----:B------:R2:W-:Y:S01]  /*13ec0*/  STL [R1+0x1fc], R9 ;  /* 0x0001fc0901007387 */ /* 0x0005e20000100800 */
[----:B-1----:R-:W-:Y:S01]  /*13ed0*/  IMAD.MOV.U32 R13, RZ, RZ, R45 ;  /* 0x000000ffff0d7224 */ /* 0x002fe200078e002d */
[----:B------:R-:W-:Y:S01]  /*13ee0*/  @!P6 IADD3 R40, R40, -R0, RZ ;  /* 0x800000002828e210 */ /* 0x000fe20007ffe0ff */
[--C-:B------:R-:W-:Y:S01]  /*13ef0*/  @!P0 IMAD.IADD R35, R35, 0x1, -R0.reuse ;  /* 0x0000000123238824 */ /* 0x100fe200078e0a00 */
[----:B------:R-:W-:Y:S01]  /*13f00*/  ISETP.GE.AND P0, PT, R4, RZ, PT ;  /* 0x000000ff0400720c */ /* 0x000fe20003f06270 */
[----:B------:R-:W-:Y:S01]  /*13f10*/  IMAD.HI.U32 R37, R3, R39, RZ ;  /* 0x0000002703257227 */ /* 0x000fe200078e00ff */
[----:B------:R-:W-:Y:S02]  /*13f20*/  @!P1 IADD3 R13, -R13, RZ, RZ ;  /* 0x000000ff0d0d9210 */ /* 0x000fe40007ffe1ff */
[----:B------:R-:W-:Y:S01]  /*13f30*/  ISETP.GT.U32.AND P1, PT, R0, R35, PT ;  /* 0x000000230000720c */ /* 0x000fe20003f24070 */
[----:B------:R-:W-:Y:S01]  /*13f40*/  @!P5 IMAD.IADD R34, R34, 0x1, -R0 ;  /* 0x000000012222d824 */ /* 0x000fe200078e0a00 */
[----:B------:R-:W-:Y:S01]  /*13f50*/  IADD3 R37, -R37, RZ, RZ ;  /* 0x000000ff25257210 */ /* 0x000fe20007ffe1ff */
[----:B--2---:R-:W-:Y:S01]  /*13f60*/  IMAD.MOV.U32 R9, RZ, RZ, R33 ;  /* 0x000000ffff097224 */ /* 0x004fe200078e0021 */
[----:B------:R-:W-:Y:S01]  /*13f70*/  STL [R1+0x1f0], R13 ;  /* 0x0001f00d01007387 */ /* 0x000fe20000100800 */
[----:B------:R-:W-:Y:S01]  /*13f80*/  IMAD.HI.U32 R4, R3, R36, RZ ;  /* 0x0000002403047227 */ /* 0x000fe200078e00ff */
[----:B------:R-:W-:-:S02]  /*13f90*/  ISETP.GT.U32.AND P5, PT, R0, R34, PT ;  /* 0x000000220000720c */ /* 0x000fc40003fa4070 */
[----:B------:R-:W-:Y:S01]  /*13fa0*/  ISETP.GE.AND P6, PT, R43, RZ, PT ;  /* 0x000000ff2b00720c */ /* 0x000fe20003fc6270 */
[----:B------:R-:W-:Y:S01]  /*13fb0*/  @!P3 IMAD.MOV R9, RZ, RZ, -R9 ;  /* 0x000000ffff09b224 */ /* 0x000fe200078e0a09 */
[----:B------:R-:W-:Y:S01]  /*13fc0*/  ISETP.GE.AND P2, PT, R47, RZ, PT ;  /* 0x000000ff2f00720c */ /* 0x000fe20003f46270 */
[----:B------:R-:W-:Y:S01]  /*13fd0*/  IMAD R39, R0, R37, R39 ;  /* 0x0000002500277224 */ /* 0x000fe200078e0227 */
[----:B------:R-:W-:Y:S01]  /*13fe0*/  ISETP.GE.AND P3, PT, R11, RZ, PT ;  /* 0x000000ff0b00720c */ /* 0x000fe20003f66270 */
[----:B------:R-:W-:Y:S01]  /*13ff0*/  IMAD.MOV R4, RZ, RZ, -R4 ;  /* 0x000000ffff047224 */ /* 0x000fe200078e0a04 */
[----:B------:R1:W-:Y:S01]  /*14000*/  STL [R1+0x1ec], R9 ;  /* 0x0001ec0901007387 */ /* 0x0003e20000100800 */
[----:B------:R-:W-:Y:S01]  /*14010*/  @!P1 IMAD.IADD R35, R35, 0x1, -R0 ;  /* 0x0000000123239824 */ /* 0x000fe200078e0a00 */
[----:B------:R-:W-:Y:S01]  /*14020*/  IADD3 R42, R6, 0x19f, RZ ;  /* 0x0000019f062a7810 */ /* 0x000fe20007ffe0ff */
[----:B------:R-:W-:Y:S01]  /*14030*/  IMAD R43, R0, R4, R36 ;  /* 0x00000004002b7224 */ /* 0x000fe200078e0224 */
[----:B------:R-:W-:Y:S01]  /*14040*/  IABS R49, R57 ;  /* 0x0000003900317213 */ /* 0x000fe20000000000 */
[----:B------:R-:W-:Y:S01]  /*14050*/  VIADD R4, R6, 0x19d ;  /* 0x0000019d06047836 */ /* 0x000fe20000000000 */
[----:B------:R-:W-:Y:S01]  /*14060*/  @!P5 IADD3 R34, R34, -R0, RZ ;  /* 0x800000002222d210 */ /* 0x000fe20007ffe0ff */
[----:B------:R-:W-:Y:S01]  /*14070*/  VIADD R11, R6, 0x19c ;  /* 0x0000019c060b7836 */ /* 0x000fe20000000000 */
[----:B------:R-:W-:Y:S01]  /*14080*/  ISETP.GT.U32.AND P5, PT, R0, R43, PT ;  /* 0x0000002b0000720c */ /* 0x000fe20003fa4070 */
[----:B------:R-:W-:Y:S01]  /*14090*/  IMAD.HI.U32 R51, R3, R49, RZ ;  /* 0x0000003103337227 */ /* 0x000fe200078e00ff */
[----:B-1----:R-:W-:-:S02]  /*140a0*/  MOV R9, R40 ;  /* 0x0000002800097202 */ /* 0x002fc40000000f00 */
[----:B------:R-:W-:Y:S01]  /*140b0*/  IABS R38, R4 ;  /* 0x0000000400267213 */ /* 0x000fe20000000000 */
[----:B------:R-:W-:Y:S01]  /*140c0*/  VIADD R40, R6, 0x19b ;  /* 0x0000019b06287836 */ /* 0x000fe20000000000 */
[----:B------:R-:W-:Y:S01]  /*140d0*/  @!P4 IADD3 R9, -R9, RZ, RZ ;  /* 0x000000ff0909c210 */ /* 0x000fe20007ffe1ff */
[----:B------:R-:W-:Y:S01]  /*140e0*/  IMAD.MOV R51, RZ, RZ, -R51 ;  /* 0x000000ffff337224 */ /* 0x000fe200078e0a33 */
[----:B------:R-:W-:Y:S02]  /*140f0*/  ISETP.GT.U32.AND P4, PT, R0, R39, PT ;  /* 0x000000270000720c */ /* 0x000fe40003f84070 */
[----:B------:R-:W-:Y:S01]  /*14100*/  ISETP.GE.AND P1, PT, R40, RZ, PT ;  /* 0x000000ff2800720c */ /* 0x000fe20003f26270 */
[----:B------:R1:W-:Y:S01]  /*14110*/  STL [R1+0x1dc], R9 ;  /* 0x0001dc0901007387 */ /* 0x0003e20000100800 */
[----:B------:R-:W-:Y:S01]  /*14120*/  IABS R40, R40 ;  /* 0x0000002800287213 */ /* 0x000fe20000000000 */
[----:B------:R-:W-:Y:S01]  /*14130*/  @!P5 IMAD.IADD R43, R43, 0x1, -R0 ;  /* 0x000000012b2bd824 */ /* 0x000fe200078e0a00 */
[----:B------:R-:W-:Y:S01]  /*14140*/  IABS R33, R11 ;  /* 0x0000000b00217213 */ /* 0x000fe20000000000 */
[C---:B------:R-:W-:Y:S01]  /*14150*/  IMAD R49, R0.reuse, R51, R49 ;  /* 0x0000003300317224 */ /* 0x040fe200078e0231 */
[----:B------:R-:W-:Y:S01]  /*14160*/  IABS R44, R42 ;  /* 0x0000002a002c7213 */ /* 0x000fe20000000000 */
[----:B------:R-:W-:Y:S01]  /*14170*/  IMAD.HI.U32 R36, R3, R40, RZ ;  /* 0x0000002803247227 */ /* 0x000fe200078e00ff */
[----:B------:R-:W-:-:S03]  /*14180*/  ISETP.GT.U32.AND P5, PT, R0, R43, PT ;  /* 0x0000002b0000720c */ /* 0x000fc60003fa4070 */
[----:B------:R-:W-:Y:S01]  /*14190*/  @!P4 IMAD.IADD R39, R39, 0x1, -R0 ;  /* 0x000000012727c824 */ /* 0x000fe200078e0a00 */
[----:B------:R-:W-:Y:S01]  /*141a0*/  IADD3 R36, -R36, RZ, RZ ;  /* 0x000000ff24247210 */ /* 0x000fe20007ffe1ff */
[----:B-1----:R-:W-:Y:S02]  /*141b0*/  IMAD.MOV.U32 R9, RZ, RZ, R35 ;  /* 0x000000ffff097224 */ /* 0x002fe400078e0023 */
[----:B------:R-:W-:Y:S01]  /*141c0*/  IMAD.HI.U32 R35, R3, R33, RZ ;  /* 0x0000002103237227 */ /* 0x000fe200078e00ff */
[C---:B------:R-:W-:Y:S02]  /*141d0*/  ISETP.GT.U32.AND P4, PT, R0.reuse, R39, PT ;  /* 0x000000270000720c */ /* 0x040fe40003f84070 */
[----:B------:R-:W-:Y:S01]  /*141e0*/  @!P2 IADD3 R9, -R9, RZ, RZ ;  /* 0x000000ff0909a210 */ /* 0x000fe20007ffe1ff */
[----:B------:R-:W-:Y:S01]  /*141f0*/  IMAD R40, R0, R36, R40 ;  /* 0x0000002400287224 */ /* 0x000fe200078e0228 */
[----:B------:R-:W-:Y:S01]  /*14200*/  ISETP.GE.AND P2, PT, R11, RZ, PT ;  /* 0x000000ff0b00720c */ /* 0x000fe20003f46270 */
[----:B------:R-:W-:-:S02]  /*14210*/  IMAD.HI.U32 R11, R3, R38, RZ ;  /* 0x00000026030b7227 */ /* 0x000fc400078e00ff */
[----:B------:R1:W-:Y:S02]  /*14220*/  STL [R1+0x1bc], R9 ;  /* 0x0001bc0901007387 */ /* 0x0003e40000100800 */
[----:B------:R-:W-:Y:S01]  /*14230*/  IMAD.MOV R35, RZ, RZ, -R35 ;  /* 0x000000ffff237224 */ /* 0x000fe200078e0a23 */
[----:B------:R-:W-:Y:S01]  /*14240*/  IADD3 R11, -R11, RZ, RZ ;  /* 0x000000ff0b0b7210 */ /* 0x000fe20007ffe1ff */
[--C-:B------:R-:W-:Y:S02]  /*14250*/  @!P5 IMAD.IADD R43, R43, 0x1, -R0.reuse ;  /* 0x000000012b2bd824 */ /* 0x100fe400078e0a00 */
[----:B------:R-:W-:Y:S01]  /*14260*/  @!P4 IMAD.IADD R39, R39, 0x1, -R0 ;  /* 0x000000012727c824 */ /* 0x000fe200078e0a00 */
[C---:B------:R-:W-:Y:S01]  /*14270*/  ISETP.GT.U32.AND P4, PT, R0.reuse, R40, PT ;  /* 0x000000280000720c */ /* 0x040fe20003f84070 */
[----:B------:R-:W-:Y:S01]  /*14280*/  IMAD R38, R0, R11, R38 ;  /* 0x0000000b00267224 */ /* 0x000fe200078e0226 */
[----:B------:R-:W-:Y:S01]  /*14290*/  IADD3 R11, R6, 0x1a1, RZ ;  /* 0x000001a1060b7810 */ /* 0x000fe20007ffe0ff */
[----:B-1----:R-:W-:-:S02]  /*142a0*/  IMAD.MOV.U32 R9, RZ, RZ, R34 ;  /* 0x000000ffff097224 */ /* 0x002fc400078e0022 */
[----:B------:R-:W-:Y:S01]  /*142b0*/  IMAD R33, R0, R35, R33 ;  /* 0x0000002300217224 */ /* 0x000fe200078e0221 */
[----:B------:R-:W-:Y:S01]  /*142c0*/  IABS R35, R11 ;  /* 0x0000000b00237213 */ /* 0x000fe20000000000 */
[----:B------:R-:W-:Y:S01]  /*142d0*/  @!P6 IMAD.MOV R9, RZ, RZ, -R9 ;  /* 0x000000ffff09e224 */ /* 0x000fe200078e0a09 */
[----:B------:R-:W-:Y:S01]  /*142e0*/  ISETP.GE.AND P6, PT, R4, RZ, PT ;  /* 0x000000ff0400720c */ /* 0x000fe20003fc6270 */
[----:B------:R-:W-:Y:S01]  /*142f0*/  VIADD R4, R6, 0x19e ;  /* 0x0000019e06047836 */ /* 0x000fe20000000000 */
[----:B------:R-:W-:Y:S01]  /*14300*/  ISETP.GT.U32.AND P5, PT, R0, R33, PT ;  /* 0x000000210000720c */ /* 0x000fe20003fa4070 */
[----:B------:R-:W-:Y:S01]  /*14310*/  VIADD R36, R6, 0x1a0 ;  /* 0x000001a006247836 */ /* 0x000fe20000000000 */
[----:B------:R1:W-:Y:S01]  /*14320*/  STL [R1+0x1b8], R9 ;  /* 0x0001b80901007387 */ /* 0x0003e20000100800 */
[----:B------:R-:W-:Y:S01]  /*14330*/  @!P4 IMAD.IADD R40, R40, 0x1, -R0 ;  /* 0x000000012828c824 */ /* 0x000fe200078e0a00 */
[----:B------:R-:W-:Y:S02]  /*14340*/  IABS R34, R4 ;  /* 0x0000000400227213 */ /* 0x000fe40000000000 */
[----:B------:R-:W-:-:S02]  /*14350*/  IABS R37, R36 ;  /* 0x0000002400257213 */ /* 0x000fc40000000000 */
[----:B------:R-:W-:Y:S01]  /*14360*/  ISETP.GT.U32.AND P4, PT, R0, R40, PT ;  /* 0x000000280000720c */ /* 0x000fe20003f84070 */
[----:B-1----:R-:W-:Y:S02]  /*14370*/  IMAD.MOV.U32 R9, RZ, RZ, R39 ;  /* 0x000000ffff097224 */ /* 0x002fe400078e0027 */
[----:B------:R-:W-:-:S03]  /*14380*/  IMAD.HI.U32 R39, R3, R34, RZ ;  /* 0x0000002203277227 */ /* 0x000fc600078e00ff */
[----:B------:R-:W-:Y:S01]  /*14390*/  @!P0 IADD3 R9, -R9, RZ, RZ ;  /* 0x000000ff09098210 */ /* 0x000fe20007ffe1ff */
[--C-:B------:R-:W-:Y:S01]  /*143a0*/  @!P5 IMAD.IADD R33, R33, 0x1, -R0.reuse ;  /* 0x000000012121d824 */ /* 0x100fe200078e0a00 */
[----:B------:R-:W-:Y:S02]  /*143b0*/  ISETP.GT.U32.AND P0, PT, R0, R38, PT ;  /* 0x000000260000720c */ /* 0x000fe40003f04070 */
[----:B------:R-:W-:Y:S01]  /*143c0*/  IADD3 R39, -R39, RZ, RZ ;  /* 0x000000ff27277210 */ /* 0x000fe20007ffe1ff */
[----:B------:R1:W-:Y:S02]  /*143d0*/  STL [R1+0x1b4], R9 ;  /* 0x0001b40901007387 */ /* 0x0003e40000100800 */
[----:B------:R-:W-:Y:S01]  /*143e0*/  @!P4 IMAD.IADD R40, R40, 0x1, -R0 ;  /* 0x000000012828c824 */ /* 0x000fe200078e0a00 */
[----:B------:R-:W-:Y:S01]  /*143f0*/  ISETP.GT.U32.AND P5, PT, R0, R33, PT ;  /* 0x000000210000720c */ /* 0x000fe20003fa4070 */
[----:B-1----:R-:W-:-:S06]  /*14400*/  IMAD.MOV.U32 R9, RZ, RZ, R43 ;  /* 0x000000ffff097224 */ /* 0x002fcc00078e002b */
[----:B------:R-:W-:Y:S01]  /*14410*/  @!P0 IADD3 R38, R38, -R0, RZ ;  /* 0x8000000026268210 */ /* 0x000fe20007ffe0ff */
[----:B------:R-:W-:-:S03]  /*14420*/  IMAD.HI.U32 R43, R3, R44, RZ ;  /* 0x0000002c032b7227 */ /* 0x000fc600078e00ff */
[----:B------:R-:W-:Y:S01]  /*14430*/  ISETP.GT.U32.AND P0, PT, R0, R38, PT ;  /* 0x000000260000720c */ /* 0x000fe20003f04070 */
[----:B------:R-:W-:Y:S01]  /*14440*/  @!P3 IMAD.MOV R9, RZ, RZ, -R9 ;  /* 0x000000ffff09b224 */ /* 0x000fe200078e0a09 */
[----:B------:R-:W-:Y:S01]  /*14450*/  ISETP.GE.AND P3, PT, R4, RZ, PT ;  /* 0x000000ff0400720c */ /* 0x000fe20003f66270 */
[----:B------:R-:W-:Y:S01]  /*14460*/  IMAD R4, R0, R39, R34 ;  /* 0x0000002700047224 */ /* 0x000fe200078e0222 */
[----:B------:R-:W-:Y:S01]  /*14470*/  @!P5 IADD3 R33, R33, -R0, RZ ;  /* 0x800000002121d210 */ /* 0x000fe20007ffe0ff */
[C---:B------:R-:W-:Y:S01]  /*14480*/  IMAD.HI.U32 R34, R3.reuse, R37, RZ ;  /* 0x0000002503227227 */ /* 0x040fe200078e00ff */
[----:B------:R1:W-:Y:S01]  /*14490*/  STL [R1+0x1ac], R9 ;  /* 0x0001ac0901007387 */ /* 0x0003e20000100800 */
[----:B------:R-:W-:Y:S02]  /*144a0*/  ISETP.GE.AND P5, PT, R42, RZ, PT ;  /* 0x000000ff2a00720c */ /* 0x000fe40003fa6270 */
[----:B------:R-:W-:Y:S01]  /*144b0*/  IMAD.MOV R34, RZ, RZ, -R34 ;  /* 0x000000ffff227224 */ /* 0x000fe200078e0a22 */
[----:B------:R-:W-:Y:S01]  /*144c0*/  ISETP.GT.U32.AND P4, PT, R0, R4, PT ;  /* 0x000000040000720c */ /* 0x000fe20003f84070 */
[----:B------:R-:W-:-:S02]  /*144d0*/  IMAD.HI.U32 R39, R3, R35, RZ ;  /* 0x0000002303277227 */ /* 0x000fc400078e00ff */
[----:B------:R-:W-:Y:S02]  /*144e0*/  @!P0 IADD3 R38, R38, -R0, RZ ;  /* 0x8000000026268210 */ /* 0x000fe40007ffe0ff */
[----:B------:R-:W-:Y:S01]  /*144f0*/  IMAD.MOV R43, RZ, RZ, -R43 ;  /* 0x000000ffff2b7224 */ /* 0x000fe200078e0a2b */
[----:B-1----:R-:W-:Y:S01]  /*14500*/  MOV R9, R40 ;  /* 0x0000002800097202 */ /* 0x002fe20000000f00 */
[C---:B------:R-:W-:Y:S02]  /*14510*/  IMAD R37, R0.reuse, R34, R37 ;  /* 0x0000002200257224 */ /* 0x040fe400078e0225 */
[----:B------:R-:W-:Y:S02]  /*14520*/  IMAD.MOV R39, RZ, RZ, -R39 ;  /* 0x000000ffff277224 */ /* 0x000fe400078e0a27 */
[----:B------:R-:W-:Y:S01]  /*14530*/  @!P1 IMAD.MOV R9, RZ, RZ, -R9 ;  /* 0x000000ffff099224 */ /* 0x000fe200078e0a09 */
[----:B------:R-:W-:Y:S01]  /*14540*/  ISETP.GT.U32.AND P0, PT, R0, R37, PT ;  /* 0x000000250000720c */ /* 0x000fe20003f04070 */
[----:B------:R-:W-:-:S02]  /*14550*/  VIADD R34, R6, 0x1a2 ;  /* 0x000001a206227836 */ /* 0x000fc40000000000 */
[C---:B------:R-:W-:Y:S01]  /*14560*/  IMAD R44, R0.reuse, R43, R44 ;  /* 0x0000002b002c7224 */ /* 0x040fe200078e022c */
[----:B------:R1:W-:Y:S01]  /*14570*/  STL [R1+0x194], R9 ;  /* 0x0001940901007387 */ /* 0x0003e20000100800 */
[----:B------:R-:W-:Y:S01]  /*14580*/  IMAD R35, R0, R39, R35 ;  /* 0x0000002700237224 */ /* 0x000fe200078e0223 */
[----:B------:R-:W-:Y:S01]  /*14590*/  IABS R39, R34 ;  /* 0x0000002200277213 */ /* 0x000fe20000000000 */
[----:B------:R-:W-:Y:S01]  /*145a0*/  @!P4 IMAD.IADD R4, R4, 0x1, -R0 ;  /* 0x000000010404c824 */ /* 0x000fe200078e0a00 */
[C---:B------:R-:W-:Y:S01]  /*145b0*/  ISETP.GT.U32.AND P1, PT, R0.reuse, R44, PT ;  /* 0x0000002c0000720c */ /* 0x040fe20003f24070 */
[----:B------:R-:W-:Y:S02]  /*145c0*/  IMAD.MOV.U32 R13, RZ, RZ, R33 ;  /* 0x000000ffff0d7224 */ /* 0x000fe400078e0021 */
[----:B------:R-:W-:Y:S01]  /*145d0*/  IMAD.MOV.U32 R33, RZ, RZ, R39 ;  /* 0x000000ffff217224 */ /* 0x000fe200078e0027 */
[----:B------:R-:W-:Y:S01]  /*145e0*/  ISETP.GT.U32.AND P4, PT, R0, R4, PT ;  /* 0x000000040000720c */ /* 0x000fe20003f84070 */
[----:B------:R-:W-:Y:S01]  /*145f0*/  @!P2 IMAD.MOV R13, RZ, RZ, -R13 ;  /* 0x000000ffff0da224 */ /* 0x000fe200078e0a0d */
[----:B-1----:R-:W-:Y:S01]  /*14600*/  MOV R9, R38 ;  /* 0x0000002600097202 */ /* 0x002fe20000000f00 */
[----:B------:R-:W-:Y:S01]  /*14610*/  IMAD.HI.U32 R38, R3, R33, RZ ;  /* 0x0000002103267227 */ /* 0x000fe200078e00ff */
[----:B------:R-:W-:-:S02]  /*14620*/  ISETP.GE.AND P2, PT, R36, RZ, PT ;  /* 0x000000ff2400720c */ /* 0x000fc40003f46270 */
[----:B------:R-:W-:Y:S01]  /*14630*/  @!P6 IADD3 R9, -R9, RZ, RZ ;  /* 0x000000ff0909e210 */ /* 0x000fe20007ffe1ff */
[----:B------:R-:W-:Y:S01]  /*14640*/  VIADD R36, R6, 0x1a3 ;  /* 0x000001a306247836 */ /* 0x000fe20000000000 */
[----:B------:R-:W-:Y:S01]  /*14650*/  ISETP.GT.U32.AND P6, PT, R0, R35, PT ;  /* 0x000000230000720c */ /* 0x000fe20003fc4070 */
[--C-:B------:R-:W-:Y:S01]  /*14660*/  @!P0 IMAD.IADD R37, R37, 0x1, -R0.reuse ;  /* 0x0000000125258824 */ /* 0x100fe200078e0a00 */
[----:B------:R-:W-:Y:S01]  /*14670*/  IADD3 R38, -R38, RZ, RZ ;  /* 0x000000ff26267210 */ /* 0x000fe20007ffe1ff */
[--C-:B------:R-:W-:Y:S01]  /*14680*/  @!P1 IMAD.IADD R44, R44, 0x1, -R0.reuse ;  /* 0x000000012c2c9824 */ /* 0x100fe200078e0a00 */
[----:B------:R-:W-:Y:S01]  /*14690*/  IABS R43, R36 ;  /* 0x00000024002b7213 */ /* 0x000fe20000000000 */
[----:B------:R-:W-:Y:S01]  /*146a0*/  @!P4 IMAD.IADD R4, R4, 0x1, -R0 ;  /* 0x000000010404c824 */ /* 0x000fe200078e0a00 */
[----:B------:R-:W-:Y:S01]  /*146b0*/  STL [R1+0x18c], R13 ;  /* 0x00018c0d01007387 */ /* 0x000fe20000100800 */
[C---:B------:R-:W-:Y:S01]  /*146c0*/  IMAD R33, R0.reuse, R38, R33 ;  /* 0x0000002600217224 */ /* 0x040fe200078e0221 */
[----:B------:R-:W-:Y:S01]  /*146d0*/  ISETP.GT.U32.AND P0, PT, R0, R44, PT ;  /* 0x0000002c0000720c */ /* 0x000fe20003f04070 */
[----:B------:R-:W-:Y:S01]  /*146e0*/  IMAD.HI.U32 R38, R3, R43, RZ ;  /* 0x0000002b03267227 */ /* 0x000fe200078e00ff */
[----:B------:R1:W-:Y:S01]  /*146f0*/  STL [R1+0x188], R9 ;  /* 0x0001880901007387 */ /* 0x0003e20000100800 */
[----:B------:R-:W-:-:S02]  /*14700*/  ISETP.GE.AND P1, PT, R34, RZ, PT ;  /* 0x000000ff2200720c */ /* 0x000fc40003f26270 */
[----:B------:R-:W-:Y:S01]  /*14710*/  @!P6 IADD3 R35, R35, -R0, RZ ;  /* 0x800000002323e210 */ /* 0x000fe20007ffe0ff */
[----:B------:R-:W-:Y:S01]  /*14720*/  IMAD.MOV R38, RZ, RZ, -R38 ;  /* 0x000000ffff267224 */ /* 0x000fe200078e0a26 */
[----:B------:R-:W-:Y:S01]  /*14730*/  ISETP.GT.U32.AND P6, PT, R0, R37, PT ;  /* 0x000000250000720c */ /* 0x000fe20003fc4070 */
[----:B------:R-:W-:Y:S01]  /*14740*/  VIADD R34, R6, 0x1a4 ;  /* 0x000001a406227836 */ /* 0x000fe20000000000 */
[----:B------:R-:W-:Y:S01]  /*14750*/  ISETP.GE.AND P4, PT, R11, RZ, PT ;  /* 0x000000ff0b00720c */ /* 0x000fe20003f86270 */
[----:B------:R-:W-:Y:S01]  /*14760*/  IMAD R43, R0, R38, R43 ;  /* 0x00000026002b7224 */ /* 0x000fe200078e022b */
[----:B------:R-:W-:Y:S01]  /*14770*/  IADD3 R11, R6, 0x1a5, RZ ;  /* 0x000001a5060b7810 */ /* 0x000fe20007ffe0ff */
[----:B-1----:R-:W-:Y:S01]  /*14780*/  IMAD.MOV.U32 R9, RZ, RZ, R4 ;  /* 0x000000ffff097224 */ /* 0x002fe200078e0004 */
[----:B------:R-:W-:Y:S01]  /*14790*/  @!P0 IADD3 R44, R44, -R0, RZ ;  /* 0x800000002c2c8210 */ /* 0x000fe20007ffe0ff */
[----:B------:R-:W-:Y:S01]  /*147a0*/  VIADD R4, R6, 0x1a6 ;  /* 0x000001a606047836 */ /* 0x000fe20000000000 */
[C---:B------:R-:W-:Y:S01]  /*147b0*/  ISETP.GT.U32.AND P0, PT, R0.reuse, R33, PT ;  /* 0x000000210000720c */ /* 0x040fe20003f04070 */
[----:B------:R-:W-:Y:S01]  /*147c0*/  @!P3 IMAD.MOV R9, RZ, RZ, -R9 ;  /* 0x000000ffff09b224 */ /* 0x000fe200078e0a09 */
[----:B------:R-:W-:-:S02]  /*147d0*/  ISETP.GT.U32.AND P3, PT, R0, R35, PT ;  /* 0x000000230000720c */ /* 0x000fc40003f64070 */
[----:B------:R-:W-:Y:S01]  /*147e0*/  IABS R42, R34 ;  /* 0x00000022002a7213 */ /* 0x000fe20000000000 */
[----:B------:R-:W-:Y:S01]  /*147f0*/  @!P6 IMAD.IADD R37, R37, 0x1, -R0 ;  /* 0x000000012525e824 */ /* 0x000fe200078e0a00 */
[----:B------:R-:W-:Y:S01]  /*14800*/  ISETP.GT.U32.AND P6, PT, R0, R43, PT ;  /* 0x0000002b0000720c */ /* 0x000fe20003fc4070 */
[----:B------:R1:W-:Y:S01]  /*14810*/  STL [R1+0x180], R9 ;  /* 0x0001800901007387 */ /* 0x0003e20000100800 */
[----:B------:R-:W-:Y:S01]  /*14820*/  IABS R40, R11 ;  /* 0x0000000b00287213 */ /* 0x000fe20000000000 */
[----:B------:R-:W-:Y:S01]  /*14830*/  IMAD.HI.U32 R38, R3, R42, RZ ;  /* 0x0000002a03267227 */ /* 0x000fe200078e00ff */
[----:B------:R-:W-:-:S03]  /*14840*/  IABS R39, R4 ;  /* 0x0000000400277213 */ /* 0x000fc60000000000 */
[----:B------:R-:W-:Y:S01]  /*14850*/  @!P0 IADD3 R33, R33, -R0, RZ ;  /* 0x8000000021218210 */ /* 0x000fe20007ffe0ff */
[----:B------:R-:W-:Y:S01]  /*14860*/  IMAD.MOV R38, RZ, RZ, -R38 ;  /* 0x000000ffff267224 */ /* 0x000fe200078e0a26 */
[----:B------:R-:W-:Y:S01]  /*14870*/  ISETP.GE.AND P0, PT, R34, RZ, PT ;  /* 0x000000ff2200720c */ /* 0x000fe20003f06270 */
[----:B------:R-:W-:Y:S01]  /*14880*/  @!P3 IMAD.IADD R35, R35, 0x1, -R0 ;  /* 0x000000012323b824 */ /* 0x000fe200078e0a00 */
[----:B------:R-:W-:Y:S01]  /*14890*/  ISETP.GE.AND P3, PT, R36, RZ, PT ;  /* 0x000000ff2400720c */ /* 0x000fe20003f66270 */
[----:B------:R-:W-:-:S04]  /*148a0*/  IMAD.HI.U32 R36, R3, R40, RZ ;  /* 0x0000002803247227 */ /* 0x000fc800078e00ff */
[----:B-1----:R-:W-:Y:S01]  /*148b0*/  IMAD.MOV.U32 R9, RZ, RZ, R44 ;  /* 0x000000ffff097224 */ /* 0x002fe200078e002c */
[----:B------:R-:W-:Y:S01]  /*148c0*/  IADD3 R36, -R36, RZ, RZ ;  /* 0x000000ff24247210 */ /* 0x000fe20007ffe1ff */
[----:B------:R-:W-:Y:S02]  /*148d0*/  @!P6 IMAD.IADD R43, R43, 0x1, -R0 ;  /* 0x000000012b2be824 */ /* 0x000fe400078e0a00 */
[----:B------:R-:W-:-:S03]  /*148e0*/  IMAD.HI.U32 R34, R3, R39, RZ ;  /* 0x0000002703227227 */ /* 0x000fc600078e00ff */
[----:B------:R-:W-:Y:S01]  /*148f0*/  ISETP.GT.U32.AND P6, PT, R0, R43, PT ;  /* 0x0000002b0000720c */ /* 0x000fe20003fc4070 */
[----:B------:R-:W-:Y:S01]  /*14900*/  @!P5 IMAD.MOV R9, RZ, RZ, -R9 ;  /* 0x000000ffff09d224 */ /* 0x000fe200078e0a09 */
[----:B------:R-:W-:Y:S01]  /*14910*/  IADD3 R34, -R34, RZ, RZ ;  /* 0x000000ff22227210 */ /* 0x000fe20007ffe1ff */
[----:B------:R-:W-:Y:S01]  /*14920*/  IMAD.MOV.U32 R13, RZ, RZ, R37 ;  /* 0x000000ffff0d7224 */ /* 0x000fe200078e0025 */
[C---:B------:R-:W-:Y:S01]  /*14930*/  ISETP.GT.U32.AND P5, PT, R0.reuse, R33, PT ;  /* 0x000000210000720c */ /* 0x040fe20003fa4070 */
[C---:B------:R-:W-:Y:S01]  /*14940*/  IMAD R42, R0.reuse, R38, R42 ;  /* 0x00000026002a7224 */ /* 0x040fe200078e022a */
[----:B------:R1:W-:Y:S01]  /*14950*/  STL [R1+0x178], R9 ;  /* 0x0001780901007387 */ /* 0x0003e20000100800 */
[C---:B------:R-:W-:Y:S01]  /*14960*/  IMAD R40, R0.reuse, R36, R40 ;  /* 0x0000002400287224 */ /* 0x040fe200078e0228 */
[----:B------:R-:W-:Y:S01]  /*14970*/  @!P2 IADD3 R13, -R13, RZ, RZ ;  /* 0x000000ff0d0da210 */ /* 0x000fe20007ffe1ff */
[C---:B------:R-:W-:Y:S01]  /*14980*/  IMAD R39, R0.reuse, R34, R39 ;  /* 0x0000002200277224 */ /* 0x040fe200078e0227 */
[----:B------:R-:W-:Y:S01]  /*14990*/  ISETP.GT.U32.AND P2, PT, R0, R42, PT ;  /* 0x0000002a0000720c */ /* 0x000fe20003f44070 */
[----:B------:R-:W-:-:S02]  /*149a0*/  VIADD R38, R6, 0x1a7 ;  /* 0x000001a706267836 */ /* 0x000fc40000000000 */
[----:B------:R-:W-:Y:S01]  /*149b0*/  @!P6 IMAD.IADD R43, R43, 0x1, -R0 ;  /* 0x000000012b2be824 */ /* 0x000fe200078e0a00 */
[----:B------:R-:W-:Y:S01]  /*149c0*/  ISETP.GT.U32.AND P6, PT, R0, R39, PT ;  /* 0x000000270000720c */ /* 0x000fe20003fc4070 */
[----:B------:R2:W-:Y:S01]  /*149d0*/  STL [R1+0x170], R13 ;  /* 0x0001700d01007387 */ /* 0x0005e20000100800 */
[----:B-1----:R-:W-:Y:S01]  /*149e0*/  IMAD.MOV.U32 R9, RZ, RZ, R35 ;  /* 0x000000ffff097224 */ /* 0x002fe200078e0023 */
[----:B------:R-:W-:Y:S01]  /*149f0*/  IABS R34, R38 ;  /* 0x0000002600227213 */ /* 0x000fe20000000000 */
[----:B------:R-:W-:Y:S01]  /*14a00*/  VIADD R35, R6, 0x1a8 ;  /* 0x000001a806237836 */ /* 0x000fe20000000000 */
[----:B------:R-:W-:Y:S01]  /*14a10*/  @!P5 IADD3 R33, R33, -R0, RZ ;  /* 0x800000002121d210 */ /* 0x000fe20007ffe0ff */
[----:B------:R-:W-:Y:S01]  /*14a20*/  @!P4 IMAD.MOV R9, RZ, RZ, -R9 ;  /* 0x000000ffff09c224 */ /* 0x000fe200078e0a09 */
[----:B------:R-:W-:Y:S02]  /*14a30*/  ISETP.GT.U32.AND P4, PT, R0, R40, PT ;  /* 0x000000280000720c */ /* 0x000fe40003f84070 */
[----:B------:R-:W-:-:S02]  /*14a40*/  @!P2 IADD3 R42, R42, -R0, RZ ;  /* 0x800000002a2aa210 */ /* 0x000fc40007ffe0ff */
[----:B------:R-:W-:Y:S01]  /*14a50*/  ISETP.GE.AND P5, PT, R11, RZ, PT ;  /* 0x000000ff0b00720c */ /* 0x000fe20003fa6270 */
[----:B------:R-:W-:Y:S01]  /*14a60*/  IMAD.HI.U32 R11, R3, R34, RZ ;  /* 0x00000022030b7227 */ /* 0x000fe200078e00ff */
[----:B------:R-:W-:Y:S01]  /*14a70*/  IABS R37, R35 ;  /* 0x0000002300257213 */ /* 0x000fe20000000000 */
[----:B------:R1:W-:Y:S01]  /*14a80*/  STL [R1+0x164], R9 ;  /* 0x0001640901007387 */ /* 0x0003e20000100800 */
[----:B------:R-:W-:Y:S01]  /*14a90*/  ISETP.GE.AND P2, PT, R4, RZ, PT ;  /* 0x000000ff0400720c */ /* 0x000fe20003f46270 */
[--C-:B------:R-:W-:Y:S01]  /*14aa0*/  @!P6 IMAD.IADD R39, R39, 0x1, -R0.reuse ;  /* 0x000000012727e824 */ /* 0x100fe200078e0a00 */
[----:B--2---:R-:W-:Y:S01]  /*14ab0*/  MOV R13, R43 ;  /* 0x0000002b000d7202 */ /* 0x004fe20000000f00 */
[----:B------:R-:W-:Y:S02]  /*14ac0*/  IMAD.MOV R11, RZ, RZ, -R11 ;  /* 0x000000ffff0b7224 */ /* 0x000fe400078e0a0b */
[----:B------:R-:W-:Y:S01]  /*14ad0*/  @!P4 IMAD.IADD R40, R40, 0x1, -R0 ;  /* 0x000000012828c824 */ /* 0x000fe200078e0a00 */
[C---:B------:R-:W-:Y:S01]  /*14ae0*/  ISETP.GT.U32.AND P4, PT, R0.reuse, R42, PT ;  /* 0x0000002a0000720c */ /* 0x040fe20003f84070 */
[C---:B------:R-:W-:Y:S01]  /*14af0*/  IMAD R34, R0.reuse, R11, R34 ;  /* 0x0000000b00227224 */ /* 0x040fe200078e0222 */
[----:B-1----:R-:W-:Y:S01]  /*14b00*/  MOV R9, R33 ;  /* 0x0000002100097202 */ /* 0x002fe20000000f00 */
[----:B------:R-:W-:Y:S01]  /*14b10*/  IMAD.HI.U32 R33, R3, R37, RZ ;  /* 0x0000002503217227 */ /* 0x000fe200078e00ff */
[----:B------:R-:W-:-:S02]  /*14b20*/  ISETP.GT.U32.AND P6, PT, R0, R40, PT ;  /* 0x000000280000720c */ /* 0x000fc40003fc4070 */
[----:B------:R-:W-:Y:S01]  /*14b30*/  @!P1 IADD3 R9, -R9, RZ, RZ ;  /* 0x000000ff09099210 */ /* 0x000fe20007ffe1ff */
[----:B------:R-:W-:Y:S01]  /*14b40*/  IMAD.MOV R33, RZ, RZ, -R33 ;  /* 0x000000ffff217224 */ /* 0x000fe200078e0a21 */
[----:B------:R-:W-:Y:S01]  /*14b50*/  ISETP.GT.U32.AND P1, PT, R0, R39, PT ;  /* 0x000000270000720c */ /* 0x000fe20003f24070 */
[----:B------:R-:W-:Y:S02]  /*14b60*/  VIADD R4, R6, 0x1a9 ;  /* 0x000001a906047836 */ /* 0x000fe40000000000 */
[----:B------:R-:W-:Y:S02]  /*14b70*/  IMAD R37, R0, R33, R37 ;  /* 0x0000002100257224 */ /* 0x000fe400078e0225 */
[----:B------:R-:W-:Y:S01]  /*14b80*/  @!P4 IADD3 R42, R42, -R0, RZ ;  /* 0x800000002a2ac210 */ /* 0x000fe20007ffe0ff */
[----:B------:R-:W-:Y:S01]  /*14b90*/  VIADD R11, R6, 0x1aa ;  /* 0x000001aa060b7836 */ /* 0x000fe20000000000 */
[----:B------:R-:W-:Y:S01]  /*14ba0*/  ISETP.GT.U32.AND P4, PT, R0, R34, PT ;  /* 0x000000220000720c */ /* 0x000fe20003f84070 */
[----:B------:R1:W-:Y:S01]  /*14bb0*/  STL [R1+0x160], R9 ;  /* 0x0001600901007387 */ /* 0x0003e20000100800 */
[----:B------:R-:W-:Y:S01]  /*14bc0*/  IABS R44, R4 ;  /* 0x00000004002c7213 */ /* 0x000fe20000000000 */
[----:B------:R-:W-:Y:S01]  /*14bd0*/  @!P6 IMAD.IADD R40, R40, 0x1, -R0 ;  /* 0x000000012828e824 */ /* 0x000fe200078e0a00 */
[----:B------:R-:W-:Y:S01]  /*14be0*/  ISETP.GT.U32.AND P6, PT, R0, R37, PT ;  /* 0x000000250000720c */ /* 0x000fe20003fc4070 */
[----:B------:R-:W-:Y:S01]  /*14bf0*/  @!P3 IMAD.MOV R13, RZ, RZ, -R13 ;  /* 0x000000ffff0db224 */ /* 0x000fe200078e0a0d */
[----:B------:R-:W-:Y:S01]  /*14c00*/  IABS R36, R11 ;  /* 0x0000000b00247213 */ /* 0x000fe20000000000 */
[----:B------:R-:W-:Y:S01]  /*14c10*/  IMAD.HI.U32 R45, R3, R44, RZ ;  /* 0x0000002c032d7227 */ /* 0x000fe200078e00ff */
[----:B------:R-:W-:-:S02]  /*14c20*/  @!P1 IADD3 R39, R39, -R0, RZ ;  /* 0x8000000027279210 */ /* 0x000fc40007ffe0ff */
[----:B------:R-:W-:Y:S01]  /*14c30*/  ISETP.GE.AND P1, PT, R38, RZ, PT ;  /* 0x000000ff2600720c */ /* 0x000fe20003f26270 */
[----:B------:R-:W-:Y:S01]  /*14c40*/  IMAD.MOV R45, RZ, RZ, -R45 ;  /* 0x000000ffff2d7224 */ /* 0x000fe200078e0a2d */
[----:B-1----:R-:W-:Y:S01]  /*14c50*/  MOV R9, R42 ;  /* 0x0000002a00097202 */ /* 0x002fe20000000f00 */
[--C-:B------:R-:W-:Y:S01]  /*14c60*/  @!P4 IMAD.IADD R34, R34, 0x1, -R0.reuse ;  /* 0x000000012222c824 */ /* 0x100fe200078e0a00 */
[----:B------:R1:W-:Y:S01]  /*14c70*/  STL [R1+0x15c], R13 ;  /* 0x00015c0d01007387 */ /* 0x0003e20000100800 */
[----:B------:R-:W-:Y:S01]  /*14c80*/  IMAD.HI.U32 R38, R3, R36, RZ ;  /* 0x0000002403267227 */ /* 0x000fe200078e00ff */
[----:B------:R-:W-:Y:S02]  /*14c90*/  @!P0 IADD3 R9, -R9, RZ, RZ ;  /* 0x000000ff09098210 */ /* 0x000fe40007ffe1ff */
[----:B------:R-:W-:Y:S01]  /*14ca0*/  ISETP.GE.AND P4, PT, R35, RZ, PT ;  /* 0x000000ff2300720c */ /* 0x000fe20003f86270 */
[----:B------:R-:W-:Y:S01]  /*14cb0*/  @!P6 IMAD.IADD R37, R37, 0x1, -R0 ;  /* 0x000000012525e824 */ /* 0x000fe200078e0a00 */
[C---:B------:R-:W-:Y:S01]  /*14cc0*/  ISETP.GT.U32.AND P6, PT, R0.reuse, R34, PT ;  /* 0x000000220000720c */ /* 0x040fe20003fc4070 */
[----:B------:R2:W-:Y:S01]  /*14cd0*/  STL [R1+0x158], R9 ;  /* 0x0001580901007387 */ /* 0x0005e20000100800 */
[----:B------:R-:W-:-:S02]  /*14ce0*/  IMAD R35, R0, R45, R44 ;  /* 0x0000002d00237224 */ /* 0x000fc400078e022c */
[----:B-1----:R-:W-:Y:S01]  /*14cf0*/  IMAD.MOV.U32 R13, RZ, RZ, R40 ;  /* 0x000000ffff0d7224 */ /* 0x002fe200078e0028 */
[C---:B------:R-:W-:Y:S01]  /*14d00*/  ISETP.GT.U32.AND P0, PT, R0.reuse, R37, PT ;  /* 0x000000250000720c */ /* 0x040fe20003f04070 */
[----:B------:R-:W-:Y:S01]  /*14d10*/  IMAD.MOV R38, RZ, RZ, -R38 ;  /* 0x000000ffff267224 */ /* 0x000fe200078e0a26 */
[----:B------:R-:W-:Y:S01]  /*14d20*/  ISETP.GT.U32.AND P3, PT, R0, R35, PT ;  /* 0x000000230000720c */ /* 0x000fe20003f64070 */
[----:B------:R-:W-:Y:S01]  /*14d30*/  @!P5 IMAD.MOV R13, RZ, RZ, -R13 ;  /* 0x000000ffff0dd224 */ /* 0x000fe200078e0a0d */
[----:B------:R-:W-:Y:S01]  /*14d40*/  ISETP.GE.AND P5, PT, R4, RZ, PT ;  /* 0x000000ff0400720c */ /* 0x000fe20003fa6270 */
[----:B------:R-:W-:Y:S02]  /*14d50*/  IMAD R4, R0, R38, R36 ;  /* 0x0000002600047224 */ /* 0x000fe400078e0224 */
[----:B--2---:R-:W-:Y:S01]  /*14d60*/  IMAD.MOV.U32 R9, RZ, RZ, R39 ;  /* 0x000000ffff097224 */ /* 0x004fe200078e0027 */
[----:B------:R-:W-:Y:S01]  /*14d70*/  @!P6 IADD3 R34, R34, -R0, RZ ;  /* 0x800000002222e210 */ /* 0x000fe20007ffe0ff */
[----:B------:R-:W-:Y:S01]  /*14d80*/  VIADD R33, R6, 0x1ab ;  /* 0x000001ab06217836 */ /* 0x000fe20000000000 */
[----:B------:R-:W-:Y:S01]  /*14d90*/  STL [R1+0x154], R13 ;  /* 0x0001540d01007387 */ /* 0x000fe20000100800 */
[----:B------:R-:W-:Y:S01]  /*14da0*/  ISETP.GT.U32.AND P6, PT, R0, R4, PT ;  /* 0x000000040000720c */ /* 0x000fe20003fc4070 */
[C---:B------:R-:W-:Y:S01]  /*14db0*/  VIADD R36, R6.reuse, 0x1ae ;  /* 0x000001ae06247836 */ /* 0x040fe20000000000 */
[----:B------:R-:W-:Y:S01]  /*14dc0*/  @!P2 IADD3 R9, -R9, RZ, RZ ;  /* 0x000000ff0909a210 */ /* 0x000fe20007ffe1ff */
[--C-:B------:R-:W-:Y:S01]  /*14dd0*/  @!P0 IMAD.IADD R37, R37, 0x1, -R0.reuse ;  /* 0x0000000125258824 */ /* 0x100fe200078e0a00 */
[----:B------:R-:W-:Y:S01]  /*14de0*/  IABS R46, R33 ;  /* 0x00000021002e7213 */ /* 0x000fe20000000000 */
[----:B------:R-:W-:Y:S01]  /*14df0*/  @!P3 IMAD.IADD R35, R35, 0x1, -R0 ;  /* 0x000000012323b824 */ /* 0x000fe200078e0a00 */
[----:B------:R-:W-:Y:S01]  /*14e00*/  ISETP.GE.AND P2, PT, R11, RZ, PT ;  /* 0x000000ff0b00720c */ /* 0x000fe20003f46270 */
[----:B------:R1:W-:Y:S01]  /*14e10*/  STL [R1+0x150], R9 ;  /* 0x0001500901007387 */ /* 0x0003e20000100800 */
[C---:B------:R-:W-:Y:S01]  /*14e20*/  VIADD R11, R6.reuse, 0x1ac ;  /* 0x000001ac060b7836 */ /* 0x040fe20000000000 */
[----:B------:R-:W-:Y:S01]  /*14e30*/  ISETP.GE.AND P0, PT, R33, RZ, PT ;  /* 0x000000ff2100720c */ /* 0x000fe20003f06270 */
[----:B------:R-:W-:Y:S01]  /*14e40*/  IMAD.HI.U32 R39, R3, R46, RZ ;  /* 0x0000002e03277227 */ /* 0x000fe200078e00ff */
[----:B------:R-:W-:-:S02]  /*14e50*/  IADD3 R33, R6, 0x1ad, RZ ;  /* 0x000001ad06217810 */ /* 0x000fc40007ffe0ff */
[----:B------:R-:W-:Y:S01]  /*14e60*/  IABS R45, R11 ;  /* 0x0000000b002d7213 */ /* 0x000fe20000000000 */
[----:B------:R-:W-:Y:S01]  /*14e70*/  IMAD.MOV R39, RZ, RZ, -R39 ;  /* 0x000000ffff277224 */ /* 0x000fe200078e0a27 */
[----:B------:R-:W-:Y:S01]  /*14e80*/  IABS R40, R33 ;  /* 0x0000002100287213 */ /* 0x000fe20000000000 */
[----:B------:R-:W-:Y:S01]  /*14e90*/  @!P6 IMAD.IADD R4, R4, 0x1, -R0 ;  /* 0x000000010404e824 */ /* 0x000fe200078e0a00 */
[----:B-1----:R-:W-:Y:S01]  /*14ea0*/  MOV R9, R34 ;  /* 0x0000002200097202 */ /* 0x002fe20000000f00 */
[C---:B------:R-:W-:Y:S01]  /*14eb0*/  IMAD R46, R0.reuse, R39, R46 ;  /* 0x00000027002e7224 */ /* 0x040fe200078e022e */
[C---:B------:R-:W-:Y:S01]  /*14ec0*/  ISETP.GT.U32.AND P6, PT, R0.reuse, R35, PT ;  /* 0x000000230000720c */ /* 0x040fe20003fc4070 */
[----:B------:R-:W-:Y:S01]  /*14ed0*/  IMAD.HI.U32 R34, R3, R45, RZ ;  /* 0x0000002d03227227 */ /* 0x000fe200078e00ff */
[----:B------:R-:W-:Y:S02]  /*14ee0*/  IABS R44, R36 ;  /* 0x00000024002c7213 */ /* 0x000fe40000000000 */
[----:B------:R-:W-:Y:S01]  /*14ef0*/  ISETP.GE.AND P3, PT, R11, RZ, PT ;  /* 0x000000ff0b00720c */ /* 0x000fe20003f66270 */
[----:B------:R-:W-:Y:S01]  /*14f00*/  @!P1 IMAD.MOV R9, RZ, RZ, -R9 ;  /* 0x000000ffff099224 */ /* 0x000fe200078e0a09 */
[----:B------:R-:W-:Y:S01]  /*14f10*/  ISETP.GT.U32.AND P1, PT, R0, R4, PT ;  /* 0x000000040000720c */ /* 0x000fe20003f24070 */
[----:B------:R-:W-:-:S02]  /*14f20*/  IMAD.MOV R34, RZ, RZ, -R34 ;  /* 0x000000ffff227224 */ /* 0x000fc400078e0a22 */
[----:B------:R-:W-:Y:S01]  /*14f30*/  VIADD R11, R6, 0x1af ;  /* 0x000001af060b7836 */ /* 0x000fe20000000000 */
[----:B------:R1:W-:Y:S01]  /*14f40*/  STL [R1+0x14c], R9 ;  /* 0x00014c0901007387 */ /* 0x0003e20000100800 */
[C---:B------:R-:W-:Y:S02]  /*14f50*/  IMAD R45, R0.reuse, R34, R45 ;  /* 0x00000022002d7224 */ /* 0x040fe400078e022d */
[----:B------:R-:W-:Y:S01]  /*14f60*/  @!P6 IADD3 R35, R35, -R0, RZ ;  /* 0x800000002323e210 */ /* 0x000fe20007ffe0ff */
[C---:B------:R-:W-:Y:S01]  /*14f70*/  IMAD.HI.U32 R34, R3.reuse, R44, RZ ;  /* 0x0000002c03227227 */ /* 0x040fe200078e00ff */
[----:B------:R-:W-:Y:S02]  /*14f80*/  IABS R43, R11 ;  /* 0x0000000b002b7213 */ /* 0x000fe40000000000 */
[----:B------:R-:W-:Y:S01]  /*14f90*/  ISETP.GT.U32.AND P6, PT, R0, R45, PT ;  /* 0x0000002d0000720c */ /* 0x000fe20003fc4070 */
[----:B------:R-:W-:Y:S01]  /*14fa0*/  VIADD R39, R6, 0x1b3 ;  /* 0x000001b306277836 */ /* 0x000fe20000000000 */
[----:B------:R-:W-:Y:S01]  /*14fb0*/  IADD3 R34, -R34, RZ, RZ ;  /* 0x000000ff22227210 */ /* 0x000fe20007ffe1ff */
[----:B------:R-:W-:Y:S01]  /*14fc0*/  @!P1 IMAD.IADD R4, R4, 0x1, -R0 ;  /* 0x0000000104049824 */ /* 0x000fe200078e0a00 */
[----:B-1----:R-:W-:Y:S01]  /*14fd0*/  MOV R9, R37 ;  /* 0x0000002500097202 */ /* 0x002fe20000000f00 */
[----:B------:R-:W-:Y:S01]  /*14fe0*/  IMAD.HI.U32 R37, R3, R40, RZ ;  /* 0x0000002803257227 */ /* 0x000fe200078e00ff */
[----:B------:R-:W-:-:S03]  /*14ff0*/  ISETP.GE.AND P1, PT, R33, RZ, PT ;  /* 0x000000ff2100720c */ /* 0x000fc60003f26270 */
[----:B------:R-:W-:Y:S01]  /*15000*/  @!P4 IMAD.MOV R9, RZ, RZ, -R9 ;  /* 0x000000ffff09c224 */ /* 0x000fe200078e0a09 */
[C---:B------:R-:W-:Y:S01]  /*15010*/  ISETP.GT.U32.AND P4, PT, R0.reuse, R46, PT ;  /* 0x0000002e0000720c */ /* 0x040fe20003f84070 */
[----:B------:R-:W-:Y:S02]  /*15020*/  IMAD.MOV R37, RZ, RZ, -R37 ;  /* 0x000000ffff257224 */ /* 0x000fe400078e0a25 */
[----:B------:R-:W-:Y:S01]  /*15030*/  @!P6 IMAD.IADD R45, R45, 0x1, -R0 ;  /* 0x000000012d2de824 */ /* 0x000fe200078e0a00 */
[----:B------:R1:W-:Y:S01]  /*15040*/  STL [R1+0x148], R9 ;  /* 0x0001480901007387 */ /* 0x0003e20000100800 */
[----:B------:R-:W-:Y:S01]  /*15050*/  IMAD R40, R0, R37, R40 ;  /* 0x0000002500287224 */ /* 0x000fe200078e0228 */
[----:B------:R-:W-:Y:S01]  /*15060*/  IADD3 R37, R6, 0x1b2, RZ ;  /* 0x000001b206257810 */ /* 0x000fe20007ffe0ff */
[C---:B------:R-:W-:Y:S01]  /*15070*/  IMAD R44, R0.reuse, R34, R44 ;  /* 0x00000022002c7224 */ /* 0x040fe200078e022c */
[----:B------:R-:W-:Y:S01]  /*15080*/  ISETP.GT.U32.AND P6, PT, R0, R45, PT ;  /* 0x0000002d0000720c */ /* 0x000fe20003fc4070 */
[----:B------:R-:W-:Y:S01]  /*15090*/  IMAD.HI.U32 R33, R3, R43, RZ ;  /* 0x0000002b03217227 */ /* 0x000fe200078e00ff */
[----:B------:R-:W-:-:S03]  /*150a0*/  IABS R34, R37 ;  /* 0x0000002500227213 */ /* 0x000fc60000000000 */
[--C-:B------:R-:W-:Y:S01]  /*150b0*/  @!P4 IMAD.IADD R46, R46, 0x1, -R0.reuse ;  /* 0x000000012e2ec824 */ /* 0x100fe200078e0a00 */
[----:B------:R-:W-:Y:S01]  /*150c0*/  IADD3 R33, -R33, RZ, RZ ;  /* 0x000000ff21217210 */ /* 0x000fe20007ffe1ff */
[----:B-1----:R-:W-:Y:S01]  /*150d0*/  IMAD.MOV.U32 R9, RZ, RZ, R35 ;  /* 0x000000ffff097224 */ /* 0x002fe200078e0023 */
[----:B------:R-:W-:Y:S02]  /*150e0*/  ISETP.GE.AND P4, PT, R36, RZ, PT ;  /* 0x000000ff2400720c */ /* 0x000fe40003f86270 */
[----:B------:R-:W-:Y:S01]  /*150f0*/  IADD3 R36, R6, 0x1b0, RZ ;  /* 0x000001b006247810 */ /* 0x000fe20007ffe0ff */
[----:B------:R-:W-:Y:S01]  /*15100*/  @!P5 IMAD.MOV R9, RZ, RZ, -R9 ;  /* 0x000000ffff09d224 */ /* 0x000fe200078e0a09 */
[C---:B------:R-:W-:Y:S01]  /*15110*/  ISETP.GT.U32.AND P5, PT, R0.reuse, R46, PT ;  /* 0x0000002e0000720c */ /* 0x040fe20003fa4070 */
[----:B------:R-:W-:Y:S01]  /*15120*/  IMAD R43, R0, R33, R43 ;  /* 0x00000021002b7224 */ /* 0x000fe200078e022b */
[----:B------:R-:W-:Y:S01]  /*15130*/  IABS R38, R36 ;  /* 0x0000002400267213 */ /* 0x000fe20000000000 */
[----:B------:R-:W-:Y:S01]  /*15140*/  @!P6 IMAD.IADD R45, R45, 0x1, -R0 ;  /* 0x000000012d2de824 */ /* 0x000fe200078e0a00 */
[----:B------:R1:W-:Y:S01]  /*15150*/  STL [R1+0x144], R9 ;  /* 0x0001440901007387 */ /* 0x0003e20000100800 */
[----:B------:R-:W-:-:S02]  /*15160*/  IABS R33, R39 ;  /* 0x0000002700217213 */ /* 0x000fc40000000000 */
[----:B------:R-:W-:Y:S01]  /*15170*/  ISETP.GT.U32.AND P6, PT, R0, R43, PT ;  /* 0x0000002b0000720c */ /* 0x000fe20003fc4070 */
[----:B------:R-:W-:-:S05]  /*15180*/  IMAD.HI.U32 R42, R3, R38, RZ ;  /* 0x00000026032a7227 */ /* 0x000fca00078e00ff */
[----:B------:R-:W-:Y:S01]  /*15190*/  @!P5 IADD3 R46, R46, -R0, RZ ;  /* 0x800000002e2ed210 */ /* 0x000fe20007ffe0ff */
[----:B-1----:R-:W-:Y:S01]  /*151a0*/  IMAD.MOV.U32 R9, RZ, RZ, R4 ;  /* 0x000000ffff097224 */ /* 0x002fe200078e0004 */
[----:B------:R-:W-:Y:S01]  /*151b0*/  ISETP.GT.U32.AND P5, PT, R0, R44, PT ;  /* 0x0000002c0000720c */ /* 0x000fe20003fa4070 */
[----:B------:R-:W-:Y:S01]  /*151c0*/  VIADD R4, R6, 0x1b1 ;  /* 0x000001b106047836 */ /* 0x000fe20000000000 */
[----:B------:R-:W-:Y:S01]  /*151d0*/  IADD3 R42, -R42, RZ, RZ ;  /* 0x000000ff2a2a7210 */ /* 0x000fe20007ffe1ff */
[----:B------:R-:W-:Y:S01]  /*151e0*/  @!P2 IMAD.MOV R9, RZ, RZ, -R9 ;  /* 0x000000ffff09a224 */ /* 0x000fe200078e0a09 */
[C---:B------:R-:W-:Y:S01]  /*151f0*/  ISETP.GT.U32.AND P2, PT, R0.reuse, R40, PT ;  /* 0x000000280000720c */ /* 0x040fe20003f44070 */
[----:B------:R-:W-:Y:S01]  /*15200*/  @!P6 IMAD.IADD R43, R43, 0x1, -R0 ;  /* 0x000000012b2be824 */ /* 0x000fe200078e0a00 */
[----:B------:R-:W-:Y:S01]  /*15210*/  IABS R35, R4 ;  /* 0x0000000400237213 */ /* 0x000fe20000000000 */
[----:B------:R-:W-:Y:S01]  /*15220*/  IMAD R38, R0, R42, R38 ;  /* 0x0000002a00267224 */ /* 0x000fe200078e0226 */
[----:B------:R1:W-:Y:S01]  /*15230*/  STL [R1+0x140], R9 ;  /* 0x0001400901007387 */ /* 0x0003e20000100800 */
[----:B------:R-:W-:Y:S01]  /*15240*/  IMAD.MOV.U32 R13, RZ, RZ, R46 ;  /* 0x000000ffff0d7224 */ /* 0x000fe200078e002e */
[----:B------:R-:W-:Y:S01]  /*15250*/  IADD3 R46, R6, 0x1b6, RZ ;  /* 0x000001b6062e7810 */ /* 0x000fe20007ffe0ff */
[----:B------:R-:W-:-:S03]  /*15260*/  IMAD.HI.U32 R42, R3, R34, RZ ;  /* 0x00000022032a7227 */ /* 0x000fc600078e00ff */
[----:B------:R-:W-:Y:S01]  /*15270*/  @!P0 IADD3 R13, -R13, RZ, RZ ;  /* 0x000000ff0d0d8210 */ /* 0x000fe20007ffe1ff */
[--C-:B------:R-:W-:Y:S01]  /*15280*/  @!P5 IMAD.IADD R44, R44, 0x1, -R0.reuse ;  /* 0x000000012c2cd824 */ /* 0x100fe200078e0a00 */
[----:B------:R-:W-:Y:S01]  /*15290*/  ISETP.GT.U32.AND P0, PT, R0, R43, PT ;  /* 0x0000002b0000720c */ /* 0x000fe20003f04070 */
[----:B------:R-:W-:Y:S01]  /*152a0*/  @!P2 IMAD.IADD R40, R40, 0x1, -R0 ;  /* 0x000000012828a824 */ /* 0x000fe200078e0a00 */
[----:B------:R-:W-:Y:S01]  /*152b0*/  ISETP.GE.AND P2, PT, R11, RZ, PT ;  /* 0x000000ff0b00720c */ /* 0x000fe20003f46270 */
[----:B------:R-:W-:Y:S01]  /*152c0*/  IMAD.HI.U32 R11, R3, R35, RZ ;  /* 0x00000023030b7227 */ /* 0x000fe200078e00ff */
[C---:B------:R-:W-:Y:S01]  /*152d0*/  ISETP.GT.U32.AND P6, PT, R0.reuse, R44, PT ;  /* 0x0000002c0000720c */ /* 0x040fe20003fc4070 */
[----:B------:R2:W-:Y:S01]  /*152e0*/  STL [R1+0x13c], R13 ;  /* 0x00013c0d01007387 */ /* 0x0005e20000100800 */
[----:B------:R-:W-:Y:S01]  /*152f0*/  ISETP.GT.U32.AND P5, PT, R0, R40, PT ;  /* 0x000000280000720c */ /* 0x000fe20003fa4070 */
[----:B-1----:R-:W-:Y:S01]  /*15300*/  IMAD.MOV.U32 R9, RZ, RZ, R45 ;  /* 0x000000ffff097224 */ /* 0x002fe200078e002d */
[----:B------:R-:W-:Y:S01]  /*15310*/  IADD3 R11, -R11, RZ, RZ ;  /* 0x000000ff0b0b7210 */ /* 0x000fe20007ffe1ff */
[----:B------:R-:W-:Y:S01]  /*15320*/  IMAD.MOV R42, RZ, RZ, -R42 ;  /* 0x000000ffff2a7224 */ /* 0x000fe200078e0a2a */
[----:B------:R-:W-:Y:S01]  /*15330*/  IADD3 R45, R6, 0x1ba, RZ ;  /* 0x000001ba062d7810 */ /* 0x000fe20007ffe0ff */
[----:B------:R-:W-:Y:S01]  /*15340*/  @!P3 IMAD.MOV R9, RZ, RZ, -R9 ;  /* 0x000000ffff09b224 */ /* 0x000fe200078e0a09 */
[----:B------:R-:W-:Y:S01]  /*15350*/  ISETP.GE.AND P3, PT, R36, RZ, PT ;  /* 0x000000ff2400720c */ /* 0x000fe20003f66270 */
[----:B------:R-:W-:Y:S01]  /*15360*/  IMAD R35, R0, R11, R35 ;  /* 0x0000000b00237224 */ /* 0x000fe200078e0223 */
[----:B------:R-:W-:Y:S01]  /*15370*/  IADD3 R11, R6, 0x1b4, RZ ;  /* 0x000001b4060b7810 */ /* 0x000fe20007ffe0ff */
[----:B------:R-:W-:Y:S01]  /*15380*/  IMAD.HI.U32 R36, R3, R33, RZ ;  /* 0x0000002103247227 */ /* 0x000fe200078e00ff */
[----:B------:R1:W-:Y:S01]  /*15390*/  STL [R1+0x138], R9 ;  /* 0x0001380901007387 */ /* 0x0003e20000100800 */
[----:B------:R-:W-:-:S02]  /*153a0*/  @!P6 IADD3 R44, R44, -R0, RZ ;  /* 0x800000002c2ce210 */ /* 0x000fc40007ffe0ff */
[----:B------:R-:W-:Y:S01]  /*153b0*/  @!P5 IMAD.IADD R40, R40, 0x1, -R0 ;  /* 0x000000012828d824 */ /* 0x000fe200078e0a00 */
[C---:B------:R-:W-:Y:S01]  /*153c0*/  ISETP.GT.U32.AND P5, PT, R0.reuse, R38, PT ;  /* 0x000000260000720c */ /* 0x040fe20003fa4070 */
[----:B------:R-:W-:Y:S01]  /*153d0*/  IMAD.MOV R36, RZ, RZ, -R36 ;  /* 0x000000ffff247224 */ /* 0x000fe200078e0a24 */
[C---:B------:R-:W-:Y:S01]  /*153e0*/  ISETP.GT.U32.AND P6, PT, R0.reuse, R35, PT ;  /* 0x000000230000720c */ /* 0x040fe20003fc4070 */
[----:B--2---:R-:W-:Y:S02]  /*153f0*/  IMAD.MOV.U32 R13, RZ, RZ, R44 ;  /* 0x000000ffff0d7224 */ /* 0x004fe400078e002c */
[----:B------:R-:W-:Y:S02]  /*15400*/  IMAD R33, R0, R36, R33 ;  /* 0x0000002400217224 */ /* 0x000fe400078e0221 */
[----:B-1----:R-:W-:Y:S02]  /*15410*/  IMAD.MOV.U32 R9, RZ, RZ, R40 ;  /* 0x000000ffff097224 */ /* 0x002fe400078e0028 */
[--C-:B------:R-:W-:Y:S01]  /*15420*/  @!P0 IMAD.IADD R43, R43, 0x1, -R0.reuse ;  /* 0x000000012b2b8824 */ /* 0x100fe200078e0a00 */
[----:B------:R-:W-:Y:S01]  /*15430*/  ISETP.GE.AND P0, PT, R4, RZ, PT ;  /* 0x000000ff0400720c */ /* 0x000fe20003f06270 */
[----:B------:R-:W-:Y:S01]  /*15440*/  @!P4 IMAD.MOV R13, RZ, RZ, -R13 ;  /* 0x000000ffff0dc224 */ /* 0x000fe200078e0a0d */
[----:B------:R-:W-:Y:S01]  /*15450*/  @!P1 IADD3 R9, -R9, RZ, RZ ;  /* 0x000000ff09099210 */ /* 0x000fe20007ffe1ff */
[----:B------:R-:W-:Y:S01]  /*15460*/  VIADD R36, R6, 0x1b5 ;  /* 0x000001b506247836 */ /* 0x000fe20000000000 */
[----:B------:R-:W-:Y:S01]  /*15470*/  @!P5 IADD3 R38, R38, -R0, RZ ;  /* 0x800000002626d210 */ /* 0x000fe20007ffe0ff */
[----:B------:R-:W-:Y:S01]  /*15480*/  @!P6 IMAD.IADD R35, R35, 0x1, -R0 ;  /* 0x000000012323e824 */ /* 0x000fe200078e0a00 */
[C---:B------:R-:W-:Y:S01]  /*15490*/  ISETP.GT.U32.AND P4, PT, R0.reuse, R33, PT ;  /* 0x000000210000720c */ /* 0x040fe20003f84070 */
[----:B------:R1:W-:Y:S01]  /*154a0*/  STL [R1+0x134], R9 ;  /* 0x0001340901007387 */ /* 0x0003e20000100800 */
[C---:B------:R-:W-:Y:S01]  /*154b0*/  ISETP.GT.U32.AND P1, PT, R0.reuse, R38, PT ;  /* 0x000000260000720c */ /* 0x040fe20003f24070 */
[----:B------:R-:W-:Y:S01]  /*154c0*/  IMAD R34, R0, R42, R34 ;  /* 0x0000002a00227224 */ /* 0x000fe200078e0222 */
[----:B------:R-:W-:Y:S01]  /*154d0*/  IABS R4, R11 ;  /* 0x0000000b00047213 */ /* 0x000fe20000000000 */
[----:B------:R-:W-:Y:S01]  /*154e0*/  STL [R1+0x130], R13 ;  /* 0x0001300d01007387 */ /* 0x000fe20000100800 */
[----:B------:R-:W-:-:S02]  /*154f0*/  IABS R42, R36 ;  /* 0x00000024002a7213 */ /* 0x000fc40000000000 */
[C---:B------:R-:W-:Y:S01]  /*15500*/  ISETP.GT.U32.AND P6, PT, R0.reuse, R35, PT ;  /* 0x000000230000720c */ /* 0x040fe20003fc4070 */
[----:B------:R-:W-:Y:S01]  /*15510*/  IMAD.HI.U32 R40, R3, R4, RZ ;  /* 0x0000000403287227 */ /* 0x000fe200078e00ff */
[----:B------:R-:W-:Y:S02]  /*15520*/  ISETP.GT.U32.AND P5, PT, R0, R34, PT ;  /* 0x000000220000720c */ /* 0x000fe40003fa4070 */
[----:B-1----:R-:W-:Y:S01]  /*15530*/  MOV R9, R43 ;  /* 0x0000002b00097202 */ /* 0x002fe20000000f00 */
[----:B------:R-:W-:Y:S02]  /*15540*/  IMAD.MOV R40, RZ, RZ, -R40 ;  /* 0x000000ffff287224 */ /* 0x000fe400078e0a28 */
[--C-:B------:R-:W-:Y:S01]  /*15550*/  @!P1 IMAD.IADD R38, R38, 0x1, -R0.reuse ;  /* 0x0000000126269824 */ /* 0x100fe200078e0a00 */
[----:B------:R-:W-:Y:S01]  /*15560*/  @!P2 IADD3 R9, -R9, RZ, RZ ;  /* 0x000000ff0909a210 */ /* 0x000fe20007ffe1ff */
[----:B------:R-:W-:Y:S01]  /*15570*/  @!P4 IMAD.IADD R33, R33, 0x1, -R0 ;  /* 0x000000012121c824 */ /* 0x000fe200078e0a00 */
[----:B------:R-:W-:Y:S01]  /*15580*/  ISETP.GE.AND P2, PT, R37, RZ, PT ;  /* 0x000000ff2500720c */ /* 0x000fe20003f46270 */
[----:B------:R-:W-:Y:S01]  /*15590*/  IMAD.MOV.U32 R37, RZ, RZ, R42 ;  /* 0x000000ffff257224 */ /* 0x000fe200078e002a */
[----:B------:R-:W-:Y:S01]  /*155a0*/  ISETP.GE.AND P1, PT, R39, RZ, PT ;  /* 0x000000ff2700720c */ /* 0x000fe20003f26270 */
[----:B------:R1:W-:Y:S01]  /*155b0*/  STL [R1+0x12c], R9 ;  /* 0x00012c0901007387 */ /* 0x0003e20000100800 */
[----:B------:R-:W-:Y:S01]  /*155c0*/  IMAD R4, R0, R40, R4 ;  /* 0x0000002800047224 */ /* 0x000fe200078e0204 */
[----:B------:R-:W-:Y:S01]  /*155d0*/  @!P6 IADD3 R35, R35, -R0, RZ ;  /* 0x800000002323e210 */ /* 0x000fe20007ffe0ff */
[----:B------:R-:W-:Y:S01]  /*155e0*/  IMAD.HI.U32 R39, R3, R37, RZ ;  /* 0x0000002503277227 */ /* 0x000fe200078e00ff */
[----:B------:R-:W-:-:S02]  /*155f0*/  ISETP.GE.AND P4, PT, R11, RZ, PT ;  /* 0x000000ff0b00720c */ /* 0x000fc40003f86270 */
[----:B------:R-:W-:Y:S01]  /*15600*/  ISETP.GT.U32.AND P6, PT, R0, R4, PT ;  /* 0x000000040000720c */ /* 0x000fe20003fc4070 */
[----:B------:R-:W-:Y:S01]  /*15610*/  @!P5 IMAD.IADD R34, R34, 0x1, -R0 ;  /* 0x000000012222d824 */ /* 0x000fe200078e0a00 */
[----:B------:R-:W-:Y:S01]  /*15620*/  IADD3 R39, -R39, RZ, RZ ;  /* 0x000000ff27277210 */ /* 0x000fe20007ffe1ff */
[----:B------:R-:W-:Y:S02]  /*15630*/  VIADD R42, R6, 0x1bb ;  /* 0x000001bb062a7836 */ /* 0x000fe40000000000 */
[----:B-1----:R-:W-:Y:S01]  /*15640*/  IMAD.MOV.U32 R9, RZ, RZ, R38 ;  /* 0x000000ffff097224 */ /* 0x002fe200078e0026 */
[C---:B------:R-:W-:Y:S01]  /*15650*/  ISETP.GT.U32.AND P5, PT, R0.reuse, R34, PT ;  /* 0x000000220000720c */ /* 0x040fe20003fa4070 */
[C---:B------:R-:W-:Y:S01]  /*15660*/  IMAD R11, R0.reuse, R39, R37 ;  /* 0x00000027000b7224 */ /* 0x040fe200078e0225 */
[----:B------:R-:W-:Y:S01]  /*15670*/  IABS R44, R42 ;  /* 0x0000002a002c7213 */ /* 0x000fe20000000000 */
[----:B------:R-:W-:Y:S01]  /*15680*/  @!P3 IMAD.MOV R9, RZ, RZ, -R9 ;  /* 0x000000ffff09b224 */ /* 0x000fe200078e0a09 */
[----:B------:R-:W-:Y:S01]  /*15690*/  ISETP.GT.U32.AND P3, PT, R0, R33, PT ;  /* 0x000000210000720c */ /* 0x000fe20003f64070 */
[----:B------:R-:W-:-:S02]  /*156a0*/  VIADD R38, R6, 0x1b7 ;  /* 0x000001b706267836 */ /* 0x000fc40000000000 */
[--C-:B------:R-:W-:Y:S01]  /*156b0*/  @!P6 IMAD.IADD R4, R4, 0x1, -R0.reuse ;  /* 0x000000010404e824 */ /* 0x100fe200078e0a00 */
[----:B------:R1:W-:Y:S04]  /*156c0*/  STL [R1+0x128], R9 ;  /* 0x0001280901007387 */ /* 0x0003e80000100800 */
[----:B------:R-:W-:Y:S01]  /*156d0*/  ISETP.GT.U32.AND P6, PT, R0, R4, PT ;  /* 0x000000040000720c */ /* 0x000fe20003fc4070 */
[--C-:B------:R-:W-:Y:S01]  /*156e0*/  @!P5 IMAD.IADD R34, R34, 0x1, -R0.reuse ;  /* 0x000000012222d824 */ /* 0x100fe200078e0a00 */
[----:B------:R-:W-:Y:S02]  /*156f0*/  ISETP.GE.AND P5, PT, R36, RZ, PT ;  /* 0x000000ff2400720c */ /* 0x000fe40003fa6270 */
[----:B------:R-:W-:Y:S01]  /*15700*/  IADD3 R36, R6, 0x1b8, RZ ;  /* 0x000001b806247810 */ /* 0x000fe20007ffe0ff */
[----:B------:R-:W-:Y:S01]  /*15710*/  @!P3 IMAD.IADD R33, R33, 0x1, -R0 ;  /* 0x000000012121b824 */ /* 0x000fe200078e0a00 */
[----:B------:R-:W-:Y:S01]  /*15720*/  ISETP.GT.U32.AND P3, PT, R0, R11, PT ;  /* 0x0000000b0000720c */ /* 0x000fe20003f64070 */
[----:B-1----:R-:W-:-:S02]  /*15730*/  IMAD.MOV.U32 R9, RZ, RZ, R35 ;  /* 0x000000ffff097224 */ /* 0x002fc400078e0023 */
[----:B------:R-:W-:Y:S02]  /*15740*/  IMAD.MOV.U32 R13, RZ, RZ, R34 ;  /* 0x000000ffff0d7224 */ /* 0x000fe400078e0022 */
[----:B------:R-:W-:Y:S01]  /*15750*/  VIADD R35, R6, 0x1b9 ;  /* 0x000001b906237836 */ /* 0x000fe20000000000 */
[----:B------:R-:W-:Y:S01]  /*15760*/  @!P0 IADD3 R9, -R9, RZ, RZ ;  /* 0x000000ff09098210 */ /* 0x000fe20007ffe1ff */
[----:B------:R-:W-:Y:S01]  /*15770*/  @!P2 IMAD.MOV R13, RZ, RZ, -R13 ;  /* 0x000000ffff0da224 */ /* 0x000fe200078e0a0d */
[----:B------:R-:W-:Y:S02]  /*15780*/  ISETP.GE.AND P0, PT, R46, RZ, PT ;  /* 0x000000ff2e00720c */ /* 0x000fe40003f06270 */
[----:B------:R-:W-:Y:S01]  /*15790*/  IABS R46, R46 ;  /* 0x0000002e002e7213 */ /* 0x000fe20000000000 */
[----:B------:R1:W-:Y:S01]  /*157a0*/  STL [R1+0x124], R9 ;  /* 0x0001240901007387 */ /* 0x0003e20000100800 */
[----:B------:R-:W-:Y:S01]  /*157b0*/  ISETP.GE.AND P2, PT, R38, RZ, PT ;  /* 0x000000ff2600720c */ /* 0x000fe20003f46270 */
[----:B------:R-:W-:Y:S01]  /*157c0*/  @!P3 IMAD.IADD R11, R11, 0x1, -R0 ;  /* 0x000000010b0bb824 */ /* 0x000fe200078e0a00 */
[----:B------:R-:W-:Y:S01]  /*157d0*/  IABS R38, R38 ;  /* 0x0000002600267213 */ /* 0x000fe20000000000 */
[----:B------:R-:W-:Y:S01]  /*157e0*/  IMAD.HI.U32 R37, R3, R46, RZ ;  /* 0x0000002e03257227 */ /* 0x000fe200078e00ff */
[----:B------:R-:W-:Y:S01]  /*157f0*/  @!P6 IADD3 R4, R4, -R0, RZ ;  /* 0x800000000404e210 */ /* 0x000fe20007ffe0ff */
[----:B------:R-:W-:Y:S01]  /*15800*/  STL [R1+0x120], R13 ;  /* 0x0001200d01007387 */ /* 0x000fe20000100800 */
[----:B------:R-:W-:Y:S01]  /*15810*/  ISETP.GT.U32.AND P3, PT, R0, R11, PT ;  /* 0x0000000b0000720c */ /* 0x000fe20003f64070 */
[----:B------:R-:W-:Y:S01]  /*15820*/  IMAD.MOV R37, RZ, RZ, -R37 ;  /* 0x000000ffff257224 */ /* 0x000fe200078e0a25 */
[----:B------:R-:W-:Y:S01]  /*15830*/  ISETP.GE.AND P6, PT, R35, RZ, PT ;  /* 0x000000ff2300720c */ /* 0x000fe20003fc6270 */
[----:B------:R-:W-:Y:S01]  /*15840*/  IMAD.HI.U32 R34, R3, R38, RZ ;  /* 0x0000002603227227 */ /* 0x000fe200078e00ff */
[----:B-1----:R-:W-:-:S02]  /*15850*/  MOV R9, R33 ;  /* 0x0000002100097202 */ /* 0x002fc40000000f00 */
[----:B------:R-:W-:Y:S01]  /*15860*/  IABS R35, R35 ;  /* 0x0000002300237213 */ /* 0x000fe20000000000 */
[----:B------:R-:W-:Y:S02]  /*15870*/  IMAD R46, R0, R37, R46 ;  /* 0x00000025002e7224 */ /* 0x000fe400078e022e */
[----:B------:R-:W-:Y:S01]  /*15880*/  @!P1 IMAD.MOV R9, RZ, RZ, -R9 ;  /* 0x000000ffff099224 */ /* 0x000fe200078e0a09 */
[----:B------:R-:W-:Y:S01]  /*15890*/  ISETP.GE.AND P1, PT, R36, RZ, PT ;  /* 0x000000ff2400720c */ /* 0x000fe20003f26270 */
[----:B------:R-:W-:Y:S01]  /*158a0*/  IMAD.MOV R34, RZ, RZ, -R34 ;  /* 0x000000ffff227224 */ /* 0x000fe200078e0a22 */
[----:B------:R-:W-:Y:S01]  /*158b0*/  IABS R36, R36 ;  /* 0x0000002400247213 */ /* 0x000fe20000000000 */
[----:B------:R-:W-:Y:S01]  /*158c0*/  @!P3 IMAD.IADD R11, R11, 0x1, -R0 ;  /* 0x000000010b0bb824 */ /* 0x000fe200078e0a00 */
[----:B------:R1:W-:Y:S01]  /*158d0*/  STL [R1+0x11c], R9 ;  /* 0x00011c0901007387 */ /* 0x0003e20000100800 */
[----:B------:R-:W-:Y:S02]  /*158e0*/  IMAD R38, R0, R34, R38 ;  /* 0x0000002200267224 */ /* 0x000fe400078e0226 */
[----:B------:R-:W-:-:S03]  /*158f0*/  IMAD.HI.U32 R33, R3, R36, RZ ;  /* 0x0000002403217227 */ /* 0x000fc600078e00ff */
[----:B------:R-:W-:Y:S01]  /*15900*/  ISETP.GT.U32.AND P3, PT, R0, R38, PT ;  /* 0x000000260000720c */ /* 0x000fe20003f64070 */
[----:B------:R-:W-:Y:S02]  /*15910*/  IMAD.MOV R33, RZ, RZ, -R33 ;  /* 0x000000ffff217224 */ /* 0x000fe400078e0a21 */
[----:B------:R-:W-:Y:S01]  /*15920*/  VIADD R34, R6, 0x1bc ;  /* 0x000001bc06227836 */ /* 0x000fe20000000000 */
[----:B-1----:R-:W-:Y:S01]  /*15930*/  MOV R9, R4 ;  /* 0x0000000400097202 */ /* 0x002fe20000000f00 */
[----:B------:R-:W-:Y:S01]  /*15940*/  IMAD R36, R0, R33, R36 ;  /* 0x0000002100247224 */ /* 0x000fe200078e0224 */
[----:B------:R-:W-:Y:S01]  /*15950*/  IADD3 R33, R6, 0x1bd, RZ ;  /* 0x000001bd06217810 */ /* 0x000fe20007ffe0ff */
[----:B------:R-:W-:Y:S01]  /*15960*/  IMAD.HI.U32 R4, R3, R35, RZ ;  /* 0x0000002303047227 */ /* 0x000fe200078e00ff */
[----:B------:R-:W-:Y:S02]  /*15970*/  @!P4 IADD3 R9, -R9, RZ, RZ ;  /* 0x000000ff0909c210 */ /* 0x000fe40007ffe1ff */
[----:B------:R-:W-:Y:S01]  /*15980*/  ISETP.GT.U32.AND P4, PT, R0, R46, PT ;  /* 0x0000002e0000720c */ /* 0x000fe20003f84070 */
[----:B------:R-:W-:Y:S01]  /*15990*/  IMAD.MOV R4, RZ, RZ, -R4 ;  /* 0x000000ffff047224 */ /* 0x000fe200078e0a04 */
[----:B------:R-:W-:Y:S01]  /*159a0*/  IABS R43, R33 ;  /* 0x00000021002b7213 */ /* 0x000fe20000000000 */
[----:B------:R1:W-:Y:S01]  /*159b0*/  STL [R1+0x118], R9 ;  /* 0x0001180901007387 */ /* 0x0003e20000100800 */
[----:B------:R-:W-:Y:S01]  /*159c0*/  @!P3 IMAD.IADD R38, R38, 0x1, -R0 ;  /* 0x000000012626b824 */ /* 0x000fe200078e0a00 */
[----:B------:R-:W-:Y:S01]  /*159d0*/  IABS R40, R34 ;  /* 0x0000002200287213 */ /* 0x000fe20000000000 */
[----:B------:R-:W-:-:S02]  /*159e0*/  IMAD R35, R0, R4, R35 ;  /* 0x0000000400237224 */ /* 0x000fc400078e0223 */
[----:B------:R-:W-:Y:S01]  /*159f0*/  IMAD.HI.U32 R4, R3, R44, RZ ;  /* 0x0000002c03047227 */ /* 0x000fe200078e00ff */
[----:B------:R-:W-:-:S03]  /*15a00*/  ISETP.GT.U32.AND P3, PT, R0, R38, PT ;  /* 0x000000260000720c */ /* 0x000fc60003f64070 */
[----:B------:R-:W-:Y:S02]  /*15a10*/  IMAD.MOV R4, RZ, RZ, -R4 ;  /* 0x000000ffff047224 */ /* 0x000fe400078e0a04 */
[----:B-1----:R-:W-:Y:S01]  /*15a20*/  IMAD.MOV.U32 R9, RZ, RZ, R11 ;  /* 0x000000ffff097224 */ /* 0x002fe200078e000b */
[----:B------:R-:W-:Y:S01]  /*15a30*/  IABS R11, R45 ;  /* 0x0000002d000b7213 */ /* 0x000fe20000000000 */
[----:B------:R-:W-:Y:S02]  /*15a40*/  @!P4 IMAD.IADD R46, R46, 0x1, -R0 ;  /* 0x000000012e2ec824 */ /* 0x000fe400078e0a00 */
[C---:B------:R-:W-:Y:S01]  /*15a50*/  IMAD R44, R0.reuse, R4, R44 ;  /* 0x00000004002c7224 */ /* 0x040fe200078e022c */
[----:B------:R-:W-:Y:S01]  /*15a60*/  @!P5 IADD3 R9, -R9, RZ, RZ ;  /* 0x000000ff0909d210 */ /* 0x000fe20007ffe1ff */
[----:B------:R-:W-:Y:S01]  /*15a70*/  IMAD.HI.U32 R37, R3, R11, RZ ;  /* 0x0000000b03257227 */ /* 0x000fe200078e00ff */
[C---:B------:R-:W-:Y:S02]  /*15a80*/  ISETP.GT.U32.AND P5, PT, R0.reuse, R36, PT ;  /* 0x000000240000720c */ /* 0x040fe40003fa4070 */
[----:B------:R-:W-:Y:S01]  /*15a90*/  ISETP.GT.U32.AND P4, PT, R0, R46, PT ;  /* 0x0000002e0000720c */ /* 0x000fe20003f84070 */
[----:B------:R-:W-:Y:S01]  /*15aa0*/  @!P3 IMAD.IADD R38, R38, 0x1, -R0 ;  /* 0x000000012626b824 */ /* 0x000fe200078e0a00 */
[----:B------:R-:W-:Y:S01]  /*15ab0*/  IADD3 R37, -R37, RZ, RZ ;  /* 0x000000ff25257210 */ /* 0x000fe20007ffe1ff */
[----:B------:R1:W-:Y:S01]  /*15ac0*/  STL [R1+0x114], R9 ;  /* 0x0001140901007387 */ /* 0x0003e20000100800 */
[----:B------:R-:W-:Y:S01]  /*15ad0*/  IADD3 R4, R6, 0x1be, RZ ;  /* 0x000001be06047810 */ /* 0x000fe20007ffe0ff */
[----:B------:R-:W-:-:S04]  /*15ae0*/  IMAD.HI.U32 R39, R3, R40, RZ ;  /* 0x0000002803277227 */ /* 0x000fc800078e00ff */
[----:B------:R-:W-:Y:S01]  /*15af0*/  IMAD R11, R0, R37, R11 ;  /* 0x00000025000b7224 */ /* 0x000fe200078e020b */
[----:B------:R-:W-:Y:S01]  /*15b00*/  IADD3 R39, -R39, RZ, RZ ;  /* 0x000000ff27277210 */ /* 0x000fe20007ffe1ff */
[--C-:B------:R-:W-:Y:S02]  /*15b10*/  @!P5 IMAD.IADD R36, R36, 0x1, -R0.reuse ;  /* 0x000000012424d824 */ /* 0x100fe400078e0a00 */
[----:B------:R-:W-:Y:S01]  /*15b20*/  @!P4 IMAD.IADD R46, R46, 0x1, -R0 ;  /* 0x000000012e2ec824 */ /* 0x000fe200078e0a00 */
[C---:B------:R-:W-:Y:S01]  /*15b30*/  ISETP.GT.U32.AND P4, PT, R0.reuse, R35, PT ;  /* 0x000000230000720c */ /* 0x040fe20003f84070 */
[----:B------:R-:W-:Y:S01]  /*15b40*/  IMAD.HI.U32 R37, R3, R43, RZ ;  /* 0x0000002b03257227 */ /* 0x000fe200078e00ff */
[C---:B------:R-:W-:Y:S02]  /*15b50*/  ISETP.GT.U32.AND P5, PT, R0.reuse, R36, PT ;  /* 0x000000240000720c */ /* 0x040fe40003fa4070 */
[----:B------:R-:W-:Y:S01]  /*15b60*/  ISETP.GT.U32.AND P3, PT, R0, R11, PT ;  /* 0x0000000b0000720c */ /* 0x000fe20003f64070 */
[----:B-1----:R-:W-:-:S02]  /*15b70*/  IMAD.MOV.U32 R9, RZ, RZ, R46 ;  /* 0x000000ffff097224 */ /* 0x002fc400078e002e */
[----:B------:R-:W-:Y:S02]  /*15b80*/  IMAD.MOV R37, RZ, RZ, -R37 ;  /* 0x000000ffff257224 */ /* 0x000fe400078e0a25 */
[----:B------:R-:W-:Y:S02]  /*15b90*/  @!P0 IMAD.MOV R9, RZ, RZ, -R9 ;  /* 0x000000ffff098224 */ /* 0x000fe400078e0a09 */
[----:B------:R-:W-:Y:S02]  /*15ba0*/  IMAD R43, R0, R37, R43 ;  /* 0x00000025002b7224 */ /* 0x000fe400078e022b */
[--C-:B------:R-:W-:Y:S01]  /*15bb0*/  @!P4 IMAD.IADD R35, R35, 0x1, -R0.reuse ;  /* 0x000000012323c824 */ /* 0x100fe200078e0a00 */
[----:B------:R-:W-:Y:S01]  /*15bc0*/  ISETP.GE.AND P4, PT, R45, RZ, PT ;  /* 0x000000ff2d00720c */ /* 0x000fe20003f86270 */
[----:B------:R1:W-:Y:S01]  /*15bd0*/  STL [R1+0x110], R9 ;  /* 0x0001100901007387 */ /* 0x0003e20000100800 */
[----:B------:R-:W-:Y:S01]  /*15be0*/  @!P5 IADD3 R36, R36, -R0, RZ ;  /* 0x800000002424d210 */ /* 0x000fe20007ffe0ff */
[----:B------:R-:W-:Y:S01]  /*15bf0*/  @!P3 IMAD.IADD R11, R11, 0x1, -R0 ;  /* 0x000000010b0bb824 */ /* 0x000fe200078e0a00 */
[C---:B------:R-:W-:Y:S01]  /*15c00*/  ISETP.GT.U32.AND P5, PT, R0.reuse, R44, PT ;  /* 0x0000002c0000720c */ /* 0x040fe20003fa4070 */
[C---:B------:R-:W-:Y:S01]  /*15c10*/  IMAD R40, R0.reuse, R39, R40 ;  /* 0x0000002700287224 */ /* 0x040fe200078e0228 */
[----:B------:R-:W-:Y:S01]  /*15c20*/  IABS R45, R4 ;  /* 0x00000004002d7213 */ /* 0x000fe20000000000 */
[----:B------:R-:W-:Y:S01]  /*15c30*/  IMAD.MOV.U32 R13, RZ, RZ, R36 ;  /* 0x000000ffff0d7224 */ /* 0x000fe200078e0024 */
[----:B------:R-:W-:-:S02]  /*15c40*/  ISETP.GT.U32.AND P0, PT, R0, R35, PT ;  /* 0x000000230000720c */ /* 0x000fc40003f04070 */
[----:B------:R-:W-:Y:S01]  /*15c50*/  ISETP.GE.AND P3, PT, R42, RZ, PT ;  /* 0x000000ff2a00720c */ /* 0x000fe20003f66270 */
[----:B-1----:R-:W-:Y:S01]  /*15c60*/  IMAD.MOV.U32 R9, RZ, RZ, R38 ;  /* 0x000000ffff097224 */ /* 0x002fe200078e0026 */
[----:B------:R-:W-:Y:S01]  /*15c70*/  MOV R42, R45 ;  /* 0x0000002d002a7202 */ /* 0x000fe20000000f00 */
[----:B------:R-:W-:Y:S01]  /*15c80*/  @!P1 IMAD.MOV R13, RZ, RZ, -R13 ;  /* 0x000000ffff0d9224 */ /* 0x000fe200078e0a0d */
[----:B------:R-:W-:Y:S02]  /*15c90*/  ISETP.GE.AND P1, PT, R34, RZ, PT ;  /* 0x000000ff2200720c */ /* 0x000fe40003f26270 */
[----:B------:R-:W-:Y:S01]  /*15ca0*/  @!P2 IADD3 R9, -R9, RZ, RZ ;  /* 0x000000ff0909a210 */ /* 0x000fe20007ffe1ff */
[--C-:B------:R-:W-:Y:S01]  /*15cb0*/  @!P5 IMAD.IADD R44, R44, 0x1, -R0.reuse ;  /* 0x000000012c2cd824 */ /* 0x100fe200078e0a00 */
[C---:B------:R-:W-:Y:S01]  /*15cc0*/  ISETP.GT.U32.AND P2, PT, R0.reuse, R11, PT ;  /* 0x0000000b0000720c */ /* 0x040fe20003f44070 */
[----:B------:R-:W-:Y:S02]  /*15cd0*/  IMAD.HI.U32 R37, R3, R42, RZ ;  /* 0x0000002a03257227 */ /* 0x000fe400078e00ff */
[----:B------:R1:W-:Y:S01]  /*15ce0*/  STL [R1+0x10c], R9 ;  /* 0x00010c0901007387 */ /* 0x0003e20000100800 */
[C---:B------:R-:W-:Y:S01]  /*15cf0*/  ISETP.GT.U32.AND P5, PT, R0.reuse, R44, PT ;  /* 0x0000002c0000720c */ /* 0x040fe20003fa4070 */
[----:B------:R-:W-:Y:S01]  /*15d00*/  @!P0 IMAD.IADD R35, R35, 0x1, -R0 ;  /* 0x0000000123238824 */ /* 0x000fe200078e0a00 */
[----:B------:R-:W-:Y:S01]  /*15d10*/  IADD3 R37, -R37, RZ, RZ ;  /* 0x000000ff25257210 */ /* 0x000fe20007ffe1ff */
[----:B------:R2:W-:Y:S01]  /*15d20*/  STL [R1+0x108], R13 ;  /* 0x0001080d01007387 */ /* 0x0005e20000100800 */
[----:B------:R-:W-:-:S03]  /*15d30*/  ISETP.GT.U32.AND P0, PT, R0, R40, PT ;  /* 0x000000280000720c */ /* 0x000fc60003f04070 */
[----:B------:R-:W-:Y:S01]  /*15d40*/  IMAD R42, R0, R37, R42 ;  /* 0x00000025002a7224 */ /* 0x000fe200078e022a */
[----:B------:R-:W-:Y:S01]  /*15d50*/  IADD3 R37, R6, 0x1bf, RZ ;  /* 0x000001bf06257810 */ /* 0x000fe20007ffe0ff */
[----:B-1----:R-:W-:Y:S02]  /*15d60*/  IMAD.MOV.U32 R9, RZ, RZ, R35 ;  /* 0x000000ffff097224 */ /* 0x002fe400078e0023 */
[--C-:B------:R-:W-:Y:S01]  /*15d70*/  @!P2 IMAD.IADD R11, R11, 0x1, -R0.reuse ;  /* 0x000000010b0ba824 */ /* 0x100fe200078e0a00 */
[----:B------:R-:W-:Y:S01]  /*15d80*/  ISETP.GE.AND P2, PT, R33, RZ, PT ;  /* 0x000000ff2100720c */ /* 0x000fe20003f46270 */
[----:B------:R-:W-:Y:S01]  /*15d90*/  @!P6 IMAD.MOV R9, RZ, RZ, -R9 ;  /* 0x000000ffff09e224 */ /* 0x000fe200078e0a09 */
[----:B------:R-:W-:Y:S01]  /*15da0*/  @!P5 IADD3 R44, R44, -R0, RZ ;  /* 0x800000002c2cd210 */ /* 0x000fe20007ffe0ff */
[----:B------:R-:W-:Y:S01]  /*15db0*/  VIADD R33, R6, 0x1c0 ;  /* 0x000001c006217836 */ /* 0x000fe20000000000 */
[----:B------:R-:W-:Y:S01]  /*15dc0*/  ISETP.GT.U32.AND P6, PT, R0, R43, PT ;  /* 0x0000002b0000720c */ /* 0x000fe20003fc4070 */
[----:B------:R-:W-:Y:S01]  /*15dd0*/  @!P0 IMAD.IADD R40, R40, 0x1, -R0 ;  /* 0x0000000128288824 */ /* 0x000fe200078e0a00 */
[----:B------:R-:W-:Y:S01]  /*15de0*/  ISETP.GT.U32.AND P5, PT, R0, R42, PT ;  /* 0x0000002a0000720c */ /* 0x000fe20003fa4070 */
[----:B------:R1:W-:Y:S01]  /*15df0*/  STL [R1+0x104], R9 ;  /* 0x0001040901007387 */ /* 0x0003e20000100800 */
[----:B------:R-:W-:Y:S01]  /*15e00*/  IABS R35, R37 ;  /* 0x0000002500237213 */ /* 0x000fe20000000000 */
[----:B--2---:R-:W-:Y:S01]  /*15e10*/  IMAD.MOV.U32 R13, RZ, RZ, R44 ;  /* 0x000000ffff0d7224 */ /* 0x004fe200078e002c */
[----:B------:R-:W-:-:S02]  /*15e20*/  IABS R34, R33 ;  /* 0x0000002100227213 */ /* 0x000fc40000000000 */
[----:B------:R-:W-:Y:S01]  /*15e30*/  ISETP.GE.AND P0, PT, R4, RZ, PT ;  /* 0x000000ff0400720c */ /* 0x000fe20003f06270 */
[----:B------:R-:W-:Y:S01]  /*15e40*/  IMAD.HI.U32 R36, R3, R35, RZ ;  /* 0x0000002303247227 */ /* 0x000fe200078e00ff */
[----:B------:R-:W-:-:S03]  /*15e50*/  IADD3 R4, R6, 0x1c1, RZ ;  /* 0x000001c106047810 */ /* 0x000fc60007ffe0ff */
[--C-:B------:R-:W-:Y:S01]  /*15e60*/  @!P6 IMAD.IADD R43, R43, 0x1, -R0.reuse ;  /* 0x000000012b2be824 */ /* 0x100fe200078e0a00 */
[----:B------:R-:W-:Y:S01]  /*15e70*/  ISETP.GT.U32.AND P6, PT, R0, R40, PT ;  /* 0x000000280000720c */ /* 0x000fe20003fc4070 */
[----:B------:R-:W-:Y:S01]  /*15e80*/  @!P5 IMAD.IADD R42, R42, 0x1, -R0 ;  /* 0x000000012a2ad824 */ /* 0x000fe200078e0a00 */
[----:B------:R-:W-:Y:S01]  /*15e90*/  IADD3 R36, -R36, RZ, RZ ;  /* 0x000000ff24247210 */ /* 0x000fe20007ffe1ff */
[----:B------:R-:W-:-:S03]  /*15ea0*/  IMAD.HI.U32 R38, R3, R34, RZ ;  /* 0x0000002203267227 */ /* 0x000fc600078e00ff */
[C---:B------:R-:W-:Y:S01]  /*15eb0*/  ISETP.GT.U32.AND P5, PT, R0.reuse, R42, PT ;  /* 0x0000002a0000720c */ /* 0x040fe20003fa4070 */
[----:B------:R-:W-:Y:S01]  /*15ec0*/  IMAD R35, R0, R36, R35 ;  /* 0x0000002400237224 */ /* 0x000fe200078e0223 */
[----:B------:R-:W-:Y:S01]  /*15ed0*/  IABS R36, R4 ;  /* 0x0000000400247213 */ /* 0x000fe20000000000 */
[----:B------:R-:W-:Y:S02]  /*15ee0*/  IMAD.MOV R38, RZ, RZ, -R38 ;  /* 0x000000ffff267224 */ /* 0x000fe400078e0a26 */
[----:B-1----:R-:W-:Y:S01]  /*15ef0*/  IMAD.MOV.U32 R9, RZ, RZ, R11 ;  /* 0x000000ffff097224 */ /* 0x002fe200078e000b */
[----:B------:R-:W-:Y:S01]  /*15f00*/  IADD3 R11, R6, 0x1c2, RZ ;  /* 0x000001c2060b7810 */ /* 0x000fe20007ffe0ff */
[----:B------:R-:W-:Y:S01]  /*15f10*/  @!P6 IMAD.IADD R40, R40, 0x1, -R0 ;  /* 0x000000012828e824 */ /* 0x000fe200078e0a00 */
[C---:B------:R-:W-:Y:S01]  /*15f20*/  ISETP.GT.U32.AND P6, PT, R0.reuse, R35, PT ;  /* 0x000000230000720c */ /* 0x040fe20003fc4070 */
[C---:B------:R-:W-:Y:S01]  /*15f30*/  IMAD R34, R0.reuse, R38, R34 ;  /* 0x0000002600227224 */ /* 0x040fe200078e0222 */
[----:B------:R-:W-:Y:S01]  /*15f40*/  IABS R47, R11 ;  /* 0x0000000b002f7213 */ /* 0x000fe20000000000 */
[----:B------:R-:W-:Y:S01]  /*15f50*/  @!P4 IMAD.MOV R9, RZ, RZ, -R9 ;  /* 0x000000ffff09c224 */ /* 0x000fe200078e0a09 */
[----:B------:R-:W-:Y:S01]  /*15f60*/  ISETP.GT.U32.AND P4, PT, R0, R43, PT ;  /* 0x0000002b0000720c */ /* 0x000fe20003f84070 */
[----:B------:R-:W-:Y:S01]  /*15f70*/  @!P5 IMAD.IADD R42, R42, 0x1, -R0 ;  /* 0x000000012a2ad824 */ /* 0x000fe200078e0a00 */
[----:B------:R-:W-:Y:S01]  /*15f80*/  ISETP.GT.U32.AND P5, PT, R0, R34, PT ;  /* 0x000000220000720c */ /* 0x000fe20003fa4070 */
[C---:B------:R-:W-:Y:S01]  /*15f90*/  IMAD.HI.U32 R39, R3.reuse, R36, RZ ;  /* 0x0000002403277227 */ /* 0x040fe200078e00ff */
[----:B------:R1:W-:Y:S03]  /*15fa0*/  STL [R1+0x100], R9 ;  /* 0x0001000901007387 */ /* 0x0003e60000100800 */
[----:B------:R-:W-:Y:S01]  /*15fb0*/  IMAD.HI.U32 R38, R3, R47, RZ ;  /* 0x0000002f03267227 */ /* 0x000fe200078e00ff */
[----:B------:R-:W-:-:S03]  /*15fc0*/  IADD3 R39, -R39, RZ, RZ ;  /* 0x000000ff27277210 */ /* 0x000fc60007ffe1ff */
[--C-:B------:R-:W-:Y:S01]  /*15fd0*/  @!P6 IMAD.IADD R35, R35, 0x1, -R0.reuse ;  /* 0x000000012323e824 */ /* 0x100fe200078e0a00 */
[----:B------:R-:W-:Y:S01]  /*15fe0*/  ISETP.GE.AND P6, PT, R33, RZ, PT ;  /* 0x000000ff2100720c */ /* 0x000fe20003fc6270 */
[----:B------:R-:W-:Y:S01]  /*15ff0*/  @!P3 IMAD.MOV R13, RZ, RZ, -R13 ;  /* 0x000000ffff0db224 */ /* 0x000fe200078e0a0d */
[----:B-1----:R-:W-:Y:S01]  /*16000*/  MOV R9, R40 ;  /* 0x0000002800097202 */ /* 0x002fe20000000f00 */
[----:B------:R-:W-:Y:S01]  /*16010*/  @!P5 IMAD.IADD R34, R34, 0x1, -R0 ;  /* 0x000000012222d824 */ /* 0x000fe200078e0a00 */
[----:B------:R-:W-:Y:S01]  /*16020*/  @!P4 IADD3 R43, R43, -R0, RZ ;  /* 0x800000002b2bc210 */ /* 0x000fe20007ffe0ff */
[----:B------:R-:W-:Y:S01]  /*16030*/  IMAD.MOV R38, RZ, RZ, -R38 ;  /* 0x000000ffff267224 */ /* 0x000fe200078e0a26 */
[----:B------:R-:W-:Y:S01]  /*16040*/  ISETP.GE.AND P4, PT, R37, RZ, PT ;  /* 0x000000ff2500720c */ /* 0x000fe20003f86270 */
[----:B------:R-:W-:Y:S01]  /*16050*/  VIADD R37, R6, 0x1c3 ;  /* 0x000001c306257836 */ /* 0x000fe20000000000 */
[----:B------:R-:W-:Y:S01]  /*16060*/  ISETP.GT.U32.AND P5, PT, R0, R35, PT ;  /* 0x000000230000720c */ /* 0x000fe20003fa4070 */
[----:B------:R-:W-:Y:S01]  /*16070*/  @!P1 IMAD.MOV R9, RZ, RZ, -R9 ;  /* 0x000000ffff099224 */ /* 0x000fe200078e0a09 */
[----:B------:R-:W-:Y:S01]  /*16080*/  IADD3 R33, R6, 0x1c4, RZ ;  /* 0x000001c406217810 */ /* 0x000fe20007ffe0ff */
[C---:B------:R-:W-:Y:S01]  /*16090*/  IMAD R36, R0.reuse, R39, R36 ;  /* 0x0000002700247224 */ /* 0x040fe200078e0224 */
[C---:B------:R-:W-:Y:S01]  /*160a0*/  ISETP.GT.U32.AND P1, PT, R0.reuse, R34, PT ;  /* 0x000000220000720c */ /* 0x040fe20003f24070 */
[----:B------:R1:W-:Y:S01]  /*160b0*/  STL [R1+0xfc], R13 ;  /* 0x0000fc0d01007387 */ /* 0x0003e20000100800 */
[----:B------:R-:W-:Y:S01]  /*160c0*/  IABS R39, R37 ;  /* 0x0000002500277213 */ /* 0x000fe20000000000 */
[C---:B------:R-:W-:Y:S01]  /*160d0*/  IMAD R47, R0.reuse, R38, R47 ;  /* 0x00000026002f7224 */ /* 0x040fe200078e022f */
[----:B------:R-:W-:Y:S01]  /*160e0*/  IABS R38, R33 ;  /* 0x0000002100267213 */ /* 0x000fe20000000000 */
[----:B------:R2:W-:Y:S01]  /*160f0*/  STL [R1+0xf8], R9 ;  /* 0x0000f80901007387 */ /* 0x0005e20000100800 */
[----:B------:R-:W-:Y:S01]  /*16100*/  ISETP.GT.U32.AND P3, PT, R0, R36, PT ;  /* 0x000000240000720c */ /* 0x000fe20003f64070 */
[----:B------:R-:W-:Y:S01]  /*16110*/  IMAD.HI.U32 R40, R3, R39, RZ ;  /* 0x0000002703287227 */ /* 0x000fe200078e00ff */
[----:B-1----:R-:W-:-:S03]  /*16120*/  MOV R13, R43 ;  /* 0x0000002b000d7202 */ /* 0x002fc60000000f00 */
[----:B------:R-:W-:Y:S01]  /*16130*/  @!P5 IMAD.IADD R35, R35, 0x1, -R0 ;  /* 0x000000012323d824 */ /* 0x000fe200078e0a00 */
[----:B------:R-:W-:Y:S01]  /*16140*/  ISETP.GE.AND P5, PT, R11, RZ, PT ;  /* 0x000000ff0b00720c */ /* 0x000fe20003fa6270 */
[----:B------:R-:W-:Y:S02]  /*16150*/  IMAD.MOV R40, RZ, RZ, -R40 ;  /* 0x000000ffff287224 */ /* 0x000fe400078e0a28 */
[----:B--2---:R-:W-:Y:S02]  /*16160*/  IMAD.MOV.U32 R9, RZ, RZ, R42 ;  /* 0x000000ffff097224 */ /* 0x004fe400078e002a */
[----:B------:R-:W-:Y:S01]  /*16170*/  @!P2 IMAD.MOV R13, RZ, RZ, -R13 ;  /* 0x000000ffff0da224 */ /* 0x000fe200078e0a0d */
[----:B------:R-:W-:Y:S01]  /*16180*/  ISETP.GT.U32.AND P2, PT, R0, R47, PT ;  /* 0x0000002f0000720c */ /* 0x000fe20003f44070 */
[----:B------:R-:W-:Y:S01]  /*16190*/  IMAD.HI.U32 R42, R3, R38, RZ ;  /* 0x00000026032a7227 */ /* 0x000fe200078e00ff */
[----:B------:R-:W-:Y:S02]  /*161a0*/  @!P0 IADD3 R9, -R9, RZ, RZ ;  /* 0x000000ff09098210 */ /* 0x000fe40007ffe1ff */
[----:B------:R1:W-:Y:S01]  /*161b0*/  STL [R1+0xf4], R13 ;  /* 0x0000f40d01007387 */ /* 0x0003e20000100800 */
[--C-:B------:R-:W-:Y:S01]  /*161c0*/  @!P1 IMAD.IADD R34, R34, 0x1, -R0.reuse ;  /* 0x0000000122229824 */ /* 0x100fe200078e0a00 */
[----:B------:R-:W-:Y:S01]  /*161d0*/  IADD3 R42, -R42, RZ, RZ ;  /* 0x000000ff2a2a7210 */ /* 0x000fe20007ffe1ff */
[----:B------:R-:W-:Y:S01]  /*161e0*/  @!P3 IMAD.IADD R36, R36, 0x1, -R0 ;  /* 0x000000012424b824 */ /* 0x000fe200078e0a00 */
[----:B------:R-:W-:Y:S01]  /*161f0*/  ISETP.GE.AND P1, PT, R37, RZ, PT ;  /* 0x000000ff2500720c */ /* 0x000fe20003f26270 */
[C---:B------:R-:W-:Y:S01]  /*16200*/  IMAD R37, R0.reuse, R40, R39 ;  /* 0x0000002800257224 */ /* 0x040fe200078e0227 */
[----:B------:R2:W-:Y:S01]  /*16210*/  STL [R1+0xf0], R9 ;  /* 0x0000f00901007387 */ /* 0x0005e20000100800 */
[----:B------:R-:W-:Y:S01]  /*16220*/  IMAD R38, R0, R42, R38 ;  /* 0x0000002a00267224 */ /* 0x000fe200078e0226 */
[----:B------:R-:W-:Y:S01]  /*16230*/  ISETP.GE.AND P0, PT, R4, RZ, PT ;  /* 0x000000ff0400720c */ /* 0x000fe20003f06270 */
[----:B------:R-:W-:Y:S01]  /*16240*/  @!P2 IMAD.IADD R47, R47, 0x1, -R0 ;  /* 0x000000012f2fa824 */ /* 0x000fe200078e0a00 */
[----:B-1----:R-:W-:Y:S01]  /*16250*/  MOV R13, R35 ;  /* 0x00000023000d7202 */ /* 0x002fe20000000f00 */
[C---:B------:R-:W-:Y:S01]  /*16260*/  VIADD R11, R6.reuse, 0x1c6 ;  /* 0x000001c6060b7836 */ /* 0x040fe20000000000 */
[----:B------:R-:W-:-:S02]  /*16270*/  IADD3 R4, R6, 0x1c5, RZ ;  /* 0x000001c506047810 */ /* 0x000fc40007ffe0ff */
[C---:B------:R-:W-:Y:S01]  /*16280*/  ISETP.GT.U32.AND P2, PT, R0.reuse, R47, PT ;  /* 0x0000002f0000720c */ /* 0x040fe20003f44070 */
[----:B------:R-:W-:Y:S01]  /*16290*/  @!P4 IMAD.MOV R13, RZ, RZ, -R13 ;  /* 0x000000ffff0dc224 */ /* 0x000fe200078e0a0d */
[C---:B------:R-:W-:Y:S01]  /*162a0*/  ISETP.GT.U32.AND P4, PT, R0.reuse, R37, PT ;  /* 0x000000250000720c */ /* 0x040fe20003f84070 */
[----:B--2---:R-:W-:Y:S01]  /*162b0*/  IMAD.MOV.U32 R9, RZ, RZ, R34 ;  /* 0x000000ffff097224 */ /* 0x004fe200078e0022 */
[----:B------:R-:W-:Y:S02]  /*162c0*/  IABS R39, R4 ;  /* 0x0000000400277213 */ /* 0x000fe40000000000 */
[C---:B------:R-:W-:Y:S01]  /*162d0*/  ISETP.GT.U32.AND P3, PT, R0.reuse, R36, PT ;  /* 0x000000240000720c */ /* 0x040fe20003f64070 */
[----:B------:R-:W-:Y:S01]  /*162e0*/  STL [R1+0xec], R13 ;  /* 0x0000ec0d01007387 */ /* 0x000fe20000100800 */
[----:B------:R-:W-:Y:S01]  /*162f0*/  @!P6 IADD3 R9, -R9, RZ, RZ ;  /* 0x000000ff0909e210 */ /* 0x000fe20007ffe1ff */
[----:B------:R-:W-:Y:S01]  /*16300*/  IMAD.HI.U32 R35, R3, R39, RZ ;  /* 0x0000002703237227 */ /* 0x000fe200078e00ff */
[----:B------:R-:W-:-:S02]  /*16310*/  ISETP.GT.U32.AND P6, PT, R0, R38, PT ;  /* 0x000000260000720c */ /* 0x000fc40003fc4070 */
[----:B------:R-:W-:Y:S01]  /*16320*/  IABS R34, R11 ;  /* 0x0000000b00227213 */ /* 0x000fe20000000000 */
[----:B------:R-:W-:Y:S01]  /*16330*/  IMAD.MOV R35, RZ, RZ, -R35 ;  /* 0x000000ffff237224 */ /* 0x000fe200078e0a23 */
[----:B------:R-:W-:Y:S01]  /*16340*/  @!P2 IADD3 R47, R47, -R0, RZ ;  /* 0x800000002f2fa210 */ /* 0x000fe20007ffe0ff */
[----:B------:R-:W-:Y:S01]  /*16350*/  @!P4 IMAD.IADD R37, R37, 0x1, -R0 ;  /* 0x000000012525c824 */ /* 0x000fe200078e0a00 */
[----:B------:R-:W-:Y:S01]  /*16360*/  ISETP.GE.AND P2, PT, R4, RZ, PT ;  /* 0x000000ff0400720c */ /* 0x000fe20003f46270 */
[----:B------:R-:W-:Y:S01]  /*16370*/  IMAD.HI.U32 R4, R3, R34, RZ ;  /* 0x0000002203047227 */ /* 0x000fe200078e00ff */
[----:B------:R1:W-:Y:S02]  /*16380*/  STL [R1+0xe8], R9 ;  /* 0x0000e80901007387 */ /* 0x0003e40000100800 */
[----:B------:R-:W-:Y:S01]  /*16390*/  ISETP.GT.U32.AND P4, PT, R0, R37, PT ;  /* 0x000000250000720c */ /* 0x000fe20003f84070 */
[----:B------:R-:W-:Y:S02]  /*163a0*/  IMAD.MOV R4, RZ, RZ, -R4 ;  /* 0x000000ffff047224 */ /* 0x000fe400078e0a04 */
[----:B------:R-:W-:-:S02]  /*163b0*/  @!P6 IMAD.IADD R38, R38, 0x1, -R0 ;  /* 0x000000012626e824 */ /* 0x000fc400078e0a00 */
[----:B------:R-:W-:Y:S02]  /*163c0*/  IMAD R39, R0, R35, R39 ;  /* 0x0000002300277224 */ /* 0x000fe400078e0227 */
[----:B------:R-:W-:Y:S01]  /*163d0*/  @!P3 IMAD.IADD R36, R36, 0x1, -R0 ;  /* 0x000000012424b824 */ /* 0x000fe200078e0a00 */
[C---:B------:R-:W-:Y:S01]  /*163e0*/  ISETP.GT.U32.AND P6, PT, R0.reuse, R38, PT ;  /* 0x000000260000720c */ /* 0x040fe20003fc4070 */
[----:B------:R-:W-:Y:S01]  /*163f0*/  IMAD R34, R0, R4, R34 ;  /* 0x0000000400227224 */ /* 0x000fe200078e0222 */
[----:B------:R-:W-:Y:S01]  /*16400*/  ISETP.GE.AND P3, PT, R33, RZ, PT ;  /* 0x000000ff2100720c */ /* 0x000fe20003f66270 */
[----:B------:R-:W-:Y:S01]  /*16410*/  VIADD R33, R6, 0x1c7 ;  /* 0x000001c706217836 */ /* 0x000fe20000000000 */
[----:B-1----:R-:W-:Y:S01]  /*16420*/  MOV R9, R36 ;  /* 0x0000002400097202 */ /* 0x002fe20000000f00 */
[----:B------:R-:W-:Y:S01]  /*16430*/  @!P4 IMAD.IADD R37, R37, 0x1, -R0 ;  /* 0x000000012525c824 */ /* 0x000fe200078e0a00 */
[----:B------:R-:W-:Y:S01]  /*16440*/  ISETP.GT.U32.AND P4, PT, R0, R39, PT ;  /* 0x000000270000720c */ /* 0x000fe20003f84070 */
[C---:B------:R-:W-:Y:S01]  /*16450*/  VIADD R35, R6.reuse, 0x1c8 ;  /* 0x000001c806237836 */ /* 0x040fe20000000000 */
[----:B------:R-:W-:Y:S01]  /*16460*/  IABS R42, R33 ;  /* 0x00000021002a7213 */ /* 0x000fe20000000000 */
[----:B------:R-:W-:Y:S01]  /*16470*/  VIADD R36, R6, 0x1c9 ;  /* 0x000001c906247836 */ /* 0x000fe20000000000 */
[----:B------:R-:W-:-:S02]  /*16480*/  @!P0 IADD3 R9, -R9, RZ, RZ ;  /* 0x000000ff09098210 */ /* 0x000fc40007ffe1ff */
[----:B------:R-:W-:Y:S01]  /*16490*/  ISETP.GE.AND P0, PT, R11, RZ, PT ;  /* 0x000000ff0b00720c */ /* 0x000fe20003f06270 */
[----:B------:R-:W-:Y:S01]  /*164a0*/  IMAD.HI.U32 R11, R3, R42, RZ ;  /* 0x0000002a030b7227 */ /* 0x000fe200078e00ff */
[----:B------:R-:W-:Y:S01]  /*164b0*/  @!P6 IADD3 R38, R38, -R0, RZ ;  /* 0x800000002626e210 */ /* 0x000fe20007ffe0ff */
[----:B------:R1:W-:Y:S01]  /*164c0*/  STL [R1+0xe4], R9 ;  /* 0x0000e40901007387 */ /* 0x0003e20000100800 */
[----:B------:R-:W-:Y:S01]  /*164d0*/  ISETP.GT.U32.AND P6, PT, R0, R34, PT ;  /* 0x000000220000720c */ /* 0x000fe20003fc4070 */
[----:B------:R-:W-:Y:S01]  /*164e0*/  IMAD.MOV R11, RZ, RZ, -R11 ;  /* 0x000000ffff0b7224 */ /* 0x000fe200078e0a0b */
[----:B------:R-:W-:Y:S01]  /*164f0*/  IABS R44, R35 ;  /* 0x00000023002c7213 */ /* 0x000fe20000000000 */
[----:B------:R-:W-:Y:S01]  /*16500*/  @!P4 IMAD.IADD R39, R39, 0x1, -R0 ;  /* 0x000000012727c824 */ /* 0x000fe200078e0a00 */
[----:B------:R-:W-:Y:S01]  /*16510*/  IADD3 R4, R6, 0x1ca, RZ ;  /* 0x000001ca06047810 */ /* 0x000fe20007ffe0ff */
[----:B------:R-:W-:Y:S01]  /*16520*/  IMAD R42, R0, R11, R42 ;  /* 0x0000000b002a7224 */ /* 0x000fe200078e022a */
[----:B------:R-:W-:Y:S01]  /*16530*/  IABS R45, R36 ;  /* 0x00000024002d7213 */ /* 0x000fe20000000000 */
[----:B------:R-:W-:Y:S01]  /*16540*/  IMAD.HI.U32 R46, R3, R44, RZ ;  /* 0x0000002c032e7227 */ /* 0x000fe200078e00ff */
[----:B------:R-:W-:-:S02]  /*16550*/  IABS R43, R4 ;  /* 0x00000004002b7213 */ /* 0x000fc40000000000 */
[----:B-1----:R-:W-:Y:S01]  /*16560*/  MOV R9, R47 ;  /* 0x0000002f00097202 */ /* 0x002fe20000000f00 */
[----:B------:R-:W-:Y:S01]  /*16570*/  IMAD.MOV R46, RZ, RZ, -R46 ;  /* 0x000000ffff2e7224 */ /* 0x000fe200078e0a2e */
[----:B------:R-:W-:Y:S01]  /*16580*/  ISETP.GT.U32.AND P4, PT, R0, R42, PT ;  /* 0x0000002a0000720c */ /* 0x000fe20003f84070 */
[----:B------:R-:W-:Y:S01]  /*16590*/  VIADD R11, R6, 0x1cb ;  /* 0x000001cb060b7836 */ /* 0x000fe20000000000 */
[----:B------:R-:W-:Y:S01]  /*165a0*/  @!P6 IADD3 R34, R34, -R0, RZ ;  /* 0x800000002222e210 */ /* 0x000fe20007ffe0ff */
[----:B------:R-:W-:Y:S01]  /*165b0*/  @!P5 IMAD.MOV R9, RZ, RZ, -R9 ;  /* 0x000000ffff09d224 */ /* 0x000fe200078e0a09 */
[C---:B------:R-:W-:Y:S01]  /*165c0*/  ISETP.GT.U32.AND P6, PT, R0.reuse, R39, PT ;  /* 0x000000270000720c */ /* 0x040fe20003fc4070 */
[----:B------:R-:W-:Y:S01]  /*165d0*/  IMAD R44, R0, R46, R44 ;  /* 0x0000002e002c7224 */ /* 0x000fe200078e022c */
[----:B------:R-:W-:Y:S01]  /*165e0*/  MOV R13, R38 ;  /* 0x00000026000d7202 */ /* 0x000fe20000000f00 */
[----:B------:R-:W-:Y:S01]  /*165f0*/  IMAD.HI.U32 R40, R3, R45, RZ ;  /* 0x0000002d03287227 */ /* 0x000fe200078e00ff */
[----:B------:R1:W-:Y:S01]  /*16600*/  STL [R1+0xe0], R9 ;  /* 0x0000e00901007387 */ /* 0x0003e20000100800 */
[----:B------:R-:W-:-:S02]  /*16610*/  ISETP.GE.AND P5, PT, R33, RZ, PT ;  /* 0x000000ff2100720c */ /* 0x000fc40003fa6270 */
[----:B------:R-:W-:Y:S01]  /*16620*/  IABS R33, R11 ;  /* 0x0000000b00217213 */ /* 0x000fe20000000000 */
[----:B------:R-:W-:Y:S01]  /*16630*/  IMAD.MOV R40, RZ, RZ, -R40 ;  /* 0x000000ffff287224 */ /* 0x000fe200078e0a28 */
[----:B------:R-:W-:Y:S01]  /*16640*/  @!P4 IADD3 R42, R42, -R0, RZ ;  /* 0x800000002a2ac210 */ /* 0x000fe20007ffe0ff */
[----:B------:R-:W-:Y:S01]  /*16650*/  @!P3 IMAD.MOV R13, RZ, RZ, -R13 ;  /* 0x000000ffff0db224 */ /* 0x000fe200078e0a0d */
[----:B------:R-:W-:Y:S01]  /*16660*/  ISETP.GE.AND P3, PT, R35, RZ, PT ;  /* 0x000000ff2300720c */ /* 0x000fe20003f66270 */
[----:B------:R-:W-:Y:S01]  /*16670*/  IMAD.HI.U32 R38, R3, R33, RZ ;  /* 0x0000002103267227 */ /* 0x000fe200078e00ff */
[----:B------:R-:W-:-:S03]  /*16680*/  ISETP.GT.U32.AND P4, PT, R0, R42, PT ;  /* 0x0000002a0000720c */ /* 0x000fc60003f84070 */
[----:B-1----:R-:W-:Y:S02]  /*16690*/  IMAD.MOV.U32 R9, RZ, RZ, R37 ;  /* 0x000000ffff097224 */ /* 0x002fe400078e0025 */
[----:B------:R-:W-:-:S04]  /*166a0*/  IMAD.HI.U32 R37, R3, R43, RZ ;  /* 0x0000002b03257227 */ /* 0x000fc800078e00ff */
[----:B------:R-:W-:Y:S01]  /*166b0*/  @!P6 IMAD.IADD R39, R39, 0x1, -R0 ;  /* 0x000000012727e824 */ /* 0x000fe200078e0a00 */
[C---:B------:R-:W-:Y:S01]  /*166c0*/  ISETP.GT.U32.AND P6, PT, R0.reuse, R44, PT ;  /* 0x0000002c0000720c */ /* 0x040fe20003fc4070 */
[----:B------:R-:W-:Y:S01]  /*166d0*/  @!P1 IMAD.MOV R9, RZ, RZ, -R9 ;  /* 0x000000ffff099224 */ /* 0x000fe200078e0a09 */
[C---:B------:R-:W-:Y:S01]  /*166e0*/  ISETP.GT.U32.AND P1, PT, R0.reuse, R34, PT ;  /* 0x000000220000720c */ /* 0x040fe20003f24070 */
[----:B------:R-:W-:Y:S01]  /*166f0*/  IMAD R45, R0, R40, R45 ;  /* 0x00000028002d7224 */ /* 0x000fe200078e022d */
[----:B------:R-:W-:Y:S01]  /*16700*/  IADD3 R37, -R37, RZ, RZ ;  /* 0x000000ff25257210 */ /* 0x000fe20007ffe1ff */
[----:B------:R-:W-:Y:S01]  /*16710*/  IMAD.MOV R38, RZ, RZ, -R38 ;  /* 0x000000ffff267224 */ /* 0x000fe200078e0a26 */
[----:B------:R1:W-:Y:S01]  /*16720*/  STL [R1+0xdc], R9 ;  /* 0x0000dc0901007387 */ /* 0x0003e20000100800 */
[--C-:B------:R-:W-:Y:S01]  /*16730*/  @!P4 IMAD.IADD R42, R42, 0x1, -R0.reuse ;  /* 0x000000012a2ac824 */ /* 0x100fe200078e0a00 */
[----:B------:R-:W-:Y:S01]  /*16740*/  ISETP.GE.AND P4, PT, R4, RZ, PT ;  /* 0x000000ff0400720c */ /* 0x000fe20003f86270 */
[C---:B------:R-:W-:Y:S01]  /*16750*/  IMAD R43, R0.reuse, R37, R43 ;  /* 0x00000025002b7224 */ /* 0x040fe200078e022b */
[----:B------:R2:W-:Y:S01]  /*16760*/  STL [R1+0xd8], R13 ;  /* 0x0000d80d01007387 */ /* 0x0005e20000100800 */
[----:B------:R-:W-:Y:S01]  /*16770*/  IMAD R4, R0, R38, R33 ;  /* 0x0000002600047224 */ /* 0x000fe200078e0221 */
[----:B------:R-:W-:Y:S01]  /*16780*/  IADD3 R33, R6, 0x1cc, RZ ;  /* 0x000001cc06217810 */ /* 0x000fe20007ffe0ff */
[----:B------:R-:W-:Y:S01]  /*16790*/  @!P6 IMAD.IADD R44, R44, 0x1, -R0 ;  /* 0x000000012c2ce824 */ /* 0x000fe200078e0a00 */
[----:B------:R-:W-:Y:S01]  /*167a0*/  ISETP.GT.U32.AND P6, PT, R0, R43, PT ;  /* 0x0000002b0000720c */ /* 0x000fe20003fc4070 */
[----:B-1----:R-:W-:Y:S01]  /*167b0*/  IMAD.MOV.U32 R9, RZ, RZ, R39 ;  /* 0x000000ffff097224 */ /* 0x002fe200078e0027 */
[----:B------:R-:W-:-:S02]  /*167c0*/  @!P1 IADD3 R34, R34, -R0, RZ ;  /* 0x8000000022229210 */ /* 0x000fc40007ffe0ff */
[----:B------:R-:W-:Y:S01]  /*167d0*/  ISETP.GE.AND P1, PT, R36, RZ, PT ;  /* 0x000000ff2400720c */ /* 0x000fe20003f26270 */
[----:B------:R-:W-:Y:S01]  /*167e0*/  @!P2 IMAD.MOV R9, RZ, RZ, -R9 ;  /* 0x000000ffff09a224 */ /* 0x000fe200078e0a09 */
[----:B------:R-:W-:Y:S01]  /*167f0*/  ISETP.GT.U32.AND P2, PT, R0, R45, PT ;  /* 0x0000002d0000720c */ /* 0x000fe20003f44070 */
[C---:B------:R-:W-:Y:S01]  /*16800*/  VIADD R36, R6.reuse, 0x1cd ;  /* 0x000001cd06247836 */ /* 0x040fe20000000000 */
[C---:B------:R-:W-:Y:S02]  /*16810*/  IADD3 R37, R6.reuse, 0x1ce, RZ ;  /* 0x000001ce06257810 */ /* 0x040fe40007ffe0ff */
[----:B------:R1:W-:Y:S01]  /*16820*/  STL [R1+0xd4], R9 ;  /* 0x0000d40901007387 */ /* 0x0003e20000100800 */
[----:B------:R-:W-:Y:S02]  /*16830*/  IADD3 R39, R6, 0x1cf, RZ ;  /* 0x000001cf06277810 */ /* 0x000fe40007ffe0ff */
[----:B------:R-:W-:Y:S01]  /*16840*/  @!P6 IMAD.IADD R43, R43, 0x1, -R0 ;  /* 0x000000012b2be824 */ /* 0x000fe200078e0a00 */
[----:B------:R-:W-:-:S02]  /*16850*/  IABS R46, R36 ;  /* 0x00000024002e7213 */ /* 0x000fc40000000000 */
[----:B------:R-:W-:Y:S02]  /*16860*/  IABS R40, R37 ;  /* 0x0000002500287213 */ /* 0x000fe40000000000 */
[C---:B------:R-:W-:Y:S01]  /*16870*/  ISETP.GT.U32.AND P6, PT, R0.reuse, R43, PT ;  /* 0x0000002b0000720c */ /* 0x040fe20003fc4070 */
[----:B------:R-:W-:Y:S01]  /*16880*/  IMAD.HI.U32 R47, R3, R46, RZ ;  /* 0x0000002e032f7227 */ /* 0x000fe200078e00ff */
[----:B--2---:R-:W-:Y:S02]  /*16890*/  MOV R13, R42 ;  /* 0x0000002a000d7202 */ /* 0x004fe40000000f00 */
[----:B------:R-:W-:Y:S01]  /*168a0*/  IABS R38, R39 ;  /* 0x0000002700267213 */ /* 0x000fe20000000000 */
[----:B-1----:R-:W-:Y:S01]  /*168b0*/  IMAD.MOV.U32 R9, RZ, RZ, R34 ;  /* 0x000000ffff097224 */ /* 0x002fe200078e0022 */
[----:B------:R-:W-:Y:S01]  /*168c0*/  IABS R34, R33 ;  /* 0x0000002100227213 */ /* 0x000fe20000000000 */
[----:B------:R-:W-:Y:S01]  /*168d0*/  @!P2 IMAD.IADD R45, R45, 0x1, -R0 ;  /* 0x000000012d2da824 */ /* 0x000fe200078e0a00 */
[----:B------:R-:W-:Y:S01]  /*168e0*/  IADD3 R47, -R47, RZ, RZ ;  /* 0x000000ff2f2f7210 */ /* 0x000fe20007ffe1ff */
[----:B------:R-:W-:Y:S01]  /*168f0*/  @!P0 IMAD.MOV R9, RZ, RZ, -R9 ;  /* 0x000000ffff098224 */ /* 0x000fe200078e0a09 */
[C---:B------:R-:W-:Y:S01]  /*16900*/  ISETP.GT.U32.AND P0, PT, R0.reuse, R44, PT ;  /* 0x0000002c0000720c */ /* 0x040fe20003f04070 */
[----:B------:R-:W-:Y:S01]  /*16910*/  IMAD.HI.U32 R35, R3, R34, RZ ;  /* 0x0000002203237227 */ /* 0x000fe200078e00ff */
[----:B------:R-:W-:-:S02]  /*16920*/  ISETP.GT.U32.AND P2, PT, R0, R45, PT ;  /* 0x0000002d0000720c */ /* 0x000fc40003f44070 */
[----:B------:R1:W-:Y:S01]  /*16930*/  STL [R1+0xd0], R9 ;  /* 0x0000d00901007387 */ /* 0x0003e20000100800 */
[----:B------:R-:W-:Y:S01]  /*16940*/  IMAD.MOV R35, RZ, RZ, -R35 ;  /* 0x000000ffff237224 */ /* 0x000fe200078e0a23 */
[----:B------:R-:W-:Y:S01]  /*16950*/  @!P5 IADD3 R13, -R13, RZ, RZ ;  /* 0x000000ff0d0dd210 */ /* 0x000fe20007ffe1ff */
[----:B------:R-:W-:Y:S02]  /*16960*/  @!P6 IMAD.IADD R43, R43, 0x1, -R0 ;  /* 0x000000012b2be824 */ /* 0x000fe400078e0a00 */
[----:B------:R-:W-:Y:S02]  /*16970*/  IMAD R34, R0, R35, R34 ;  /* 0x0000002300227224 */ /* 0x000fe400078e0222 */
[----:B------:R-:W-:Y:S01]  /*16980*/  IMAD.HI.U32 R35, R3, R40, RZ ;  /* 0x0000002803237227 */ /* 0x000fe200078e00ff */
[----:B------:R2:W-:Y:S01]  /*16990*/  STL [R1+0xcc], R13 ;  /* 0x0000cc0d01007387 */ /* 0x0005e20000100800 */
[----:B------:R-:W-:Y:S02]  /*169a0*/  @!P0 IADD3 R44, R44, -R0, RZ ;  /* 0x800000002c2c8210 */ /* 0x000fe40007ffe0ff */
[C---:B------:R-:W-:Y:S01]  /*169b0*/  ISETP.GT.U32.AND P0, PT, R0.reuse, R4, PT ;  /* 0x000000040000720c */ /* 0x040fe20003f04070 */
[----:B------:R-:W-:Y:S01]  /*169c0*/  @!P2 IMAD.IADD R45, R45, 0x1, -R0 ;  /* 0x000000012d2da824 */ /* 0x000fe200078e0a00 */
[----:B------:R-:W-:Y:S01]  /*169d0*/  ISETP.GT.U32.AND P6, PT, R0, R34, PT ;  /* 0x000000220000720c */ /* 0x000fe20003fc4070 */
[----:B-1----:R-:W-:Y:S01]  /*169e0*/  IMAD.MOV.U32 R9, RZ, RZ, R44 ;  /* 0x000000ffff097224 */ /* 0x002fe200078e002c */
[----:B------:R-:W-:Y:S01]  /*169f0*/  ISETP.GE.AND P2, PT, R11, RZ, PT ;  /* 0x000000ff0b00720c */ /* 0x000fe20003f46270 */
[----:B------:R-:W-:-:S02]  /*16a00*/  IMAD.MOV R35, RZ, RZ, -R35 ;  /* 0x000000ffff237224 */ /* 0x000fc400078e0a23 */
[----:B------:R-:W-:Y:S01]  /*16a10*/  @!P3 IMAD.MOV R9, RZ, RZ, -R9 ;  /* 0x000000ffff09b224 */ /* 0x000fe200078e0a09 */
[----:B--2---:R-:W-:Y:S01]  /*16a20*/  MOV R13, R43 ;  /* 0x0000002b000d7202 */ /* 0x004fe20000000f00 */
[----:B------:R-:W-:-:S03]  /*16a30*/  IMAD.HI.U32 R11, R3, R38, RZ ;  /* 0x00000026030b7227 */ /* 0x000fc600078e00ff */
[----:B------:R1:W-:Y:S01]  /*16a40*/  STL [R1+0xc8], R9 ;  /* 0x0000c80901007387 */ /* 0x0003e20000100800 */
[----:B------:R-:W-:Y:S01]  /*16a50*/  @!P0 IADD3 R4, R4, -R0, RZ ;  /* 0x8000000004048210 */ /* 0x000fe20007ffe0ff */
[C---:B------:R-:W-:Y:S01]  /*16a60*/  IMAD R40, R0.reuse, R35, R40 ;  /* 0x0000002300287224 */ /* 0x040fe200078e0228 */
[----:B------:R-:W-:Y:S01]  /*16a70*/  ISETP.GE.AND P0, PT, R33, RZ, PT ;  /* 0x000000ff2100720c */ /* 0x000fe20003f06270 */
[----:B------:R-:W-:Y:S02]  /*16a80*/  IMAD R33, R0, R47, R46 ;  /* 0x0000002f00217224 */ /* 0x000fe400078e022e */
[----:B------:R-:W-:Y:S02]  /*16a90*/  IMAD.MOV R11, RZ, RZ, -R11 ;  /* 0x000000ffff0b7224 */ /* 0x000fe400078e0a0b */
[----:B------:R-:W-:Y:S01]  /*16aa0*/  @!P6 IMAD.IADD R34, R34, 0x1, -R0 ;  /* 0x000000012222e824 */ /* 0x000fe200078e0a00 */
[C---:B------:R-:W-:Y:S01]  /*16ab0*/  ISETP.GT.U32.AND P3, PT, R0.reuse, R33, PT ;  /* 0x000000210000720c */ /* 0x040fe20003f64070 */
[----:B-1----:R-:W-:Y:S01]  /*16ac0*/  IMAD.MOV.U32 R9, RZ, RZ, R45 ;  /* 0x000000ffff097224 */ /* 0x002fe200078e002d */
[----:B------:R-:W-:Y:S01]  /*16ad0*/  ISETP.GT.U32.AND P6, PT, R0, R4, PT ;  /* 0x000000040000720c */ /* 0x000fe20003fc4070 */
[----:B------:R-:W-:Y:S01]  /*16ae0*/  VIADD R35, R6, 0x1d0 ;  /* 0x000001d006237836 */ /* 0x000fe20000000000 */
[C---:B------:R-:W-:Y:S01]  /*16af0*/  ISETP.GT.U32.AND P5, PT, R0.reuse, R34, PT ;  /* 0x000000220000720c */ /* 0x040fe20003fa4070 */
[----:B------:R-:W-:Y:S01]  /*16b00*/  @!P1 IMAD.MOV R9, RZ, RZ, -R9 ;  /* 0x000000ffff099224 */ /* 0x000fe200078e0a09 */
[C---:B------:R-:W-:Y:S01]  /*16b10*/  ISETP.GT.U32.AND P1, PT, R0.reuse, R40, PT ;  /* 0x000000280000720c */ /* 0x040fe20003f24070 */
[----:B------:R-:W-:Y:S01]  /*16b20*/  IMAD R38, R0, R11, R38 ;  /* 0x0000000b00267224 */ /* 0x000fe200078e0226 */
[----:B------:R-:W-:Y:S01]  /*16b30*/  IABS R42, R35 ;  /* 0x00000023002a7213 */ /* 0x000fe20000000000 */
[----:B------:R-:W-:-:S02]  /*16b40*/  VIADD R11, R6, 0x1d1 ;  /* 0x000001d1060b7836 */ /* 0x000fc40000000000 */
[----:B------:R-:W-:Y:S01]  /*16b50*/  @!P4 IMAD.MOV R13, RZ, RZ, -R13 ;  /* 0x000000ffff0dc224 */ /* 0x000fe200078e0a0d */
[----:B------:R-:W-:Y:S01]  /*16b60*/  ISETP.GE.AND P4, PT, R36, RZ, PT ;  /* 0x000000ff2400720c */ /* 0x000fe20003f86270 */
[----:B------:R-:W-:Y:S01]  /*16b70*/  IMAD.HI.U32 R43, R3, R42, RZ ;  /* 0x0000002a032b7227 */ /* 0x000fe200078e00ff */
[----:B------:R-:W-:Y:S02]  /*16b80*/  IABS R44, R11 ;  /* 0x0000000b002c7213 */ /* 0x000fe40000000000 */
[----:B------:R-:W-:Y:S01]  /*16b90*/  @!P6 IADD3 R4, R4, -R0, RZ ;  /* 0x800000000404e210 */ /* 0x000fe20007ffe0ff */
[----:B------:R-:W-:Y:S01]  /*16ba0*/  @!P3 IMAD.IADD R33, R33, 0x1, -R0 ;  /* 0x000000012121b824 */ /* 0x000fe200078e0a00 */
[----:B------:R-:W-:Y:S01]  /*16bb0*/  ISETP.GT.U32.AND P6, PT, R0, R38, PT ;  /* 0x000000260000720c */ /* 0x000fe20003fc4070 */
[----:B------:R-:W-:Y:S01]  /*16bc0*/  IMAD.MOV.U32 R36, RZ, RZ, R44 ;  /* 0x000000ffff247224 */ /* 0x000fe200078e002c */
[----:B------:R-:W-:Y:S01]  /*16bd0*/  @!P5 IADD3 R34, R34, -R0, RZ ;  /* 0x800000002222d210 */ /* 0x000fe20007ffe0ff */
[----:B------:R-:W-:Y:S01]  /*16be0*/  IMAD.MOV R43, RZ, RZ, -R43 ;  /* 0x000000ffff2b7224 */ /* 0x000fe200078e0a2b */
[----:B------:R-:W-:Y:S01]  /*16bf0*/  ISETP.GE.AND P3, PT, R39, RZ, PT ;  /* 0x000000ff2700720c */ /* 0x000fe20003f66270 */
[----:B------:R-:W-:Y:S01]  /*16c00*/  @!P1 IMAD.IADD R40, R40, 0x1, -R0 ;  /* 0x0000000128289824 */ /* 0x000fe200078e0a00 */
[----:B------:R-:W-:Y:S01]  /*16c10*/  ISETP.GT.U32.AND P1, PT, R0, R33, PT ;  /* 0x000000210000720c */ /* 0x000fe20003f24070 */
[----:B------:R-:W-:Y:S01]  /*16c20*/  IMAD.HI.U32 R39, R3, R36, RZ ;  /* 0x0000002403277227 */ /* 0x000fe200078e00ff */
[----:B------:R-:W-:Y:S01]  /*16c30*/  ISETP.GE.AND P5, PT, R37, RZ, PT ;  /* 0x000000ff2500720c */ /* 0x000fe20003fa6270 */
[----:B------:R-:W-:Y:S01]  /*16c40*/  STL [R1+0x2f80], R13 ;  /* 0x002f800d01007387 */ /* 0x000fe20000100800 */
[----:B------:R-:W-:Y:S01]  /*16c50*/  @!P0 IADD3 R34, -R34, RZ, RZ ;  /* 0x000000ff22228210 */ /* 0x000fe20007ffe1ff */
[----:B------:R-:W-:-:S02]  /*16c60*/  IMAD R37, R0, R43, R42 ;  /* 0x0000002b00257224 */ /* 0x000fc400078e022a */
[----:B------:R-:W-:Y:S01]  /*16c70*/  IMAD.MOV R39, RZ, RZ, -R39 ;  /* 0x000000ffff277224 */ /* 0x000fe200078e0a27 */
[----:B------:R1:W-:Y:S01]  /*16c80*/  STL [R1+0xc4], R9 ;  /* 0x0000c40901007387 */ /* 0x0003e20000100800 */
[----:B------:R-:W-:Y:S01]  /*16c90*/  VIADD R44, R6, 0x1d2 ;  /* 0x000001d2062c7836 */ /* 0x000fe20000000000 */
[C---:B------:R-:W-:Y:S01]  /*16ca0*/  ISETP.GT.U32.AND P0, PT, R0.reuse, R37, PT ;  /* 0x000000250000720c */ /* 0x040fe20003f04070 */
[----:B------:R-:W-:Y:S02]  /*16cb0*/  IMAD R36, R0, R39, R36 ;  /* 0x0000002700247224 */ /* 0x000fe400078e0224 */
[--C-:B------:R-:W-:Y:S01]  /*16cc0*/  @!P6 IMAD.IADD R38, R38, 0x1, -R0.reuse ;  /* 0x000000012626e824 */ /* 0x100fe200078e0a00 */
[----:B------:R-:W-:Y:S01]  /*16cd0*/  IABS R39, R44 ;  /* 0x0000002c00277213 */ /* 0x000fe20000000000 */
[----:B------:R-:W-:Y:S01]  /*16ce0*/  @!P1 IMAD.IADD R33, R33, 0x1, -R0 ;  /* 0x0000000121219824 */ /* 0x000fe200078e0a00 */
[----:B------:R-:W-:Y:S01]  /*16cf0*/  ISETP.GT.U32.AND P6, PT, R0, R40, PT ;  /* 0x000000280000720c */ /* 0x000fe20003fc4070 */
[C---:B------:R-:W-:Y:S01]  /*16d00*/  VIADD R46, R6.reuse, 0x1d5 ;  /* 0x000001d5062e7836 */ /* 0x040fe20000000000 */
[----:B-1----:R-:W-:Y:S01]  /*16d10*/  MOV R9, R4 ;  /* 0x0000000400097202 */ /* 0x002fe20000000f00 */
[----:B------:R-:W-:Y:S01]  /*16d20*/  VIADD R4, R6, 0x1d3 ;  /* 0x000001d306047836 */ /* 0x000fe20000000000 */
[----:B------:R-:W-:Y:S01]  /*16d30*/  ISETP.GE.AND P1, PT, R35, RZ, PT ;  /* 0x000000ff2300720c */ /* 0x000fe20003f26270 */
[----:B------:R-:W-:Y:S01]  /*16d40*/  IMAD.MOV.U32 R35, RZ, RZ, R39 ;  /* 0x000000ffff237224 */ /* 0x000fe200078e0027 */
[----:B------:R-:W-:Y:S01]  /*16d50*/  @!P2 IADD3 R9, -R9, RZ, RZ ;  /* 0x000000ff0909a210 */ /* 0x000fe20007ffe1ff */
[----:B------:R-:W-:Y:S01]  /*16d60*/  @!P4 IMAD.MOV R33, RZ, RZ, -R33 ;  /* 0x000000ffff21c224 */ /* 0x000fe200078e0a21 */
[----:B------:R-:W-:Y:S01]  /*16d70*/  IABS R42, R4 ;  /* 0x00000004002a7213 */ /* 0x000fe20000000000 */
[----:B------:R-:W-:Y:S01]  /*16d80*/  IMAD.HI.U32 R43, R3, R35, RZ ;  /* 0x00000023032b7227 */ /* 0x000fe200078e00ff */
[----:B------:R-:W-:Y:S01]  /*16d90*/  @!P0 IADD3 R37, R37, -R0, RZ ;  /* 0x8000000025258210 */ /* 0x000fe20007ffe0ff */
[----:B------:R-:W-:Y:S01]  /*16da0*/  STL [R1+0x2f84], R9 ;  /* 0x002f840901007387 */ /* 0x000fe20000100800 */
[C---:B------:R-:W-:Y:S01]  /*16db0*/  ISETP.GT.U32.AND P2, PT, R0.reuse, R38, PT ;  /* 0x000000260000720c */ /* 0x040fe20003f44070 */
[----:B------:R-:W-:Y:S01]  /*16dc0*/  IMAD.MOV R43, RZ, RZ, -R43 ;  /* 0x000000ffff2b7224 */ /* 0x000fe200078e0a2b */
[----:B------:R-:W-:Y:S01]  /*16dd0*/  ISETP.GT.U32.AND P4, PT, R0, R37, PT ;  /* 0x000000250000720c */ /* 0x000fe20003f84070 */
[----:B------:R-:W-:Y:S01]  /*16de0*/  IMAD.HI.U32 R39, R3, R42, RZ ;  /* 0x0000002a03277227 */ /* 0x000fe200078e00ff */
[----:B------:R-:W-:Y:S01]  /*16df0*/  @!P6 IADD3 R40, R40, -R0, RZ ;  /* 0x800000002828e210 */ /* 0x000fe20007ffe0ff */
[----:B------:R-:W-:Y:S01]  /*16e00*/  STL [R1+0x2f88], R34 ;  /* 0x002f882201007387 */ /* 0x000fe20000100800 */
[C---:B------:R-:W-:Y:S01]  /*16e10*/  ISETP.GT.U32.AND P6, PT, R0.reuse, R36, PT ;  /* 0x000000240000720c */ /* 0x040fe20003fc4070 */
[----:B------:R-:W-:Y:S01]  /*16e20*/  IMAD R35, R0, R43, R35 ;  /* 0x0000002b00237224 */ /* 0x000fe200078e0223 */
[----:B------:R-:W-:Y:S01]  /*16e30*/  ISETP.GE.AND P0, PT, R44, RZ, PT ;  /* 0x000000ff2c00720c */ /* 0x000fe20003f06270 */
[----:B------:R-:W-:Y:S01]  /*16e40*/  IMAD.MOV R39, RZ, RZ, -R39 ;  /* 0x000000ffff277224 */ /* 0x000fe200078e0a27 */
[----:B------:R-:W-:Y:S01]  /*16e50*/  IADD3 R43, R6, 0x1d7, RZ ;  /* 0x000001d7062b7810 */ /* 0x000fe20007ffe0ff */
[----:B------:R-:W-:Y:S01]  /*16e60*/  @!P5 IMAD.MOV R40, RZ, RZ, -R40 ;  /* 0x000000ffff28d224 */ /* 0x000fe200078e0a28 */
[C---:B------:R-:W-:Y:S01]  /*16e70*/  ISETP.GT.U32.AND P5, PT, R0.reuse, R35, PT ;  /* 0x000000230000720c */ /* 0x040fe20003fa4070 */
[----:B------:R-:W-:Y:S01]  /*16e80*/  IMAD R42, R0, R39, R42 ;  /* 0x00000027002a7224 */ /* 0x000fe200078e022a */
[----:B------:R-:W-:Y:S01]  /*16e90*/  STL [R1+0x2f8c], R33 ;  /* 0x002f8c2101007387 */ /* 0x000fe20000100800 */
[--C-:B------:R-:W-:Y:S01]  /*16ea0*/  @!P2 IMAD.IADD R38, R38, 0x1, -R0.reuse ;  /* 0x000000012626a824 */ /* 0x100fe200078e0a00 */
[----:B------:R-:W-:Y:S01]  /*16eb0*/  ISETP.GE.AND P2, PT, R11, RZ, PT ;  /* 0x000000ff0b00720c */ /* 0x000fe20003f46270 */
[--C-:B------:R-:W-:Y:S01]  /*16ec0*/  @!P4 IMAD.IADD R37, R37, 0x1, -R0.reuse ;  /* 0x000000012525c824 */ /* 0x100fe200078e0a00 */
[----:B------:R-:W-:Y:S01]  /*16ed0*/  ISETP.GT.U32.AND P4, PT, R0, R42, PT ;  /* 0x0000002a0000720c */ /* 0x000fe20003f84070 */
[----:B------:R-:W-:Y:S01]  /*16ee0*/  VIADD R11, R6, 0x1d4 ;  /* 0x000001d4060b7836 */ /* 0x000fe20000000000 */
[----:B------:R-:W-:Y:S01]  /*16ef0*/  @!P6 IADD3 R36, R36, -R0, RZ ;  /* 0x800000002424e210 */ /* 0x000fe20007ffe0ff */
[----:B------:R-:W-:Y:S01]  /*16f00*/  @!P1 IMAD.MOV R37, RZ, RZ, -R37 ;  /* 0x000000ffff259224 */ /* 0x000fe200078e0a25 */
[----:B------:R-:W-:Y:S01]  /*16f10*/  ISETP.GE.AND P1, PT, R46, RZ, PT ;  /* 0x000000ff2e00720c */ /* 0x000fe20003f26270 */
[----:B------:R-:W-:Y:S01]  /*16f20*/  VIADD R47, R6, 0x1d6 ;  /* 0x000001d6062f7836 */ /* 0x000fe20000000000 */
[----:B------:R-:W-:Y:S01]  /*16f30*/  ISETP.GT.U32.AND P6, PT, R0, R36, PT ;  /* 0x000000240000720c */ /* 0x000fe20003fc4070 */
[----:B------:R-:W-:Y:S01]  /*16f40*/  @!P5 IMAD.IADD R35, R35, 0x1, -R0 ;  /* 0x000000012323d824 */ /* 0x000fe200078e0a00 */
[----:B------:R-:W-:Y:S01]  /*16f50*/  IABS R44, R11 ;  /* 0x0000000b002c7213 */ /* 0x000fe20000000000 */
[----:B------:R-:W-:Y:S01]  /*16f60*/  STL [R1+0x2f90], R40 ;  /* 0x002f902801007387 */ /* 0x000fe20000100800 */
[----:B------:R-:W-:Y:S01]  /*16f70*/  IABS R46, R46 ;  /* 0x0000002e002e7213 */ /* 0x000fe20000000000 */
[----:B------:R-:W-:Y:S01]  /*16f80*/  VIADD R13, R6, 0x1f7 ;  /* 0x000001f7060d7836 */ /* 0x000fe20000000000 */
[----:B------:R-:W-:Y:S01]  /*16f90*/  ISETP.GT.U32.AND P5, PT, R0, R35, PT ;  /* 0x000000230000720c */ /* 0x000fe20003fa4070 */
[----:B------:R-:W-:Y:S01]  /*16fa0*/  IMAD.HI.U32 R39, R3, R44, RZ ;  /* 0x0000002c03277227 */ /* 0x000fe200078e00ff */
[----:B------:R-:W-:-:S02]  /*16fb0*/  @!P4 IADD3 R42, R42, -R0, RZ ;  /* 0x800000002a2ac210 */ /* 0x000fc40007ffe0ff */
[----:B------:R-:W-:Y:S01]  /*16fc0*/  @!P3 IADD3 R38, -R38, RZ, RZ ;  /* 0x000000ff2626b210 */ /* 0x000fe20007ffe1ff */
[----:B------:R-:W-:Y:S01]  /*16fd0*/  IMAD.MOV R39, RZ, RZ, -R39 ;  /* 0x000000ffff277224 */ /* 0x000fe200078e0a27 */
[----:B------:R-:W-:Y:S01]  /*16fe0*/  ISETP.GT.U32.AND P4, PT, R0, R42, PT ;  /* 0x0000002a0000720c */ /* 0x000fe20003f84070 */
[----:B------:R-:W-:Y:S01]  /*16ff0*/  IMAD.HI.U32 R48, R3, R46, RZ ;  /* 0x0000002e03307227 */ /* 0x000fe200078e00ff */
[----:B------:R-:W-:Y:S01]  /*17000*/  @!P6 IADD3 R36, R36, -R0, RZ ;  /* 0x800000002424e210 */ /* 0x000fe20007ffe0ff */
[----:B------:R-:W-:Y:S01]  /*17010*/  STL [R1+0x2f94], R38 ;  /* 0x002f942601007387 */ /* 0x000fe20000100800 */
[----:B------:R-:W-:Y:S01]  /*17020*/  ISETP.GE.AND P3, PT, R4, RZ, PT ;  /* 0x000000ff0400720c */ /* 0x000fe20003f66270 */
[C---:B------:R-:W-:Y:S01]  /*17030*/  IMAD R44, R0.reuse, R39, R44 ;  /* 0x00000027002c7224 */ /* 0x040fe200078e022c */
[----:B------:R-:W-:Y:S01]  /*17040*/  IABS R45, R47 ;  /* 0x0000002f002d7213 */ /* 0x000fe20000000000 */
[----:B------:R-:W-:Y:S01]  /*17050*/  @!P2 IMAD.MOV R36, RZ, RZ, -R36 ;  /* 0x000000ffff24a224 */ /* 0x000fe200078e0a24 */
[----:B------:R-:W-:Y:S01]  /*17060*/  IABS R39, R43 ;  /* 0x0000002b00277213 */ /* 0x000fe20000000000 */
[----:B------:R-:W-:Y:S01]  /*17070*/  @!P5 IMAD.IADD R35, R35, 0x1, -R0 ;  /* 0x000000012323d824 */ /* 0x000fe200078e0a00 */
[----:B------:R-:W-:Y:S01]  /*17080*/  ISETP.GT.U32.AND P2, PT, R0, R44, PT ;  /* 0x0000002c0000720c */ /* 0x000fe20003f44070 */
[----:B------:R-:W-:Y:S01]  /*17090*/  STL [R1+0x2f98], R37 ;  /* 0x002f982501007387 */ /* 0x000fe20000100800 */
[----:B------:R-:W-:Y:S01]  /*170a0*/  ISETP.GE.AND P5, PT, R47, RZ, PT ;  /* 0x000000ff2f00720c */ /* 0x000fe20003fa6270 */
[----:B------:R-:W-:Y:S01]  /*170b0*/  @!P0 IMAD.MOV R35, RZ, RZ, -R35 ;  /* 0x000000ffff238224 */ /* 0x000fe200078e0a23 */
[----:B------:R-:W-:Y:S01]  /*170c0*/  IADD3 R47, -R48, RZ, RZ ;  /* 0x000000ff302f7210 */ /* 0x000fe20007ffe1ff */
[----:B------:R-:W-:Y:S01]  /*170d0*/  IMAD.HI.U32 R4, R3, R39, RZ ;  /* 0x0000002703047227 */ /* 0x000fe200078e00ff */
[----:B------:R-:W-:Y:S01]  /*170e0*/  @!P4 IADD3 R42, R42, -R0, RZ ;  /* 0x800000002a2ac210 */ /* 0x000fe20007ffe0ff */
[----:B------:R1:W-:Y:S01]  /*170f0*/  STL [R1+0x2f9c], R36 ;  /* 0x002f9c2401007387 */ /* 0x0003e20000100800 */
[----:B------:R-:W-:Y:S01]  /*17100*/  ISETP.GE.AND P4, PT, R43, RZ, PT ;  /* 0x000000ff2b00720c */ /* 0x000fe20003f86270 */
[----:B------:R-:W-:Y:S01]  /*17110*/  IMAD R43, R0, R47, R46 ;  /* 0x0000002f002b7224 */ /* 0x000fe200078e022e */
[----:B------:R-:W-:Y:S01]  /*17120*/  ISETP.GE.AND P6, PT, R11, RZ, PT ;  /* 0x000000ff0b00720c */ /* 0x000fe20003fc6270 */
[----:B------:R-:W-:Y:S01]  /*17130*/  @!P3 IMAD.MOV R42, RZ, RZ, -R42 ;  /* 0x000000ffff2ab224 */ /* 0x000fe200078e0a2a */
[----:B------:R-:W-:Y:S01]  /*17140*/  ISETP.GE.AND P0, PT, R50, RZ, PT ;  /* 0x000000ff3200720c */ /* 0x000fe20003f06270 */
[----:B------:R-:W-:Y:S01]  /*17150*/  @!P2 IMAD.IADD R44, R44, 0x1, -R0 ;  /* 0x000000012c2ca824 */ /* 0x000fe200078e0a00 */
[C---:B------:R-:W-:Y:S01]  /*17160*/  ISETP.GT.U32.AND P3, PT, R0.reuse, R43, PT ;  /* 0x0000002b0000720c */ /* 0x040fe20003f64070 */
[C---:B------:R-:W-:Y:S01]  /*17170*/  IMAD.HI.U32 R11, R3.reuse, R45, RZ ;  /* 0x0000002d030b7227 */ /* 0x040fe200078e00ff */
[----:B------:R-:W-:Y:S01]  /*17180*/  IABS R50, R50 ;  /* 0x0000003200327213 */ /* 0x000fe20000000000 */
[----:B------:R-:W-:Y:S01]  /*17190*/  STL [R1+0x2fa0], R35 ;  /* 0x002fa02301007387 */ /* 0x000fe20000100800 */
[C---:B------:R-:W-:Y:S01]  /*171a0*/  ISETP.GT.U32.AND P2, PT, R0.reuse, R44, PT ;  /* 0x0000002c0000720c */ /* 0x040fe20003f44070 */
[----:B------:R-:W-:Y:S01]  /*171b0*/  IMAD.MOV R11, RZ, RZ, -R11 ;  /* 0x000000ffff0b7224 */ /* 0x000fe200078e0a0b */
[----:B------:R-:W-:Y:S01]  /*171c0*/  IABS R48, R58 ;  /* 0x0000003a00307213 */ /* 0x000fe20000000000 */
[----:B------:R-:W-:Y:S01]  /*171d0*/  IMAD.MOV R4, RZ, RZ, -R4 ;  /* 0x000000ffff047224 */ /* 0x000fe200078e0a04 */
[----:B------:R2:W-:Y:S01]  /*171e0*/  STL [R1+0x2fa4], R42 ;  /* 0x002fa42a01007387 */ /* 0x0005e20000100800 */
[----:B------:R-:W-:Y:S01]  /*171f0*/  IMAD R45, R0, R11, R45 ;  /* 0x0000000b002d7224 */ /* 0x000fe200078e022d */
[----:B------:R-:W-:Y:S01]  /*17200*/  IABS R47, R52 ;  /* 0x00000034002f7213 */ /* 0x000fe20000000000 */
[----:B------:R-:W-:Y:S01]  /*17210*/  IMAD.HI.U32 R11, R3, R50, RZ ;  /* 0x00000032030b7227 */ /* 0x000fe200078e00ff */
[----:B-1----:R-:W-:-:S02]  /*17220*/  IADD3 R36, R6, 0x1f4, RZ ;  /* 0x000001f406247810 */ /* 0x002fc40007ffe0ff */
[----:B------:R-:W-:Y:S01]  /*17230*/  IADD3 R37, R6, 0x1f5, RZ ;  /* 0x000001f506257810 */ /* 0x000fe20007ffe0ff */
[--C-:B------:R-:W-:Y:S01]  /*17240*/  @!P3 IMAD.IADD R43, R43, 0x1, -R0.reuse ;  /* 0x000000012b2bb824 */ /* 0x100fe200078e0a00 */
[----:B------:R-:W-:Y:S01]  /*17250*/  IABS R244, R36 ;  /* 0x0000002400f47213 */ /* 0x000fe20000000000 */
[----:B------:R-:W-:Y:S01]  /*17260*/  @!P2 IMAD.IADD R44, R44, 0x1, -R0 ;  /* 0x000000012c2ca824 */ /* 0x000fe200078e0a00 */
[C---:B------:R-:W-:Y:S01]  /*17270*/  ISETP.GT.U32.AND P2, PT, R0.reuse, R45, PT ;  /* 0x0000002d0000720c */ /* 0x040fe20003f44070 */
[C---:B------:R-:W-:Y:S01]  /*17280*/  IMAD R39, R0.reuse, R4, R39 ;  /* 0x0000000400277224 */ /* 0x040fe200078e0227 */
[----:B------:R-:W-:Y:S01]  /*17290*/  ISETP.GT.U32.AND P3, PT, R0, R43, PT ;  /* 0x0000002b0000720c */ /* 0x000fe20003f64070 */
[----:B------:R-:W-:Y:S01]  /*172a0*/  IMAD.MOV R11, RZ, RZ, -R11 ;  /* 0x000000ffff0b7224 */ /* 0x000fe200078e0a0b */
[----:B------:R-:W-:Y:S01]  /*172b0*/  @!P6 IADD3 R44, -R44, RZ, RZ ;  /* 0x000000ff2c2ce210 */ /* 0x000fe20007ffe1ff */
[----:B------:R-:W-:Y:S01]  /*172c0*/  IMAD.HI.U32 R51, R3, R47, RZ ;  /* 0x0000002f03337227 */ /* 0x000fe200078e00ff */
[----:B--2---:R-:W-:-:S02]  /*172d0*/  MOV R42, R53 ;  /* 0x00000035002a7202 */ /* 0x004fc40000000f00 */
[C---:B------:R-:W-:Y:S01]  /*172e0*/  ISETP.GT.U32.AND P6, PT, R0.reuse, R39, PT ;  /* 0x000000270000720c */ /* 0x040fe20003fc4070 */
[----:B------:R-:W-:Y:S01]  /*172f0*/  IMAD R50, R0, R11, R50 ;  /* 0x0000000b00327224 */ /* 0x000fe200078e0232 */
[----:B------:R-:W-:Y:S01]  /*17300*/  IADD3 R4, R6, 0x1dc, RZ ;  /* 0x000001dc06047810 */ /* 0x000fe20007ffe0ff */
[----:B------:R-:W-:Y:S01]  /*17310*/  IMAD.HI.U32 R53, R3, R48, RZ ;  /* 0x0000003003357227 */ /* 0x000fe200078e00ff */
[----:B------:R1:W-:Y:S01]  /*17320*/  STL [R1+0x2fa8], R44 ;  /* 0x002fa82c01007387 */ /* 0x0003e20000100800 */
[-C--:B------:R-:W-:Y:S02]  /*17330*/  @!P2 IADD3 R45, R45, -R0.reuse, RZ ;  /* 0x800000002d2da210 */ /* 0x080fe40007ffe0ff */
[----:B------:R-:W-:Y:S01]  /*17340*/  @!P3 IADD3 R43, R43, -R0, RZ ;  /* 0x800000002b2bb210 */ /* 0x000fe20007ffe0ff */
[----:B------:R-:W-:Y:S01]  /*17350*/  IMAD.MOV R11, RZ, RZ, -R53 ;  /* 0x000000ffff0b7224 */ /* 0x000fe200078e0a35 */
[C---:B------:R-:W-:Y:S01]  /*17360*/  ISETP.GT.U32.AND P3, PT, R0.reuse, R50, PT ;  /* 0x000000320000720c */ /* 0x040fe20003f64070 */
[----:B------:R-:W-:Y:S01]  /*17370*/  IMAD.MOV R51, RZ, RZ, -R51 ;  /* 0x000000ffff337224 */ /* 0x000fe200078e0a33 */
[C---:B------:R-:W-:Y:S01]  /*17380*/  ISETP.GT.U32.AND P2, PT, R0.reuse, R45, PT ;  /* 0x0000002d0000720c */ /* 0x040fe20003f44070 */
[----:B------:R-:W-:Y:S01]  /*17390*/  IMAD R48, R0, R11, R48 ;  /* 0x0000000b00307224 */ /* 0x000fe200078e0230 */
[----:B------:R-:W-:Y:S01]  /*173a0*/  IABS R46, R4 ;  /* 0x00000004002e7213 */ /* 0x000fe20000000000 */
[----:B------:R-:W-:Y:S01]  /*173b0*/  @!P6 IMAD.IADD R39, R39, 0x1, -R0 ;  /* 0x000000012727e824 */ /* 0x000fe200078e0a00 */
[----:B------:R-:W-:Y:S01]  /*173c0*/  IABS R245, R13 ;  /* 0x0000000d00f57213 */ /* 0x000fe20000000000 */
[----:B------:R-:W-:Y:S01]  /*173d0*/  VIADD R11, R6, 0x1dd ;  /* 0x000001dd060b7836 */ /* 0x000fe20000000000 */
[----:B------:R-:W-:Y:S01]  /*173e0*/  ISETP.GT.U32.AND P6, PT, R0, R48, PT ;  /* 0x000000300000720c */ /* 0x000fe20003fc4070 */
[----:B------:R-:W-:Y:S01]  /*173f0*/  IMAD.HI.U32 R53, R3, R46, RZ ;  /* 0x0000002e03357227 */ /* 0x000fe200078e00ff */
[----:B------:R-:W-:-:S02]  /*17400*/  IADD3 R33, R6, 0x1fc, RZ ;  /* 0x000001fc06217810 */ /* 0x000fc40007ffe0ff */
[----:B------:R-:W-:Y:S01]  /*17410*/  IABS R55, R11 ;  /* 0x0000000b00377213 */ /* 0x000fe20000000000 */
[----:B------:R-:W-:Y:S01]  /*17420*/  @!P3 IMAD.IADD R50, R50, 0x1, -R0 ;  /* 0x000000013232b824 */ /* 0x000fe200078e0a00 */
[C---:B------:R-:W-:Y:S01]  /*17430*/  ISETP.GT.U32.AND P3, PT, R0.reuse, R39, PT ;  /* 0x000000270000720c */ /* 0x040fe20003f64070 */
[----:B------:R-:W-:Y:S01]  /*17440*/  IMAD.MOV R53, RZ, RZ, -R53 ;  /* 0x000000ffff357224 */ /* 0x000fe200078e0a35 */
[----:B------:R-:W-:Y:S01]  /*17450*/  @!P2 IADD3 R45, R45, -R0, RZ ;  /* 0x800000002d2da210 */ /* 0x000fe20007ffe0ff */
[C---:B------:R-:W-:Y:S01]  /*17460*/  IMAD R47, R0.reuse, R51, R47 ;  /* 0x00000033002f7224 */ /* 0x040fe200078e022f */
[C---:B------:R-:W-:Y:S01]  /*17470*/  ISETP.GT.U32.AND P2, PT, R0.reuse, R49, PT ;  /* 0x000000310000720c */ /* 0x040fe20003f44070 */
[----:B------:R-:W-:Y:S01]  /*17480*/  IMAD R46, R0, R53, R46 ;  /* 0x00000035002e7224 */ /* 0x000fe200078e022e */
[----:B------:R-:W-:Y:S01]  /*17490*/  IADD3 R51, R6, 0x1de, RZ ;  /* 0x000001de06337810 */ /* 0x000fe20007ffe0ff */
[----:B------:R-:W-:Y:S01]  /*174a0*/  @!P6 IMAD.IADD R48, R48, 0x1, -R0 ;  /* 0x000000013030e824 */ /* 0x000fe200078e0a00 */
[----:B------:R-:W-:Y:S01]  /*174b0*/  @!P5 IADD3 R45, -R45, RZ, RZ ;  /* 0x000000ff2d2dd210 */ /* 0x000fe20007ffe1ff */
[----:B------:R-:W-:Y:S01]  /*174c0*/  IMAD.HI.U32 R53, R3, R55, RZ ;  /* 0x0000003703357227 */ /* 0x000fe200078e00ff */
[----:B------:R-:W-:-:S02]  /*174d0*/  IADD3 R9, R6, 0x1fe, RZ ;  /* 0x000001fe06097810 */ /* 0x000fc40007ffe0ff */
[C---:B------:R-:W-:Y:S01]  /*174e0*/  ISETP.GT.U32.AND P6, PT, R0.reuse, R48, PT ;  /* 0x000000300000720c */ /* 0x040fe20003fc4070 */
[----:B------:R-:W-:Y:S01]  /*174f0*/  IMAD.MOV R60, RZ, RZ, -R53 ;  /* 0x000000ffff3c7224 */ /* 0x000fe200078e0a35 */
[----:B------:R-:W-:Y:S01]  /*17500*/  @!P3 IADD3 R39, R39, -R0, RZ ;  /* 0x800000002727b210 */ /* 0x000fe20007ffe0ff */
[----:B-1----:R-:W-:Y:S01]  /*17510*/  IMAD.MOV.U32 R44, RZ, RZ, R54 ;  /* 0x000000ffff2c7224 */ /* 0x002fe200078e0036 */
[C---:B------:R-:W-:Y:S01]  /*17520*/  ISETP.GT.U32.AND P3, PT, R0.reuse, R47, PT ;  /* 0x0000002f0000720c */ /* 0x040fe20003f64070 */
[C---:B------:R-:W-:Y:S01]  /*17530*/  IMAD R55, R0.reuse, R60, R55 ;  /* 0x0000003c00377224 */ /* 0x040fe200078e0237 */
[----:B------:R-:W-:Y:S01]  /*17540*/  @!P2 IADD3 R49, R49, -R0, RZ ;  /* 0x800000003131a210 */ /* 0x000fe20007ffe0ff */
[----:B------:R-:W-:Y:S01]  /*17550*/  IMAD.MOV.U32 R53, RZ, RZ, R59 ;  /* 0x000000ffff357224 */ /* 0x000fe200078e003b */
[C---:B------:R-:W-:Y:S01]  /*17560*/  ISETP.GT.U32.AND P2, PT, R0.reuse, R50, PT ;  /* 0x000000320000720c */ /* 0x040fe20003f44070 */
[----:B------:R-:W-:Y:S01]  /*17570*/  @!P1 IMAD.MOV R43, RZ, RZ, -R43 ;  /* 0x000000ffff2b9224 */ /* 0x000fe200078e0a2b */
[----:B------:R-:W-:Y:S01]  /*17580*/  IABS R54, R51 ;  /* 0x0000003300367213 */ /* 0x000fe20000000000 */
[----:B------:R-:W-:Y:S01]  /*17590*/  IMAD.HI.U32 R60, R3, R53, RZ ;  /* 0x00000035033c7227 */ /* 0x000fe200078e00ff */
[----:B------:R-:W-:-:S02]  /*175a0*/  ISETP.GT.U32.AND P1, PT, R0, R49, PT ;  /* 0x000000310000720c */ /* 0x000fc40003f24070 */
[----:B------:R-:W-:Y:S01]  /*175b0*/  STL [R1+0x2fac], R43 ;  /* 0x002fac2b01007387 */ /* 0x000fe20000100800 */
[--C-:B------:R-:W-:Y:S01]  /*175c0*/  @!P6 IMAD.IADD R48, R48, 0x1, -R0.reuse ;  /* 0x000000013030e824 */ /* 0x100fe200078e0a00 */
[----:B------:R-:W-:Y:S01]  /*175d0*/  ISETP.GT.U32.AND P6, PT, R0, R55, PT ;  /* 0x000000370000720c */ /* 0x000fe20003fc4070 */
[----:B------:R-:W-:Y:S01]  /*175e0*/  IMAD.HI.U32 R59, R3, R54, RZ ;  /* 0x00000036033b7227 */ /* 0x000fe200078e00ff */
[-C--:B------:R-:W-:Y:S01]  /*175f0*/  @!P3 IADD3 R47, R47, -R0.reuse, RZ ;  /* 0x800000002f2fb210 */ /* 0x080fe20007ffe0ff */
[----:B------:R1:W-:Y:S01]  /*17600*/  STL [R1+0x2fb0], R45 ;  /* 0x002fb02d01007387 */ /* 0x0003e20000100800 */
[----:B------:R-:W-:Y:S01]  /*17610*/  ISETP.GE.AND P3, PT, R58, RZ, PT ;  /* 0x000000ff3a00720c */ /* 0x000fe20003f66270 */
[----:B------:R-:W-:Y:S01]  /*17620*/  IMAD.MOV R58, RZ, RZ, -R59 ;  /* 0x000000ffff3a7224 */ /* 0x000fe200078e0a3b */
[----:B------:R-:W-:Y:S01]  /*17630*/  @!P2 IADD3 R50, R50, -R0, RZ ;  /* 0x800000003232a210 */ /* 0x000fe20007ffe0ff */
[----:B------:R-:W-:Y:S01]  /*17640*/  @!P4 IMAD.MOV R39, RZ, RZ, -R39 ;  /* 0x000000ffff27c224 */ /* 0x000fe200078e0a27 */
[----:B------:R-:W-:Y:S01]  /*17650*/  ISETP.GT.U32.AND P2, PT, R0, R46, PT ;  /* 0x0000002e0000720c */ /* 0x000fe20003f44070 */
[----:B------:R-:W-:Y:S01]  /*17660*/  @!P1 IMAD.IADD R49, R49, 0x1, -R0 ;  /* 0x0000000131319824 */ /* 0x000fe200078e0a00 */
[----:B------:R-:W-:Y:S01]  /*17670*/  IADD3 R59, -R60, RZ, RZ ;  /* 0x000000ff3c3b7210 */ /* 0x000fe20007ffe1ff */
[C---:B------:R-:W-:Y:S01]  /*17680*/  IMAD R54, R0.reuse, R58, R54 ;  /* 0x0000003a00367224 */ /* 0x040fe200078e0236 */
[----:B------:R-:W-:Y:S01]  /*17690*/  ISETP.GE.AND P1, PT, R57, RZ, PT ;  /* 0x000000ff3900720c */ /* 0x000fe20003f26270 */
[----:B------:R-:W-:Y:S01]  /*176a0*/  @!P6 IMAD.IADD R55, R55, 0x1, -R0 ;  /* 0x000000013737e824 */ /* 0x000fe200078e0a00 */
[C---:B------:R-:W-:Y:S01]  /*176b0*/  ISETP.GT.U32.AND P6, PT, R0.reuse, R47, PT ;  /* 0x0000002f0000720c */ /* 0x040fe20003fc4070 */
[C---:B------:R-:W-:Y:S01]  /*176c0*/  IMAD R53, R0.reuse, R59, R53 ;  /* 0x0000003b00357224 */ /* 0x040fe200078e0235 */
[----:B------:R-:W-:Y:S01]  /*176d0*/  STL [R1+0x2fb4], R39 ;  /* 0x002fb42701007387 */ /* 0x000fe20000100800 */
[----:B------:R-:W-:Y:S01]  /*176e0*/  @!P3 IMAD.MOV R48, RZ, RZ, -R48 ;  /* 0x000000ffff30b224 */ /* 0x000fe200078e0a30 */
[----:B------:R-:W-:Y:S01]  /*176f0*/  ISETP.GT.U32.AND P4, PT, R0, R55, PT ;  /* 0x000000370000720c */ /* 0x000fe20003f84070 */
[----:B------:R-:W-:Y:S01]  /*17700*/  VIADD R57, R6, 0x1e0 ;  /* 0x000001e006397836 */ /* 0x000fe20000000000 */
[----:B------:R-:W-:Y:S01]  /*17710*/  ISETP.GT.U32.AND P3, PT, R0, R53, PT ;  /* 0x000000350000720c */ /* 0x000fe20003f64070 */
[----:B------:R-:W-:Y:S01]  /*17720*/  @!P2 IMAD.IADD R46, R46, 0x1, -R0 ;  /* 0x000000012e2ea824 */ /* 0x000fe200078e0a00 */
[----:B------:R-:W-:Y:S01]  /*17730*/  ISETP.GE.AND P2, PT, R52, RZ, PT ;  /* 0x000000ff3400720c */ /* 0x000fe20003f46270 */
[----:B------:R-:W-:Y:S01]  /*17740*/  @!P0 IMAD.MOV R50, RZ, RZ, -R50 ;  /* 0x000000ffff328224 */ /* 0x000fe200078e0a32 */
[----:B------:R-:W-:Y:S01]  /*17750*/  IABS R52, R57 ;  /* 0x0000003900347213 */ /* 0x000fe20000000000 */
[----:B-1----:R-:W-:Y:S01]  /*17760*/  VIADD R45, R6, 0x1f0 ;  /* 0x000001f0062d7836 */ /* 0x002fe20000000000 */
[----:B------:R-:W-:Y:S01]  /*17770*/  @!P1 IADD3 R49, -R49, RZ, RZ ;  /* 0x000000ff31319210 */ /* 0x000fe20007ffe1ff */
[--C-:B------:R-:W-:Y:S01]  /*17780*/  @!P6 IMAD.IADD R47, R47, 0x1, -R0.reuse ;  /* 0x000000012f2fe824 */ /* 0x100fe200078e0a00 */
[----:B------:R-:W-:Y:S01]  /*17790*/  ISETP.GE.AND P1, PT, R4, RZ, PT ;  /* 0x000000ff0400720c */ /* 0x000fe20003f26270 */
[----:B------:R-:W-:Y:S01]  /*177a0*/  IMAD.HI.U32 R4, R3, R52, RZ ;  /* 0x0000003403047227 */ /* 0x000fe200078e00ff */
[C---:B------:R-:W-:Y:S01]  /*177b0*/  ISETP.GT.U32.AND P0, PT, R0.reuse, R54, PT ;  /* 0x000000360000720c */ /* 0x040fe20003f04070 */
[----:B------:R1:W-:Y:S01]  /*177c0*/  STL [R1+0x2fb8], R50 ;  /* 0x002fb83201007387 */ /* 0x0003e20000100800 */
[C---:B------:R-:W-:Y:S01]  /*177d0*/  ISETP.GT.U32.AND P5, PT, R0.reuse, R46, PT ;  /* 0x0000002e0000720c */ /* 0x040fe20003fa4070 */
[----:B------:R-:W-:Y:S01]  /*177e0*/  @!P3 IMAD.IADD R53, R53, 0x1, -R0 ;  /* 0x000000013535b824 */ /* 0x000fe200078e0a00 */
[----:B------:R-:W-:Y:S01]  /*177f0*/  ISETP.GE.AND P6, PT, R11, RZ, PT ;  /* 0x000000ff0b00720c */ /* 0x000fe20003fc6270 */
[----:B------:R-:W-:Y:S01]  /*17800*/  IMAD.MOV R4, RZ, RZ, -R4 ;  /* 0x000000ffff047224 */ /* 0x000fe200078e0a04 */
[----:B------:R-:W-:Y:S01]  /*17810*/  @!P2 IADD3 R47, -R47, RZ, RZ ;  /* 0x000000ff2f2fa210 */ /* 0x000fe20007ffe1ff */
[----:B------:R-:W-:Y:S01]  /*17820*/  @!P4 IMAD.IADD R55, R55, 0x1, -R0 ;  /* 0x000000013737c824 */ /* 0x000fe200078e0a00 */
[C---:B------:R-:W-:Y:S01]  /*17830*/  ISETP.GT.U32.AND P2, PT, R0.reuse, R53, PT ;  /* 0x000000350000720c */ /* 0x040fe20003f44070 */
[----:B------:R-:W-:Y:S01]  /*17840*/  IMAD R52, R0, R4, R52 ;  /* 0x0000000400347224 */ /* 0x000fe200078e0234 */
[----:B------:R-:W-:Y:S01]  /*17850*/  ISETP.GE.AND P4, PT, R56, RZ, PT ;  /* 0x000000ff3800720c */ /* 0x000fe20003f86270 */
[C---:B------:R-:W-:Y:S01]  /*17860*/  VIADD R56, R6.reuse, 0x1e1 ;  /* 0x000001e106387836 */ /* 0x040fe20000000000 */
[C---:B------:R-:W-:Y:S01]  /*17870*/  IADD3 R4, R6.reuse, 0x1e4, RZ ;  /* 0x000001e406047810 */ /* 0x040fe20007ffe0ff */
[----:B------:R-:W-:Y:S01]  /*17880*/  VIADD R11, R6, 0x1e5 ;  /* 0x000001e5060b7836 */ /* 0x000fe20000000000 */
[----:B------:R-:W-:Y:S01]  /*17890*/  @!P0 IADD3 R54, R54, -R0, RZ ;  /* 0x8000000036368210 */ /* 0x000fe20007ffe0ff */
[----:B------:R-:W-:Y:S01]  /*178a0*/  STL [R1+0x2fbc], R49 ;  /* 0x002fbc3101007387 */ /* 0x000fe20000100800 */
[----:B------:R-:W-:Y:S01]  /*178b0*/  ISETP.GE.AND P0, PT, R57, RZ, PT ;  /* 0x000000ff3900720c */ /* 0x000fe20003f06270 */
[----:B------:R-:W-:Y:S01]  /*178c0*/  VIADD R57, R6, 0x1e2 ;  /* 0x000001e206397836 */ /* 0x000fe20000000000 */
[----:B------:R-:W-:Y:S01]  /*178d0*/  ISETP.GT.U32.AND P3, PT, R0, R54, PT ;  /* 0x000000360000720c */ /* 0x000fe20003f64070 */
[----:B------:R2:W-:Y:S01]  /*178e0*/  STL [R1+0x2fc0], R48 ;  /* 0x002fc03001007387 */ /* 0x0005e20000100800 */
[----:B------:R-:W-:Y:S01]  /*178f0*/  @!P5 IADD3 R46, R46, -R0, RZ ;  /* 0x800000002e2ed210 */ /* 0x000fe20007ffe0ff */
[----:B------:R-:W-:Y:S01]  /*17900*/  @!P2 IMAD.IADD R53, R53, 0x1, -R0 ;  /* 0x000000013535a824 */ /* 0x000fe200078e0a00 */
[----:B------:R-:W-:Y:S01]  /*17910*/  ISETP.GT.U32.AND P2, PT, R0, R52, PT ;  /* 0x000000340000720c */ /* 0x000fe20003f44070 */
[----:B------:R3:W-:Y:S01]  /*17920*/  STL [R1+0x2fc4], R47 ;  /* 0x002fc42f01007387 */ /* 0x0007e20000100800 */
[----:B------:R-:W-:Y:S01]  /*17930*/  ISETP.GE.AND P5, PT, R51, RZ, PT ;  /* 0x000000ff3300720c */ /* 0x000fe20003fa6270 */
[----:B------:R-:W-:Y:S01]  /*17940*/  @!P1 IMAD.MOV R46, RZ, RZ, -R46 ;  /* 0x000000ffff2e9224 */ /* 0x000fe200078e0a2e */
[----:B------:R-:W-:Y:S01]  /*17950*/  IABS R60, R57 ;  /* 0x00000039003c7213 */ /* 0x000fe20000000000 */
[----:B------:R-:W-:Y:S01]  /*17960*/  VIADD R51, R6, 0x1e3 ;  /* 0x000001e306337836 */ /* 0x000fe20000000000 */
[----:B------:R-:W-:Y:S01]  /*17970*/  ISETP.GE.AND P1, PT, R56, RZ, PT ;  /* 0x000000ff3800720c */ /* 0x000fe20003f26270 */
[----:B------:R-:W-:Y:S01]  /*17980*/  @!P4 IMAD.MOV R53, RZ, RZ, -R53 ;  /* 0x000000ffff35c224 */ /* 0x000fe200078e0a35 */
[----:B------:R-:W-:Y:S01]  /*17990*/  @!P6 IADD3 R55, -R55, RZ, RZ ;  /* 0x000000ff3737e210 */ /* 0x000fe20007ffe1ff */
[----:B------:R-:W-:Y:S01]  /*179a0*/  @!P3 IMAD.IADD R54, R54, 0x1, -R0 ;  /* 0x000000013636b824 */ /* 0x000fe200078e0a00 */
[----:B------:R-:W-:Y:S01]  /*179b0*/  IABS R56, R56 ;  /* 0x0000003800387213 */ /* 0x000fe20000000000 */
[----:B------:R4:W-:Y:S01]  /*179c0*/  STL [R1+0x2fc8], R46 ;  /* 0x002fc82e01007387 */ /* 0x0009e20000100800 */
[----:B------:R-:W-:Y:S01]  /*179d0*/  ISETP.GE.AND P6, PT, R57, RZ, PT ;  /* 0x000000ff3900720c */ /* 0x000fe20003fc6270 */
[----:B-1----:R-:W-:Y:S01]  /*179e0*/  VIADD R50, R6, 0x1ed ;  /* 0x000001ed06327836 */ /* 0x002fe20000000000 */
[----:B------:R-:W-:Y:S01]  /*179f0*/  @!P2 IADD3 R52, R52, -R0, RZ ;  /* 0x800000003434a210 */ /* 0x000fe20007ffe0ff */
[----:B------:R1:W-:Y:S01]  /*17a00*/  STL [R1+0x2fcc], R55 ;  /* 0x002fcc3701007387 */ /* 0x0003e20000100800 */
[----:B------:R-:W-:Y:S01]  /*17a10*/  ISETP.GE.AND P4, PT, R11, RZ, PT ;  /* 0x000000ff0b00720c */ /* 0x000fe20003f86270 */
[----:B--2---:R-:W-:Y:S01]  /*17a20*/  VIADD R48, R6, 0x1ec ;  /* 0x000001ec06307836 */ /* 0x004fe20000000000 */
[----:B------:R-:W-:Y:S01]  /*17a30*/  ISETP.GT.U32.AND P2, PT, R0, R52, PT ;  /* 0x000000340000720c */ /* 0x000fe20003f44070 */
[----:B------:R-:W-:Y:S01]  /*17a40*/  VIADD R43, R6, 0x1f1 ;  /* 0x000001f1062b7836 */ /* 0x000fe20000000000 */
[----:B------:R-:W-:Y:S01]  /*17a50*/  IABS R57, R11 ;  /* 0x0000000b00397213 */ /* 0x000fe20000000000 */
[----:B------:R-:W-:Y:S01]  /*17a60*/  IMAD.HI.U32 R11, R3, R60, RZ ;  /* 0x0000003c030b7227 */ /* 0x000fe200078e00ff */
[----:B------:R-:W-:-:S02]  /*17a70*/  ISETP.GE.AND P3, PT, R51, RZ, PT ;  /* 0x000000ff3300720c */ /* 0x000fc40003f66270 */
[----:B------:R-:W-:Y:S01]  /*17a80*/  IABS R59, R51 ;  /* 0x00000033003b7213 */ /* 0x000fe20000000000 */
[----:B------:R-:W-:Y:S01]  /*17a90*/  IMAD.MOV.U32 R51, RZ, RZ, R56 ;  /* 0x000000ffff337224 */ /* 0x000fe200078e0038 */
[----:B------:R-:W-:Y:S01]  /*17aa0*/  @!P5 IADD3 R54, -R54, RZ, RZ ;  /* 0x000000ff3636d210 */ /* 0x000fe20007ffe1ff */
[----:B------:R-:W-:Y:S01]  /*17ab0*/  IMAD.MOV R11, RZ, RZ, -R11 ;  /* 0x000000ffff0b7224 */ /* 0x000fe200078e0a0b */
[----:B------:R-:W-:Y:S01]  /*17ac0*/  ISETP.GE.AND P5, PT, R4, RZ, PT ;  /* 0x000000ff0400720c */ /* 0x000fe20003fa6270 */
[C---:B------:R-:W-:Y:S01]  /*17ad0*/  IMAD.HI.U32 R56, R3.reuse, R59, RZ ;  /* 0x0000003b03387227 */ /* 0x040fe200078e00ff */
[----:B------:R-:W-:Y:S01]  /*17ae0*/  IABS R58, R4 ;  /* 0x00000004003a7213 */ /* 0x000fe20000000000 */
[----:B------:R2:W-:Y:S01]  /*17af0*/  STL [R1+0x2fd0], R54 ;  /* 0x002fd03601007387 */ /* 0x0005e20000100800 */
[----:B---3--:R-:W-:Y:S01]  /*17b00*/  IADD3 R47, R6, 0x1eb, RZ ;  /* 0x000001eb062f7810 */ /* 0x008fe20007ffe0ff */
[----:B------:R-:W-:Y:S01]  /*17b10*/  IMAD.HI.U32 R4, R3, R51, RZ ;  /* 0x0000003303047227 */ /* 0x000fe200078e00ff */
[----:B------:R-:W-:Y:S01]  /*17b20*/  IADD3 R56, -R56, RZ, RZ ;  /* 0x000000ff38387210 */ /* 0x000fe20007ffe1ff */
[----:B------:R3:W-:Y:S01]  /*17b30*/  STL [R1+0x2fd4], R53 ;  /* 0x002fd43501007387 */ /* 0x0007e20000100800 */
[----:B------:R-:W-:Y:S01]  /*17b40*/  IABS R81, R50 ;  /* 0x0000003200517213 */ /* 0x000fe20000000000 */
[----:B------:R-:W-:Y:S01]  /*17b50*/  @!P2 IMAD.IADD R52, R52, 0x1, -R0 ;  /* 0x000000013434a824 */ /* 0x000fe200078e0a00 */
[----:B------:R-:W-:Y:S01]  /*17b60*/  IABS R236, R45 ;  /* 0x0000002d00ec7213 */ /* 0x000fe20000000000 */
[----:B------:R-:W-:-:S02]  /*17b70*/  IMAD R60, R0, R11, R60 ;  /* 0x0000000b003c7224 */ /* 0x000fc400078e023c */
[----:B------:R-:W-:Y:S01]  /*17b80*/  IMAD.MOV R4, RZ, RZ, -R4 ;  /* 0x000000ffff047224 */ /* 0x000fe200078e0a04 */
[----:B------:R-:W-:Y:S01]  /*17b90*/  @!P0 IADD3 R52, -R52, RZ, RZ ;  /* 0x000000ff34348210 */ /* 0x000fe20007ffe1ff */
[----:B------:R-:W-:Y:S01]  /*17ba0*/  IMAD.HI.U32 R61, R3, R58, RZ ;  /* 0x0000003a033d7227 */ /* 0x000fe200078e00ff */
[----:B------:R-:W-:-:S03]  /*17bb0*/  ISETP.GT.U32.AND P0, PT, R0, R60, PT ;  /* 0x0000003c0000720c */ /* 0x000fc60003f04070 */
[----:B------:R-:W-:Y:S01]  /*17bc0*/  IMAD R51, R0, R4, R51 ;  /* 0x0000000400337224 */ /* 0x000fe200078e0233 */
[----:B------:R-:W-:Y:S01]  /*17bd0*/  IADD3 R4, R6, 0x1e6, RZ ;  /* 0x000001e606047810 */ /* 0x000fe20007ffe0ff */
[C---:B------:R-:W-:Y:S01]  /*17be0*/  IMAD R59, R0.reuse, R56, R59 ;  /* 0x00000038003b7224 */ /* 0x040fe200078e023b */
[----:B------:R-:W-:Y:S01]  /*17bf0*/  STL [R1+0x2fd8], R52 ;  /* 0x002fd83401007387 */ /* 0x000fe20000100800 */
[----:B------:R-:W-:Y:S01]  /*17c00*/  IMAD.MOV R61, RZ, RZ, -R61 ;  /* 0x000000ffff3d7224 */ /* 0x000fe200078e0a3d */
[----:B------:R-:W-:Y:S01]  /*17c10*/  ISETP.GT.U32.AND P2, PT, R0, R51, PT ;  /* 0x000000330000720c */ /* 0x000fe20003f44070 */
[----:B------:R-:W-:Y:S01]  /*17c20*/  IMAD.HI.U32 R62, R3, R57, RZ ;  /* 0x00000039033e7227 */ /* 0x000fe200078e00ff */
[----:B------:R-:W-:-:S03]  /*17c30*/  IABS R56, R4 ;  /* 0x0000000400387213 */ /* 0x000fc60000000000 */
[----:B------:R-:W-:Y:S02]  /*17c40*/  @!P0 IMAD.IADD R60, R60, 0x1, -R0 ;  /* 0x000000013c3c8824 */ /* 0x000fe400078e0a00 */
[C---:B------:R-:W-:Y:S02]  /*17c50*/  IMAD R58, R0.reuse, R61, R58 ;  /* 0x0000003d003a7224 */ /* 0x040fe400078e023a */
[----:B------:R-:W-:Y:S01]  /*17c60*/  IMAD.HI.U32 R61, R3, R56, RZ ;  /* 0x00000038033d7227 */ /* 0x000fe200078e00ff */
[----:B------:R-:W-:-:S03]  /*17c70*/  ISETP.GT.U32.AND P0, PT, R0, R60, PT ;  /* 0x0000003c0000720c */ /* 0x000fc60003f04070 */
[----:B------:R-:W-:Y:S01]  /*17c80*/  @!P2 IMAD.IADD R51, R51, 0x1, -R0 ;  /* 0x000000013333a824 */ /* 0x000fe200078e0a00 */
[----:B------:R-:W-:Y:S01]  /*17c90*/  IADD3 R61, -R61, RZ, RZ ;  /* 0x000000ff3d3d7210 */ /* 0x000fe20007ffe1ff */
[----:B------:R-:W-:Y:S02]  /*17ca0*/  VIADD R11, R6, 0x1e7 ;  /* 0x000001e7060b7836 */ /* 0x000fe40000000000 */
[----:B------:R-:W-:Y:S01]  /*17cb0*/  IMAD.MOV R62, RZ, RZ, -R62 ;  /* 0x000000ffff3e7224 */ /* 0x000fe200078e0a3e */
[C---:B------:R-:W-:Y:S01]  /*17cc0*/  ISETP.GT.U32.AND P2, PT, R0.reuse, R51, PT ;  /* 0x000000330000720c */ /* 0x040fe20003f44070 */
[----:B------:R-:W-:Y:S01]  /*17cd0*/  IMAD R56, R0, R61, R56 ;  /* 0x0000003d00387224 */ /* 0x000fe200078e0238 */
[----:B------:R-:W-:Y:S01]  /*17ce0*/  IABS R67, R11 ;  /* 0x0000000b00437213 */ /* 0x000fe20000000000 */
[----:B----4-:R-:W-:Y:S01]  /*17cf0*/  VIADD R46, R6, 0x1ea ;  /* 0x000001ea062e7836 */ /* 0x010fe20000000000 */
[----:B------:R-:W-:Y:S01]  /*17d00*/  IABS R61, R47 ;  /* 0x0000002f003d7213 */ /* 0x000fe20000000000 */
[----:B------:R-:W-:Y:S01]  /*17d10*/  IMAD R57, R0, R62, R57 ;  /* 0x0000003e00397224 */ /* 0x000fe200078e0239 */
[----:B------:R-:W-:Y:S01]  /*17d20*/  @!P0 IADD3 R60, R60, -R0, RZ ;  /* 0x800000003c3c8210 */ /* 0x000fe20007ffe0ff */
[----:B-1----:R-:W-:Y:S01]  /*17d30*/  VIADD R55, R6, 0x1e9 ;  /* 0x000001e906377836 */ /* 0x002fe20000000000 */
[----:B------:R-:W-:Y:S01]  /*17d40*/  ISETP.GT.U32.AND P0, PT, R0, R58, PT ;  /* 0x0000003a0000720c */ /* 0x000fe20003f04070 */
[----:B------:R-:W-:Y:S01]  /*17d50*/  IMAD.HI.U32 R79, R3, R67, RZ ;  /* 0x00000043034f7227 */ /* 0x000fe200078e00ff */
[----:B------:R-:W-:-:S02]  /*17d60*/  @!P6 IADD3 R60, -R60, RZ, RZ ;  /* 0x000000ff3c3ce210 */ /* 0x000fc40007ffe1ff */
[C---:B------:R-:W-:Y:S01]  /*17d70*/  ISETP.GT.U32.AND P6, PT, R0.reuse, R56, PT ;  /* 0x000000380000720c */ /* 0x040fe20003fc4070 */
[----:B------:R-:W-:Y:S01]  /*17d80*/  @!P2 IMAD.IADD R51, R51, 0x1, -R0 ;  /* 0x000000013333a824 */ /* 0x000fe200078e0a00 */
[C---:B------:R-:W-:Y:S01]  /*17d90*/  ISETP.GT.U32.AND P2, PT, R0.reuse, R59, PT ;  /* 0x0000003b0000720c */ /* 0x040fe20003f44070 */
[----:B------:R-:W-:Y:S01]  /*17da0*/  IMAD.MOV R79, RZ, RZ, -R79 ;  /* 0x000000ffff4f7224 */ /* 0x000fe200078e0a4f */
[----:B------:R-:W-:Y:S01]  /*17db0*/  IABS R62, R46 ;  /* 0x0000002e003e7213 */ /* 0x000fe20000000000 */
[----:B------:R-:W-:Y:S01]  /*17dc0*/  @!P1 IMAD.MOV R51, RZ, RZ, -R51 ;  /* 0x000000ffff339224 */ /* 0x000fe200078e0a33 */
[----:B------:R-:W-:Y:S01]  /*17dd0*/  IABS R63, R55 ;  /* 0x00000037003f7213 */ /* 0x000fe20000000000 */
[----:B------:R-:W-:Y:S02]  /*17de0*/  IMAD R67, R0, R79, R67 ;  /* 0x0000004f00437224 */ /* 0x000fe400078e0243 */
[----:B------:R-:W-:-:S04]  /*17df0*/  IMAD.HI.U32 R83, R3, R62, RZ ;  /* 0x0000003e03537227 */ /* 0x000fc800078e00ff */
[----:B------:R-:W-:Y:S01]  /*17e00*/  @!P6 IADD3 R56, R56, -R0, RZ ;  /* 0x800000003838e210 */ /* 0x000fe20007ffe0ff */
[----:B------:R-:W-:Y:S02]  /*17e10*/  IMAD.MOV R83, RZ, RZ, -R83 ;  /* 0x000000ffff537224 */ /* 0x000fe400078e0a53 */
[--C-:B------:R-:W-:Y:S01]  /*17e20*/  @!P2 IMAD.IADD R59, R59, 0x1, -R0.reuse ;  /* 0x000000013b3ba824 */ /* 0x100fe200078e0a00 */
[----:B------:R-:W-:Y:S01]  /*17e30*/  ISETP.GT.U32.AND P6, PT, R0, R56, PT ;  /* 0x000000380000720c */ /* 0x000fe20003fc4070 */
[----:B------:R-:W-:Y:S01]  /*17e40*/  @!P0 IMAD.IADD R58, R58, 0x1, -R0 ;  /* 0x000000013a3a8824 */ /* 0x000fe200078e0a00 */
[C---:B------:R-:W-:Y:S01]  /*17e50*/  ISETP.GT.U32.AND P2, PT, R0.reuse, R57, PT ;  /* 0x000000390000720c */ /* 0x040fe20003f44070 */
[C---:B------:R-:W-:Y:S01]  /*17e60*/  IMAD.HI.U32 R82, R3.reuse, R63, RZ ;  /* 0x0000003f03527227 */ /* 0x040fe200078e00ff */
[C---:B------:R-:W-:Y:S02]  /*17e70*/  ISETP.GT.U32.AND P1, PT, R0.reuse, R59, PT ;  /* 0x0000003b0000720c */ /* 0x040fe40003f24070 */
[----:B------:R-:W-:Y:S01]  /*17e80*/  ISETP.GT.U32.AND P0, PT, R0, R58, PT ;  /* 0x0000003a0000720c */ /* 0x000fe20003f04070 */
[----:B------:R-:W-:Y:S01]  /*17e90*/  IMAD.HI.U32 R79, R3, R61, RZ ;  /* 0x0000003d034f7227 */ /* 0x000fe200078e00ff */
[----:B------:R-:W-:-:S03]  /*17ea0*/  IADD3 R82, -R82, RZ, RZ ;  /* 0x000000ff52527210 */ /* 0x000fc60007ffe1ff */
[----:B------:R-:W-:Y:S01]  /*17eb0*/  IMAD R62, R0, R83, R62 ;  /* 0x00000053003e7224 */ /* 0x000fe200078e023e */
[----:B------:R-:W-:Y:S01]  /*17ec0*/  IABS R83, R48 ;  /* 0x0000003000537213 */ /* 0x000fe20000000000 */
[----:B------:R-:W-:Y:S02]  /*17ed0*/  IMAD.MOV R79, RZ, RZ, -R79 ;  /* 0x000000ffff4f7224 */ /* 0x000fe400078e0a4f */
[----:B------:R-:W-:Y:S01]  /*17ee0*/  IMAD.HI.U32 R235, R3, R81, RZ ;  /* 0x0000005103eb7227 */ /* 0x000fe200078e00ff */
[----:B------:R-:W-:-:S03]  /*17ef0*/  @!P2 IADD3 R57, R57, -R0, RZ ;  /* 0x800000003939a210 */ /* 0x000fc60007ffe0ff */
[--C-:B------:R-:W-:Y:S01]  /*17f00*/  @!P6 IMAD.IADD R56, R56, 0x1, -R0.reuse ;  /* 0x000000013838e824 */ /* 0x100fe200078e0a00 */
[C---:B------:R-:W-:Y:S01]  /*17f10*/  ISETP.GT.U32.AND P6, PT, R0.reuse, R62, PT ;  /* 0x0000003e0000720c */ /* 0x040fe20003fc4070 */
[C---:B------:R-:W-:Y:S01]  /*17f20*/  IMAD R61, R0.reuse, R79, R61 ;  /* 0x0000004f003d7224 */ /* 0x040fe200078e023d */
[C---:B------:R-:W-:Y:S01]  /*17f30*/  ISETP.GT.U32.AND P2, PT, R0.reuse, R57, PT ;  /* 0x000000390000720c */ /* 0x040fe20003f44070 */
[C---:B------:R-:W-:Y:S02]  /*17f40*/  IMAD R63, R0.reuse, R82, R63 ;  /* 0x00000052003f7224 */ /* 0x040fe400078e023f */
[----:B------:R-:W-:Y:S01]  /*17f50*/  @!P1 IMAD.IADD R59, R59, 0x1, -R0 ;  /* 0x000000013b3b9824 */ /* 0x000fe200078e0a00 */
[----:B------:R-:W-:Y:S01]  /*17f60*/  ISETP.GT.U32.AND P1, PT, R0, R67, PT ;  /* 0x000000430000720c */ /* 0x000fe20003f24070 */
[----:B------:R-:W-:Y:S02]  /*17f70*/  IMAD.MOV R79, RZ, RZ, -R235 ;  /* 0x000000ffff4f7224 */ /* 0x000fe400078e0aeb */
[----:B------:R-:W-:Y:S01]  /*17f80*/  IMAD.HI.U32 R82, R3, R83, RZ ;  /* 0x0000005303527227 */ /* 0x000fe200078e00ff */
[----:B------:R-:W-:-:S03]  /*17f90*/  @!P3 IADD3 R59, -R59, RZ, RZ ;  /* 0x000000ff3b3bb210 */ /* 0x000fc60007ffe1ff */
[----:B------:R-:W-:Y:S01]  /*17fa0*/  IMAD R81, R0, R79, R81 ;  /* 0x0000004f00517224 */ /* 0x000fe200078e0251 */
[-C--:B------:R-:W-:Y:S01]  /*17fb0*/  @!P6 IADD3 R62, R62, -R0.reuse, RZ ;  /* 0x800000003e3ee210 */ /* 0x080fe20007ffe0ff */
[----:B------:R-:W-:Y:S01]  /*17fc0*/  IMAD.MOV R82, RZ, RZ, -R82 ;  /* 0x000000ffff527224 */ /* 0x000fe200078e0a52 */
[----:B------:R-:W-:Y:S01]  /*17fd0*/  @!P2 IADD3 R57, R57, -R0, RZ ;  /* 0x800000003939a210 */ /* 0x000fe20007ffe0ff */
[----:B------:R-:W-:Y:S01]  /*17fe0*/  VIADD R79, R6, 0x1ee ;  /* 0x000001ee064f7836 */ /* 0x000fe20000000000 */
[----:B------:R-:W-:Y:S01]  /*17ff0*/  ISETP.GT.U32.AND P6, PT, R0, R62, PT ;  /* 0x0000003e0000720c */ /* 0x000fe20003fc4070 */
[----:B------:R-:W-:Y:S01]  /*18000*/  @!P0 IMAD.IADD R58, R58, 0x1, -R0 ;  /* 0x000000013a3a8824 */ /* 0x000fe200078e0a00 */
[C---:B------:R-:W-:Y:S01]  /*18010*/  ISETP.GT.U32.AND P0, PT, R0.reuse, R64, PT ;  /* 0x000000400000720c */ /* 0x040fe20003f04070 */
[----:B------:R-:W-:Y:S01]  /*18020*/  IMAD R83, R0, R82, R83 ;  /* 0x0000005200537224 */ /* 0x000fe200078e0253 */
[----:B------:R-:W-:Y:S01]  /*18030*/  IABS R82, R79 ;  /* 0x0000004f00527213 */ /* 0x000fe20000000000 */
[----:B------:R-:W-:Y:S01]  /*18040*/  IMAD.HI.U32 R240, R3, R236, RZ ;  /* 0x000000ec03f07227 */ /* 0x000fe200078e00ff */
[----:B------:R-:W-:-:S02]  /*18050*/  @!P1 IADD3 R67, R67, -R0, RZ ;  /* 0x8000000043439210 */ /* 0x000fc40007ffe0ff */
[C---:B------:R-:W-:Y:S01]  /*18060*/  ISETP.GT.U32.AND P2, PT, R0.reuse, R63, PT ;  /* 0x0000003f0000720c */ /* 0x040fe20003f44070 */
[----:B------:R-:W-:Y:S01]  /*18070*/  IMAD.HI.U32 R237, R3, R82, RZ ;  /* 0x0000005203ed7227 */ /* 0x000fe200078e00ff */
[----:B------:R-:W-:-:S03]  /*18080*/  ISETP.GT.U32.AND P1, PT, R0, R67, PT ;  /* 0x000000430000720c */ /* 0x000fc60003f24070 */
[----:B------:R-:W-:Y:S01]  /*18090*/  IMAD.MOV R237, RZ, RZ, -R237 ;  /* 0x000000ffffed7224 */ /* 0x000fe200078e0aed */
[-C--:B------:R-:W-:Y:S01]  /*180a0*/  @!P6 IADD3 R62, R62, -R0.reuse, RZ ;  /* 0x800000003e3ee210 */ /* 0x080fe20007ffe0ff */
[----:B------:R-:W-:Y:S01]  /*180b0*/  VIADD R39, R6, 0x1ef ;  /* 0x000001ef06277836 */ /* 0x000fe20000000000 */
[----:B------:R-:W-:Y:S01]  /*180c0*/  @!P0 IADD3 R64, R64, -R0, RZ ;  /* 0x8000000040408210 */ /* 0x000fe20007ffe0ff */
[C---:B------:R-:W-:Y:S02]  /*180d0*/  IMAD R82, R0.reuse, R237, R82 ;  /* 0x000000ed00527224 */ /* 0x040fe400078e0252 */
[----:B------:R-:W-:Y:S01]  /*180e0*/  IMAD.MOV R237, RZ, RZ, -R240 ;  /* 0x000000ffffed7224 */ /* 0x000fe200078e0af0 */
[C---:B------:R-:W-:Y:S01]  /*180f0*/  ISETP.GT.U32.AND P0, PT, R0.reuse, R64, PT ;  /* 0x000000400000720c */ /* 0x040fe20003f04070 */
[--C-:B------:R-:W-:Y:S01]  /*18100*/  @!P2 IMAD.IADD R63, R63, 0x1, -R0.reuse ;  /* 0x000000013f3fa824 */ /* 0x100fe200078e0a00 */
[C---:B------:R-:W-:Y:S01]  /*18110*/  ISETP.GT.U32.AND P6, PT, R0.reuse, R82, PT ;  /* 0x000000520000720c */ /* 0x040fe20003fc4070 */
[----:B------:R-:W-:Y:S01]  /*18120*/  @!P1 IMAD.IADD R67, R67, 0x1, -R0 ;  /* 0x0000000143439824 */ /* 0x000fe200078e0a00 */
[C---:B------:R-:W-:Y:S01]  /*18130*/  ISETP.GT.U32.AND P1, PT, R0.reuse, R61, PT ;  /* 0x0000003d0000720c */ /* 0x040fe20003f24070 */
[C---:B------:R-:W-:Y:S01]  /*18140*/  IMAD R236, R0.reuse, R237, R236 ;  /* 0x000000ed00ec7224 */ /* 0x040fe200078e02ec */
[----:B------:R-:W-:Y:S01]  /*18150*/  ISETP.GT.U32.AND P2, PT, R0, R63, PT ;  /* 0x0000003f0000720c */ /* 0x000fe20003f44070 */
[C---:B------:R-:W-:Y:S01]  /*18160*/  VIADD R35, R6.reuse, 0x1f3 ;  /* 0x000001f306237836 */ /* 0x040fe20000000000 */
[----:B------:R-:W-:Y:S01]  /*18170*/  IABS R237, R43 ;  /* 0x0000002b00ed7213 */ /* 0x000fe20000000000 */
[----:B------:R-:W-:Y:S01]  /*18180*/  VIADD R38, R6, 0x1f6 ;  /* 0x000001f606267836 */ /* 0x000fe20000000000 */
[----:B------:R-:W-:Y:S01]  /*18190*/  IABS R235, R39 ;  /* 0x0000002700eb7213 */ /* 0x000fe20000000000 */
[C---:B------:R-:W-:Y:S01]  /*181a0*/  IMAD.HI.U32 R248, R3.reuse, R245, RZ ;  /* 0x000000f503f87227 */ /* 0x040fe200078e00ff */
[----:B------:R-:W-:Y:S01]  /*181b0*/  IABS R240, R35 ;  /* 0x0000002300f07213 */ /* 0x000fe20000000000 */
[----:B------:R-:W-:Y:S01]  /*181c0*/  STL [R1+0x2d84], R35 ;  /* 0x002d842301007387 */ /* 0x000fe20000100800 */
[-C--:B------:R-:W-:Y:S01]  /*181d0*/  @!P0 IADD3 R64, R64, -R0.reuse, RZ ;  /* 0x8000000040408210 */ /* 0x080fe20007ffe0ff */
[----:B------:R-:W-:Y:S01]  /*181e0*/  IMAD.HI.U32 R241, R3, R237, RZ ;  /* 0x000000ed03f17227 */ /* 0x000fe200078e00ff */
[----:B------:R-:W-:Y:S01]  /*181f0*/  ISETP.GT.U32.AND P0, PT, R0, R83, PT ;  /* 0x000000530000720c */ /* 0x000fe20003f04070 */
[----:B------:R-:W-:Y:S01]  /*18200*/  STL [R1+0x2d80], R36 ;  /* 0x002d802401007387 */ /* 0x000fe20000100800 */
[-C--:B------:R-:W-:Y:S01]  /*18210*/  @!P6 IADD3 R82, R82, -R0.reuse, RZ ;  /* 0x800000005252e210 */ /* 0x080fe20007ffe0ff */
[----:B------:R-:W-:Y:S01]  /*18220*/  @!P1 IMAD.IADD R61, R61, 0x1, -R0 ;  /* 0x000000013d3d9824 */ /* 0x000fe200078e0a00 */
[----:B------:R-:W-:Y:S01]  /*18230*/  @!P2 IADD3 R63, R63, -R0, RZ ;  /* 0x800000003f3fa210 */ /* 0x000fe20007ffe0ff */
[----:B------:R-:W-:Y:S01]  /*18240*/  IMAD.HI.U32 R238, R3, R235, RZ ;  /* 0x000000eb03ee7227 */ /* 0x000fe200078e00ff */
[C---:B------:R-:W-:Y:S01]  /*18250*/  ISETP.GT.U32.AND P6, PT, R0.reuse, R82, PT ;  /* 0x000000520000720c */ /* 0x040fe20003fc4070 */
[----:B------:R-:W-:Y:S01]  /*18260*/  STL [R1+0x2d7c], R37 ;  /* 0x002d7c2501007387 */ /* 0x000fe20000100800 */
[C---:B------:R-:W-:Y:S01]  /*18270*/  ISETP.GT.U32.AND P2, PT, R0.reuse, R81, PT ;  /* 0x000000510000720c */ /* 0x040fe20003f44070 */
[----:B------:R-:W-:Y:S01]  /*18280*/  IMAD.MOV R238, RZ, RZ, -R238 ;  /* 0x000000ffffee7224 */ /* 0x000fe200078e0aee */
[----:B------:R-:W-:Y:S01]  /*18290*/  IADD3 R243, -R241, RZ, RZ ;  /* 0x000000fff1f37210 */ /* 0x000fe20007ffe1ff */
[----:B------:R-:W-:Y:S01]  /*182a0*/  IMAD.MOV.U32 R241, RZ, RZ, R244 ;  /* 0x000000fffff17224 */ /* 0x000fe200078e00f4 */
[C---:B------:R-:W-:Y:S01]  /*182b0*/  ISETP.GT.U32.AND P1, PT, R0.reuse, R61, PT ;  /* 0x0000003d0000720c */ /* 0x040fe20003f24070 */
[----:B------:R-:W-:Y:S01]  /*182c0*/  @!P0 IMAD.IADD R83, R83, 0x1, -R0 ;  /* 0x0000000153538824 */ /* 0x000fe200078e0a00 */
[----:B------:R-:W-:Y:S01]  /*182d0*/  STL [R1+0x2d78], R38 ;  /* 0x002d782601007387 */ /* 0x000fe20000100800 */
[----:B------:R-:W-:-:S02]  /*182e0*/  IMAD R237, R0, R243, R237 ;  /* 0x000000f300ed7224 */ /* 0x000fc400078e02ed */
[C---:B------:R-:W-:Y:S01]  /*182f0*/  IMAD R235, R0.reuse, R238, R235 ;  /* 0x000000ee00eb7224 */ /* 0x040fe200078e02eb */
[----:B------:R-:W-:Y:S01]  /*18300*/  ISETP.GT.U32.AND P0, PT, R0, R83, PT ;  /* 0x000000530000720c */ /* 0x000fe20003f04070 */
[----:B------:R-:W-:Y:S01]  /*18310*/  IMAD.HI.U32 R243, R3, R240, RZ ;  /* 0x000000f003f37227 */ /* 0x000fe200078e00ff */
[----:B------:R-:W-:Y:S01]  /*18320*/  @!P6 IADD3 R82, R82, -R0, RZ ;  /* 0x800000005252e210 */ /* 0x000fe20007ffe0ff */
[----:B------:R-:W-:Y:S01]  /*18330*/  STL [R1+0x2d74], R13 ;  /* 0x002d740d01007387 */ /* 0x000fe20000100800 */
[C---:B------:R-:W-:Y:S01]  /*18340*/  ISETP.GT.U32.AND P6, PT, R0.reuse, R237, PT ;  /* 0x000000ed0000720c */ /* 0x040fe20003fc4070 */
[--C-:B------:R-:W-:Y:S01]  /*18350*/  @!P2 IMAD.IADD R81, R81, 0x1, -R0.reuse ;  /* 0x000000015151a824 */ /* 0x100fe200078e0a00 */
[----:B------:R-:W-:Y:S01]  /*18360*/  IABS R238, R242 ;  /* 0x000000f200ee7213 */ /* 0x000fe20000000000 */
[--C-:B------:R-:W-:Y:S01]  /*18370*/  @!P1 IMAD.IADD R61, R61, 0x1, -R0.reuse ;  /* 0x000000013d3d9824 */ /* 0x100fe200078e0a00 */
[C---:B------:R-:W-:Y:S01]  /*18380*/  ISETP.GT.U32.AND P1, PT, R0.reuse, R235, PT ;  /* 0x000000eb0000720c */ /* 0x040fe20003f24070 */
[----:B------:R-:W-:Y:S01]  /*18390*/  IMAD.HI.U32 R244, R3, R241, RZ ;  /* 0x000000f103f47227 */ /* 0x000fe200078e00ff */
[C---:B------:R-:W-:Y:S01]  /*183a0*/  ISETP.GT.U32.AND P2, PT, R0.reuse, R81, PT ;  /* 0x000000510000720c */ /* 0x040fe20003f44070 */
[----:B------:R-:W-:Y:S01]  /*183b0*/  STL [R1+0x2d70], R252 ;  /* 0x002d70fc01007387 */ /* 0x000fe20000100800 */
[----:B------:R-:W-:Y:S01]  /*183c0*/  IADD3 R243, -R243, RZ, RZ ;  /* 0x000000fff3f37210 */ /* 0x000fe20007ffe1ff */
[----:B------:R-:W-:Y:S01]  /*183d0*/  @!P0 IMAD.IADD R83, R83, 0x1, -R0 ;  /* 0x0000000153538824 */ /* 0x000fe200078e0a00 */
[C---:B------:R-:W-:Y:S01]  /*183e0*/  ISETP.GT.U32.AND P0, PT, R0.reuse, R236, PT ;  /* 0x000000ec0000720c */ /* 0x040fe20003f04070 */
[----:B------:R-:W-:Y:S01]  /*183f0*/  IMAD.MOV R244, RZ, RZ, -R244 ;  /* 0x000000fffff47224 */ /* 0x000fe200078e0af4 */
[----:B------:R-:W-:Y:S01]  /*18400*/  STL [R1+0x2d6c], R251 ;  /* 0x002d6cfb01007387 */ /* 0x000fe20000100800 */
[----:B------:R-:W-:Y:S01]  /*18410*/  @!P6 IADD3 R237, R237, -R0, RZ ;  /* 0x80000000edede210 */ /* 0x000fe20007ffe0ff */
[C---:B------:R-:W-:Y:S01]  /*18420*/  IMAD R240, R0.reuse, R243, R240 ;  /* 0x000000f300f07224 */ /* 0x040fe200078e02f0 */
[----:B------:R-:W-:Y:S01]  /*18430*/  IABS R243, R37 ;  /* 0x0000002500f37213 */ /* 0x000fe20000000000 */
[C---:B------:R-:W-:Y:S01]  /*18440*/  IMAD R241, R0.reuse, R244, R241 ;  /* 0x000000f400f17224 */ /* 0x040fe200078e02f1 */
[----:B------:R-:W-:Y:S01]  /*18450*/  ISETP.GT.U32.AND P6, PT, R0, R237, PT ;  /* 0x000000ed0000720c */ /* 0x000fe20003fc4070 */
[--C-:B------:R-:W-:Y:S01]  /*18460*/  @!P1 IMAD.IADD R235, R235, 0x1, -R0.reuse ;  /* 0x00000001ebeb9824 */ /* 0x100fe200078e0a00 */
[----:B------:R-:W-:Y:S01]  /*18470*/  IABS R244, R38 ;  /* 0x0000002600f47213 */ /* 0x000fe20000000000 */
[--C-:B------:R-:W-:Y:S01]  /*18480*/  @!P2 IMAD.IADD R81, R81, 0x1, -R0.reuse ;  /* 0x000000015151a824 */ /* 0x100fe200078e0a00 */
[----:B------:R-:W-:Y:S01]  /*18490*/  ISETP.GE.AND P2, PT, R4, RZ, PT ;  /* 0x000000ff0400720c */ /* 0x000fe20003f46270 */
[----:B------:R-:W-:Y:S01]  /*184a0*/  IMAD.HI.U32 R4, R3, R238, RZ ;  /* 0x000000ee03047227 */ /* 0x000fe200078e00ff */
[----:B------:R-:W-:Y:S01]  /*184b0*/  ISETP.GT.U32.AND P1, PT, R0, R235, PT ;  /* 0x000000eb0000720c */ /* 0x000fe20003f24070 */
[----:B------:R-:W-:Y:S02]  /*184c0*/  STL [R1+0x2d68], R113 ;  /* 0x002d687101007387 */ /* 0x000fe40000100800 */
[----:B------:R-:W-:-:S02]  /*184d0*/  @!P0 IMAD.IADD R236, R236, 0x1, -R0 ;  /* 0x00000001ecec8824 */ /* 0x000fc400078e0a00 */
[----:B------:R-:W-:Y:S02]  /*184e0*/  IMAD.MOV R4, RZ, RZ, -R4 ;  /* 0x000000ffff047224 */ /* 0x000fe400078e0a04 */
[----:B------:R-:W-:Y:S01]  /*184f0*/  @!P6 IMAD.IADD R237, R237, 0x1, -R0 ;  /* 0x00000001edede824 */ /* 0x000fe200078e0a00 */
[C---:B------:R-:W-:Y:S01]  /*18500*/  ISETP.GT.U32.AND P0, PT, R0.reuse, R236, PT ;  /* 0x000000ec0000720c */ /* 0x040fe20003f04070 */
[C---:B------:R-:W-:Y:S01]  /*18510*/  IMAD R238, R0.reuse, R4, R238 ;  /* 0x0000000400ee7224 */ /* 0x040fe200078e02ee */
[----:B------:R-:W-:Y:S01]  /*18520*/  ISETP.GT.U32.AND P6, PT, R0, R240, PT ;  /* 0x000000f00000720c */ /* 0x000fe20003fc4070 */
[----:B------:R-:W-:Y:S01]  /*18530*/  IMAD.HI.U32 R4, R3, R243, RZ ;  /* 0x000000f303047227 */ /* 0x000fe200078e00ff */
[----:B------:R-:W-:-:S03]  /*18540*/  @!P2 IADD3 R56, -R56, RZ, RZ ;  /* 0x000000ff3838a210 */ /* 0x000fc60007ffe1ff */
[----:B------:R-:W-:Y:S01]  /*18550*/  @!P1 IMAD.IADD R235, R235, 0x1, -R0 ;  /* 0x00000001ebeb9824 */ /* 0x000fe200078e0a00 */
[----:B------:R-:W-:Y:S01]  /*18560*/  IADD3 R4, -R4, RZ, RZ ;  /* 0x000000ff04047210 */ /* 0x000fe20007ffe1ff */
[----:B------:R-:W-:Y:S01]  /*18570*/  VIADD R40, R6, 0x1fb ;  /* 0x000001fb06287836 */ /* 0x000fe20000000000 */
[----:B------:R-:W-:Y:S01]  /*18580*/  ISETP.GE.AND P1, PT, R11, RZ, PT ;  /* 0x000000ff0b00720c */ /* 0x000fe20003f26270 */
[----:B------:R-:W-:Y:S02]  /*18590*/  IMAD.HI.U32 R11, R3, R244, RZ ;  /* 0x000000f4030b7227 */ /* 0x000fe400078e00ff */
[----:B------:R-:W-:Y:S01]  /*185a0*/  @!P0 IADD3 R236, R236, -R0, RZ ;  /* 0x80000000ecec8210 */ /* 0x000fe20007ffe0ff */
[----:B------:R-:W-:Y:S01]  /*185b0*/  STL [R1+0x2d64], R40 ;  /* 0x002d642801007387 */ /* 0x000fe20000100800 */
[C---:B------:R-:W-:Y:S01]  /*185c0*/  IMAD R243, R0.reuse, R4, R243 ;  /* 0x0000000400f37224 */ /* 0x040fe200078e02f3 */
[----:B------:R-:W-:Y:S01]  /*185d0*/  ISETP.GT.U32.AND P0, PT, R0, R238, PT ;  /* 0x000000ee0000720c */ /* 0x000fe20003f04070 */
[----:B------:R-:W-:Y:S01]  /*185e0*/  IMAD.MOV R4, RZ, RZ, -R11 ;  /* 0x000000ffff047224 */ /* 0x000fe200078e0a0b */
[----:B------:R-:W-:Y:S01]  /*185f0*/  STL [R1+0x2d60], R33 ;  /* 0x002d602101007387 */ /* 0x000fe20000100800 */
[----:B------:R-:W-:Y:S01]  /*18600*/  IMAD.MOV R11, RZ, RZ, -R248 ;  /* 0x000000ffff0b7224 */ /* 0x000fe200078e0af8 */
[----:B------:R-:W-:Y:S01]  /*18610*/  IADD3 R248, -R249, RZ, RZ ;  /* 0x000000fff9f87210 */ /* 0x000fe20007ffe1ff */
[----:B------:R-:W-:Y:S01]  /*18620*/  @!P6 IMAD.IADD R240, R240, 0x1, -R0 ;  /* 0x00000001f0f0e824 */ /* 0x000fe200078e0a00 */
[----:B------:R-:W-:Y:S01]  /*18630*/  ISETP.GT.U32.AND P6, PT, R0, R243, PT ;  /* 0x000000f30000720c */ /* 0x000fe20003fc4070 */
[----:B------:R-:W-:Y:S01]  /*18640*/  IMAD.MOV R249, RZ, RZ, -R250 ;  /* 0x000000fffff97224 */ /* 0x000fe200078e0afa */
[----:B------:R-:W-:Y:S01]  /*18650*/  IABS R250, R33 ;  /* 0x0000002100fa7213 */ /* 0x000fe20000000000 */
[----:B------:R-:W-:-:S02]  /*18660*/  @!P1 IMAD.MOV R67, RZ, RZ, -R67 ;  /* 0x000000ffff439224 */ /* 0x000fc400078e0a43 */
[----:B------:R-:W-:Y:S01]  /*18670*/  IMAD R247, R0, R249, R247 ;  /* 0x000000f900f77224 */ /* 0x000fe200078e02f7 */
[----:B------:R-:W-:Y:S01]  /*18680*/  IABS R249, R40 ;  /* 0x0000002800f97213 */ /* 0x000fe20000000000 */
[----:B------:R-:W-:-:S04]  /*18690*/  IMAD.HI.U32 R49, R3, R250, RZ ;  /* 0x000000fa03317227 */ /* 0x000fc800078e00ff */
[----:B------:R-:W-:Y:S02]  /*186a0*/  IMAD.MOV R49, RZ, RZ, -R49 ;  /* 0x000000ffff317224 */ /* 0x000fe400078e0a31 */
[--C-:B------:R-:W-:Y:S01]  /*186b0*/  @!P0 IMAD.IADD R238, R238, 0x1, -R0.reuse ;  /* 0x00000001eeee8824 */ /* 0x100fe200078e0a00 */
[C---:B------:R-:W-:Y:S01]  /*186c0*/  ISETP.GT.U32.AND P0, PT, R0.reuse, R241, PT ;  /* 0x000000f10000720c */ /* 0x040fe20003f04070 */
[----:B------:R-:W-:Y:S02]  /*186d0*/  @!P6 IMAD.IADD R243, R243, 0x1, -R0 ;  /* 0x00000001f3f3e824 */ /* 0x000fe400078e0a00 */
[----:B------:R-:W-:Y:S01]  /*186e0*/  IMAD R250, R0, R49, R250 ;  /* 0x0000003100fa7224 */ /* 0x000fe200078e02fa */
[----:B------:R-:W-:Y:S01]  /*186f0*/  MOV R49, R42 ;  /* 0x0000002a00317202 */ /* 0x000fe20000000f00 */
[----:B------:R-:W-:Y:S01]  /*18700*/  VIADD R34, R6, 0x1fd ;  /* 0x000001fd06227836 */ /* 0x000fe20000000000 */
[----:B------:R-:W1:Y:S01]  /*18710*/  S2R R42, SR_TID.X ;  /* 0x00000000002a7919 */ /* 0x000e620000002100 */
[C---:B------:R-:W-:Y:S01]  /*18720*/  ISETP.GT.U32.AND P1, PT, R0.reuse, R243, PT ;  /* 0x000000f30000720c */ /* 0x040fe20003f24070 */
[C---:B------:R-:W-:Y:S01]  /*18730*/  IMAD R244, R0.reuse, R4, R244 ;  /* 0x0000000400f47224 */ /* 0x040fe200078e02f4 */
[C---:B------:R-:W-:Y:S01]  /*18740*/  ISETP.GT.U32.AND P3, PT, R0.reuse, R238, PT ;  /* 0x000000ee0000720c */ /* 0x040fe20003f64070 */
[C---:B------:R-:W-:Y:S01]  /*18750*/  IMAD R245, R0.reuse, R11, R245 ;  /* 0x0000000b00f57224 */ /* 0x040fe200078e02f5 */
[----:B------:R-:W-:Y:S01]  /*18760*/  IABS R4, R34 ;  /* 0x0000002200047213 */ /* 0x000fe20000000000 */
[----:B------:R-:W-:Y:S01]  /*18770*/  IMAD R246, R0, R248, R246 ;  /* 0x000000f800f67224 */ /* 0x000fe200078e02f6 */
[----:B------:R-:W-:Y:S01]  /*18780*/  @!P0 IADD3 R241, R241, -R0, RZ ;  /* 0x80000000f1f18210 */ /* 0x000fe20007ffe0ff */
[----:B------:R-:W-:Y:S01]  /*18790*/  STL [R1+0x2d5c], R34 ;  /* 0x002d5c2201007387 */ /* 0x000fe20000100800 */
[----:B------:R-:W-:Y:S01]  /*187a0*/  ISETP.GE.AND P0, PT, R78, RZ, PT ;  /* 0x000000ff4e00720c */ /* 0x000fe20003f06270 */
[----:B------:R-:W-:Y:S01]  /*187b0*/  IMAD.HI.U32 R78, R3, R249, RZ ;  /* 0x000000f9034e7227 */ /* 0x000fe200078e00ff */
[----:B------:R-:W-:Y:S01]  /*187c0*/  IABS R11, R9 ;  /* 0x00000009000b7213 */ /* 0x000fe20000000000 */
[----:B------:R4:W-:Y:S01]  /*187d0*/  STL [R1+0x2db8], R6 ;  /* 0x002db80601007387 */ /* 0x0009e20000100800 */
[----:B------:R-:W-:Y:S01]  /*187e0*/  IABS R248, R113 ;  /* 0x0000007100f87213 */ /* 0x000fe20000000000 */
[----:B------:R-:W-:Y:S01]  /*187f0*/  @!P1 IMAD.IADD R243, R243, 0x1, -R0 ;  /* 0x00000001f3f39824 */ /* 0x000fe200078e0a00 */
[----:B------:R-:W-:Y:S01]  /*18800*/  ISETP.GT.U32.AND P1, PT, R0, R250, PT ;  /* 0x000000fa0000720c */ /* 0x000fe20003f24070 */
[C---:B--2---:R-:W-:Y:S01]  /*18810*/  IMAD.HI.U32 R54, R3.reuse, R4, RZ ;  /* 0x0000000403367227 */ /* 0x044fe200078e00ff */
[----:B------:R-:W-:Y:S01]  /*18820*/  IADD3 R78, -R78, RZ, RZ ;  /* 0x000000ff4e4e7210 */ /* 0x000fe20007ffe1ff */
[----:B------:R-:W-:Y:S01]  /*18830*/  STL [R1+0x2d58], R9 ;  /* 0x002d580901007387 */ /* 0x000fe20000100800 */
[----:B------:R-:W-:Y:S01]  /*18840*/  ISETP.GT.U32.AND P6, PT, R0, R244, PT ;  /* 0x000000f40000720c */ /* 0x000fe20003fc4070 */
[----:B---3--:R-:W-:Y:S01]  /*18850*/  IMAD.HI.U32 R53, R3, R248, RZ ;  /* 0x000000f803357227 */ /* 0x008fe200078e00ff */
[----:B------:R-:W-:-:S02]  /*18860*/  @!P3 IADD3 R238, R238, -R0, RZ ;  /* 0x80000000eeeeb210 */ /* 0x000fc40007ffe0ff */
[C---:B------:R-:W-:Y:S01]  /*18870*/  ISETP.GT.U32.AND P3, PT, R0.reuse, R246, PT ;  /* 0x000000f60000720c */ /* 0x040fe20003f64070 */
[----:B------:R-:W-:Y:S02]  /*18880*/  IMAD R249, R0, R78, R249 ;  /* 0x0000004e00f97224 */ /* 0x000fe400078e02f9 */
[----:B------:R-:W-:-:S04]  /*18890*/  IMAD.HI.U32 R78, R3, R11, RZ ;  /* 0x0000000b034e7227 */ /* 0x000fc800078e00ff */
[----:B----4-:R-:W-:Y:S02]  /*188a0*/  IMAD.MOV R6, RZ, RZ, -R54 ;  /* 0x000000ffff067224 */ /* 0x010fe400078e0a36 */
[----:B------:R-:W-:Y:S02]  /*188b0*/  IMAD.MOV R78, RZ, RZ, -R78 ;  /* 0x000000ffff4e7224 */ /* 0x000fe400078e0a4e */
[----:B------:R-:W-:Y:S01]  /*188c0*/  @!P1 IMAD.IADD R250, R250, 0x1, -R0 ;  /* 0x00000001fafa9824 */ /* 0x000fe200078e0a00 */
[----:B------:R-:W-:Y:S01]  /*188d0*/  ISETP.GE.AND P1, PT, R50, RZ, PT ;  /* 0x000000ff3200720c */ /* 0x000fe20003f26270 */
[C---:B------:R-:W-:Y:S01]  /*188e0*/  IMAD R3, R0.reuse, R6, R4 ;  /* 0x0000000600037224 */ /* 0x040fe200078e0204 */
[----:B------:R-:W-:Y:S01]  /*188f0*/  MOV R50, R44 ;  /* 0x0000002c00327202 */ /* 0x000fe20000000f00 */
[----:B------:R-:W-:Y:S01]  /*18900*/  IMAD R4, R0, R78, R11 ;  /* 0x0000004e00047224 */ /* 0x000fe200078e020b */
[----:B-1----:R-:W-:Y:S01]  /*18910*/  LOP3.LUT R11, R42, 0x60, RZ, 0xc0, !PT ;  /* 0x000000602a0b7812 */ /* 0x002fe200078ec0ff */
[----:B------:R-:W2:Y:S01]  /*18920*/  LDL.LU R44, [R1+0x174] ;  /* 0x00017400012c7983 */ /* 0x000ea20000300800 */
[----:B------:R-:W-:Y:S01]  /*18930*/  @!P6 IMAD.IADD R244, R244, 0x1, -R0 ;  /* 0x00000001f4f4e824 */ /* 0x000fe200078e0a00 */
[C---:B------:R-:W-:Y:S01]  /*18940*/  ISETP.GT.U32.AND P6, PT, R0.reuse, R245, PT ;  /* 0x000000f50000720c */ /* 0x040fe20003fc4070 */
[----:B------:R-:W-:Y:S01]  /*18950*/  @!P4 IMAD.MOV R57, RZ, RZ, -R57 ;  /* 0x000000ffff39c224 */ /* 0x000fe200078e0a39 */
[----:B------:R-:W3:Y:S01]  /*18960*/  LDL.LU R42, [R1+0x17c] ;  /* 0x00017c00012a7983 */ /* 0x000ee20000300800 */
[C---:B------:R-:W-:Y:S01]  /*18970*/  ISETP.GT.U32.AND P4, PT, R0.reuse, R240, PT ;  /* 0x000000f00000720c */ /* 0x040fe20003f84070 */
[----:B------:R-:W-:Y:S01]  /*18980*/  IMAD.MOV R52, RZ, RZ, -R53 ;  /* 0x000000ffff347224 */ /* 0x000fe200078e0a35 */
[----:B------:R-:W2:Y:S01]  /*18990*/  LDC R78, c[0x0][0x234] ;  /* 0x00008d00ff4e7b82 */ /* 0x000ea20000000800 */
[----:B------:R-:W-:Y:S01]  /*189a0*/  @!P0 IMAD.MOV R64, RZ, RZ, -R64 ;  /* 0x000000ffff408224 */ /* 0x000fe200078e0a40 */
[C---:B------:R-:W-:Y:S01]  /*189b0*/  ISETP.GT.U32.AND P0, PT, R0.reuse, R244, PT ;  /* 0x000000f40000720c */ /* 0x040fe20003f04070 */
[----:B------:R-:W-:-:S02]  /*189c0*/  IMAD R248, R0, R52, R248 ;  /* 0x0000003400f87224 */ /* 0x000fc400078e02f8 */
[----:B------:R-:W-:Y:S01]  /*189d0*/  @!P5 IMAD.MOV R58, RZ, RZ, -R58 ;  /* 0x000000ffff3ad224 */ /* 0x000fe200078e0a3a */
[----:B------:R-:W-:Y:S01]  /*189e0*/  ISETP.GT.U32.AND P5, PT, R0, R241, PT ;  /* 0x000000f10000720c */ /* 0x000fe20003fa4070 */
[--C-:B------:R-:W-:Y:S01]  /*189f0*/  @!P3 IMAD.IADD R246, R246, 0x1, -R0.reuse ;  /* 0x00000001f6f6b824 */ /* 0x100fe200078e0a00 */
[----:B------:R-:W-:Y:S01]  /*18a00*/  ISETP.GE.AND P3, PT, R46, RZ, PT ;  /* 0x000000ff2e00720c */ /* 0x000fe20003f66270 */
[--C-:B------:R-:W-:Y:S01]  /*18a10*/  @!P6 IMAD.IADD R245, R245, 0x1, -R0.reuse ;  /* 0x00000001f5f5e824 */ /* 0x100fe200078e0a00 */
[----:B------:R-:W-:Y:S01]  /*18a20*/  ISETP.GT.U32.AND P6, PT, R0, R239, PT ;  /* 0x000000ef0000720c */ /* 0x000fe20003fc4070 */
[--C-:B------:R-:W-:Y:S01]  /*18a30*/  @!P4 IMAD.IADD R240, R240, 0x1, -R0.reuse ;  /* 0x00000001f0f0c824 */ /* 0x100fe200078e0a00 */
[C---:B------:R-:W-:Y:S01]  /*18a40*/  ISETP.GT.U32.AND P4, PT, R0.reuse, R248, PT ;  /* 0x000000f80000720c */ /* 0x040fe20003f84070 */
[----:B------:R-:W-:Y:S01]  /*18a50*/  @!P1 IMAD.MOV R81, RZ, RZ, -R81 ;  /* 0x000000ffff519224 */ /* 0x000fe200078e0a51 */
[----:B------:R-:W-:Y:S01]  /*18a60*/  ISETP.GT.U32.AND P2, PT, R0, R245, PT ;  /* 0x000000f50000720c */ /* 0x000fe20003f44070 */
[----:B------:R-:W-:Y:S01]  /*18a70*/  @!P0 IMAD.IADD R244, R244, 0x1, -R0 ;  /* 0x00000001f4f48824 */ /* 0x000fe200078e0a00 */
[----:B------:R-:W-:Y:S01]  /*18a80*/  ISETP.GT.U32.AND P0, PT, R0, R3, PT ;  /* 0x000000030000720c */ /* 0x000fe20003f04070 */
[----:B------:R-:W1:Y:S02]  /*18a90*/  LDC R6, c[0x0][0x23c] ;  /* 0x00008f00ff067b82 */ /* 0x000e640000000800 */
[----:B------:R-:W-:-:S02]  /*18aa0*/  @!P5 IADD3 R241, R241, -R0, RZ ;  /* 0x80000000f1f1d210 */ /* 0x000fc40007ffe0ff */
[C---:B------:R-:W-:Y:S02]  /*18ab0*/  ISETP.GT.U32.AND P5, PT, R0.reuse, R249, PT ;  /* 0x000000f90000720c */ /* 0x040fe40003fa4070 */
[----:B------:R-:W-:Y:S01]  /*18ac0*/  @!P6 IMAD.IADD R239, R239, 0x1, -R0 ;  /* 0x00000001efefe824 */ /* 0x000fe200078e0a00 */
[----:B------:R-:W-:Y:S02]  /*18ad0*/  ISETP.GT.U32.AND P6, PT, R0, R247, PT ;  /* 0x000000f70000720c */ /* 0x000fe40003fc4070 */
[-C--:B------:R-:W-:Y:S02]  /*18ae0*/  @!P4 IADD3 R248, R248, -R0.reuse, RZ ;  /* 0x80000000f8f8c210 */ /* 0x080fe40007ffe0ff */
[----:B------:R-:W-:Y:S01]  /*18af0*/  ISETP.GE.AND P4, PT, R47, RZ, PT ;  /* 0x000000ff2f00720c */ /* 0x000fe20003f86270 */
[----:B------:R-:W-:Y:S01]  /*18b00*/  @!P3 IMAD.MOV R62, RZ, RZ, -R62 ;  /* 0x000000ffff3eb224 */ /* 0x000fe200078e0a3e */
[----:B------:R-:W-:Y:S01]  /*18b10*/  @!P2 IADD3 R245, R245, -R0, RZ ;  /* 0x80000000f5f5a210 */ /* 0x000fe20007ffe0ff */
[----:B------:R-:W-:Y:S01]  /*18b20*/  @!P0 IMAD.IADD R3, R3, 0x1, -R0 ;  /* 0x0000000103038824 */ /* 0x000fe200078e0a00 */
[----:B------:R-:W-:-:S02]  /*18b30*/  ISETP.GE.AND P2, PT, R55, RZ, PT ;  /* 0x000000ff3700720c */ /* 0x000fc40003f46270 */
[----:B------:R-:W-:Y:S01]  /*18b40*/  ISETP.GE.AND P0, PT, R79, RZ, PT ;  /* 0x000000ff4f00720c */ /* 0x000fe20003f06270 */
[--C-:B------:R-:W-:Y:S01]  /*18b50*/  @!P5 IMAD.IADD R249, R249, 0x1, -R0.reuse ;  /* 0x00000001f9f9d824 */ /* 0x100fe200078e0a00 */
[----:B------:R-:W-:Y:S01]  /*18b60*/  ISETP.GE.AND P5, PT, R48, RZ, PT ;  /* 0x000000ff3000720c */ /* 0x000fe20003fa6270 */
[----:B------:R-:W-:Y:S01]  /*18b70*/  @!P6 IMAD.IADD R247, R247, 0x1, -R0 ;  /* 0x00000001f7f7e824 */ /* 0x000fe200078e0a00 */
[----:B------:R-:W-:-:S03]  /*18b80*/  ISETP.GT.U32.AND P6, PT, R0, R4, PT ;  /* 0x000000040000720c */ /* 0x000fc60003fc4070 */
[----:B------:R-:W-:Y:S01]  /*18b90*/  @!P4 IMAD.MOV R61, RZ, RZ, -R61 ;  /* 0x000000ffff3dc224 */ /* 0x000fe200078e0a3d */
[C---:B------:R-:W-:Y:S02]  /*18ba0*/  ISETP.GT.U32.AND P4, PT, R0.reuse, R248, PT ;  /* 0x000000f80000720c */ /* 0x040fe40003f84070 */
[C---:B------:R-:W-:Y:S02]  /*18bb0*/  ISETP.GT.U32.AND P3, PT, R0.reuse, R247, PT ;  /* 0x000000f70000720c */ /* 0x040fe40003f64070 */
[----:B------:R-:W-:Y:S02]  /*18bc0*/  @!P2 IADD3 R63, -R63, RZ, RZ ;  /* 0x000000ff3f3fa210 */ /* 0x000fe40007ffe1ff */
[----:B------:R-:W-:-:S03]  /*18bd0*/  ISETP.GT.U32.AND P2, PT, R0, R246, PT ;  /* 0x000000f60000720c */ /* 0x000fc60003f44070 */
[----:B------:R-:W-:-:S04]  /*18be0*/  @!P6 IMAD.IADD R4, R4, 0x1, -R0 ;  /* 0x000000010404e824 */ /* 0x000fc800078e0a00 */
[----:B------:R-:W-:Y:S02]  /*18bf0*/  @!P4 IADD3 R248, R248, -R0, RZ ;  /* 0x80000000f8f8c210 */ /* 0x000fe40007ffe0ff */
[----:B------:R-:W-:Y:S01]  /*18c00*/  ISETP.GE.AND P4, PT, R45, RZ, PT ;  /* 0x000000ff2d00720c */ /* 0x000fe20003f86270 */
[----:B------:R-:W-:Y:S01]  /*18c10*/  @!P3 IMAD.IADD R247, R247, 0x1, -R0 ;  /* 0x00000001f7f7b824 */ /* 0x000fe200078e0a00 */
[----:B------:R-:W-:Y:S01]  /*18c20*/  ISETP.GE.AND P3, PT, R39, RZ, PT ;  /* 0x000000ff2700720c */ /* 0x000fe20003f66270 */
[----:B------:R-:W-:Y:S01]  /*18c30*/  @!P0 IMAD.MOV R82, RZ, RZ, -R82 ;  /* 0x000000ffff528224 */ /* 0x000fe200078e0a52 */
[C---:B------:R-:W-:Y:S02]  /*18c40*/  ISETP.GT.U32.AND P0, PT, R0.reuse, R3, PT ;  /* 0x000000030000720c */ /* 0x040fe40003f04070 */
[----:B------:R-:W-:Y:S02]  /*18c50*/  @!P5 IADD3 R83, -R83, RZ, RZ ;  /* 0x000000ff5353d210 */ /* 0x000fe40007ffe1ff */
[----:B------:R-:W-:-:S02]  /*18c60*/  ISETP.GT.U32.AND P1, PT, R0, R4, PT ;  /* 0x000000040000720c */ /* 0x000fc40003f24070 */
[C---:B------:R-:W-:Y:S02]  /*18c70*/  ISETP.GT.U32.AND P5, PT, R0.reuse, R249, PT ;  /* 0x000000f90000720c */ /* 0x040fe40003fa4070 */
[----:B------:R-:W-:Y:S01]  /*18c80*/  ISETP.GT.U32.AND P6, PT, R0, R250, PT ;  /* 0x000000fa0000720c */ /* 0x000fe20003fc4070 */
[----:B------:R-:W-:Y:S01]  /*18c90*/  @!P2 IMAD.IADD R246, R246, 0x1, -R0 ;  /* 0x00000001f6f6a824 */ /* 0x000fe200078e0a00 */
[----:B------:R-:W-:Y:S01]  /*18ca0*/  ISETP.GE.AND P2, PT, R50, RZ, PT ;  /* 0x000000ff3200720c */ /* 0x000fe20003f46270 */
[----:B------:R-:W-:Y:S01]  /*18cb0*/  @!P4 IMAD.MOV R236, RZ, RZ, -R236 ;  /* 0x000000ffffecc224 */ /* 0x000fe200078e0aec */
[----:B------:R-:W-:Y:S01]  /*18cc0*/  ISETP.GE.AND P4, PT, R37, RZ, PT ;  /* 0x000000ff2500720c */ /* 0x000fe20003f86270 */
[----:B------:R-:W-:Y:S01]  /*18cd0*/  @!P3 IMAD.MOV R235, RZ, RZ, -R235 ;  /* 0x000000ffffebb224 */ /* 0x000fe200078e0aeb */
[----:B------:R-:W-:Y:S02]  /*18ce0*/  ISETP.GE.AND P3, PT, R36, RZ, PT ;  /* 0x000000ff2400720c */ /* 0x000fe40003f66270 */
[----:B------:R-:W-:Y:S01]  /*18cf0*/  LEA R11, R11, R49, 0x3 ;  /* 0x000000310b0b7211 */ /* 0x000fe200078e18ff */
[--C-:B------:R-:W-:Y:S01]  /*18d00*/  @!P1 IMAD.IADD R4, R4, 0x1, -R0.reuse ;  /* 0x0000000104049824 */ /* 0x100fe200078e0a00 */
[----:B------:R-:W-:Y:S01]  /*18d10*/  @!P0 IADD3 R3, R3, -R0, RZ ;  /* 0x8000000003038210 */ /* 0x000fe20007ffe0ff */
[--C-:B------:R-:W-:Y:S01]  /*18d20*/  @!P5 IMAD.IADD R249, R249, 0x1, -R0.reuse ;  /* 0x00000001f9f9d824 */ /* 0x100fe200078e0a00 */
[----:B------:R-:W-:Y:S01]  /*18d30*/  ISETP.GE.AND P0, PT, R7, R2, PT ;  /* 0x000000020700720c */ /* 0x000fe20003f06270 */
[----:B------:R-:W-:Y:S01]  /*18d40*/  @!P6 IMAD.IADD R250, R250, 0x1, -R0 ;  /* 0x00000001fafae824 */ /* 0x000fe200078e0a00 */
[----:B------:R-:W-:Y:S01]  /*18d50*/  ISETP.GE.AND P1, PT, R35, RZ, PT ;  /* 0x000000ff2300720c */ /* 0x000fe20003f26270 */
[----:B------:R-:W-:Y:S01]  /*18d60*/  STL [R1+0x2dbc], R11 ;  /* 0x002dbc0b01007387 */ /* 0x000fe20000100800 */
[----:B------:R-:W-:Y:S01]  /*18d70*/  @!P2 IMAD.MOV R239, RZ, RZ, -R239 ;  /* 0x000000ffffefa224 */ /* 0x000fe200078e0aef */
[----:B------:R-:W-:-:S02]  /*18d80*/  ISETP.GE.AND P2, PT, R13, RZ, PT ;  /* 0x000000ff0d00720c */ /* 0x000fc40003f46270 */
[----:B------:R-:W-:Y:S01]  /*18d90*/  STL [R1+0x2dc0], R7 ;  /* 0x002dc00701007387 */ /* 0x000fe20000100800 */
[----:B------:R-:W-:Y:S01]  /*18da0*/  @!P4 IMAD.MOV R243, RZ, RZ, -R243 ;  /* 0x000000fffff3c224 */ /* 0x000fe200078e0af3 */
[----:B------:R-:W-:Y:S01]  /*18db0*/  ISETP.GE.AND P4, PT, R113, RZ, PT ;  /* 0x000000ff7100720c */ /* 0x000fe20003f86270 */
[----:B------:R-:W-:Y:S01]  /*18dc0*/  @!P3 IMAD.MOV R241, RZ, RZ, -R241 ;  /* 0x000000fffff1b224 */ /* 0x000fe200078e0af1 */
[----:B------:R-:W-:-:S04]  /*18dd0*/  ISETP.GE.AND P3, PT, R251, RZ, PT ;  /* 0x000000fffb00720c */ /* 0x000fc80003f66270 */
[----:B------:R-:W-:Y:S02]  /*18de0*/  @!P1 IADD3 R240, -R240, RZ, RZ ;  /* 0x000000fff0f09210 */ /* 0x000fe40007ffe1ff */
[----:B------:R-:W-:Y:S01]  /*18df0*/  ISETP.GE.AND P1, PT, R252, RZ, PT ;  /* 0x000000fffc00720c */ /* 0x000fe20003f26270 */
[-C--:B--2---:R-:W-:Y:S02]  /*18e00*/  IMAD R2, R44, R78.reuse, RZ ;  /* 0x0000004e2c027224 */ /* 0x084fe400078e02ff */
[----:B------:R-:W2:Y:S01]  /*18e10*/  LDC.64 R44, c[0x0][0x218] ;  /* 0x00008600ff2c7b82 */ /* 0x000ea20000000a00 */
[----:B---3--:R-:W-:Y:S02]  /*18e20*/  IMAD R0, R42, R78, RZ ;  /* 0x0000004e2a007224 */ /* 0x008fe400078e02ff */
[----:B------:R3:W-:Y:S04]  /*18e30*/  STL [R1+0x33c], R2 ;  /* 0x00033c0201007387 */ /* 0x0007e80000100800 */
[----:B------:R-:W-:Y:S01]  /*18e40*/  STL [R1+0x338], R0 ;  /* 0x0003380001007387 */ /* 0x000fe20000100800 */
[----:B------:R-:W-:Y:S01]  /*18e50*/  ISETP.GE.AND P6, PT, R242, RZ, PT ;  /* 0x000000fff200720c */ /* 0x000fe20003fc6270 */
[----:B------:R-:W-:Y:S01]  /*18e60*/  @!P4 IMAD.MOV R248, RZ, RZ, -R248 ;  /* 0x000000fffff8c224 */ /* 0x000fe200078e0af8 */
[----:B------:R-:W-:Y:S01]  /*18e70*/  @!P3 IADD3 R247, -R247, RZ, RZ ;  /* 0x000000fff7f7b210 */ /* 0x000fe20007ffe1ff */
[----:B------:R-:W4:Y:S01]  /*18e80*/  LDL.LU R13, [R1+0x88] ;  /* 0x00008800010d7983 */ /* 0x000f220000300800 */
[----:B------:R-:W-:Y:S01]  /*18e90*/  ISETP.GE.AND P5, PT, R43, RZ, PT ;  /* 0x000000ff2b00720c */ /* 0x000fe20003fa6270 */
[----:B---3--:R-:W3:Y:S02]  /*18ea0*/  LDC R2, c[0x0][0x22c] ;  /* 0x00008b00ff027b82 */ /* 0x008ee40000000800 */
[----:B------:R-:W4:Y:S04]  /*18eb0*/  LDL.LU R113, [R1+0x84] ;  /* 0x0000840001717983 */ /* 0x000f280000300800 */
[----:B------:R-:W4:Y:S01]  /*18ec0*/  LDL.LU R251, [R1+0x80] ;  /* 0x0000800001fb7983 */ /* 0x000f220000300800 */
[----:B------:R-:W-:Y:S01]  /*18ed0*/  @!P2 IMAD.MOV R245, RZ, RZ, -R245 ;  /* 0x000000fffff5a224 */ /* 0x000fe200078e0af5 */
[----:B------:R-:W4:Y:S02]  /*18ee0*/  LDC.64 R78, c[0x0][0x210] ;  /* 0x00008400ff4e7b82 */ /* 0x000f240000000a00 */
[----:B------:R-:W4:Y:S01]  /*18ef0*/  LDL.LU R252, [R1+0x7c] ;  /* 0x00007c0001fc7983 */ /* 0x000f220000300800 */
[----:B------:R-:W1:Y:S01]  /*18f00*/  S2R R42, SR_TID.X ;  /* 0x00000000002a7919 */ /* 0x000e620000002100 */
[----:B--2---:R-:W-:-:S02]  /*18f10*/  IMAD.MOV.U32 R7, RZ, RZ, R44 ;  /* 0x000000ffff077224 */ /* 0x004fc400078e002c */
[----:B------:R-:W-:Y:S01]  /*18f20*/  @!P6 IMAD.MOV R238, RZ, RZ, -R238 ;  /* 0x000000ffffeee224 */ /* 0x000fe200078e0aee */
[----:B------:R-:W-:Y:S02]  /*18f30*/  ISETP.GE.AND P3, PT, R9, RZ, PT ;  /* 0x000000ff0900720c */ /* 0x000fe40003f66270 */
[----:B---3--:R-:W-:Y:S02]  /*18f40*/  ISETP.NE.AND P6, PT, R2, RZ, PT ;  /* 0x000000ff0200720c */ /* 0x008fe40003fc5270 */
[----:B------:R-:W-:Y:S02]  /*18f50*/  LOP3.LUT R2, RZ, R2, RZ, 0x33, !PT ;  /* 0x00000002ff027212 */ /* 0x000fe400078e33ff */
[----:B-1----:R-:W-:-:S05]  /*18f60*/  LOP3.LUT R42, R42, 0x7f, RZ, 0xc0, !PT ;  /* 0x0000007f2a2a7812 */ /* 0x002fca00078ec0ff */
[----:B------:R-:W-:-:S05]  /*18f70*/  IMAD R6, R42, R6, RZ ;  /* 0x000000062a067224 */ /* 0x000fca00078e02ff */
[----:B------:R-:W-:Y:S02]  /*18f80*/  LEA R242, P4, R6, R7, 0x2 ;  /* 0x0000000706f27211 */ /* 0x000fe400078810ff */
[----:B------:R-:W-:-:S03]  /*18f90*/  SEL R7, R2, R72, !P6 ;  /* 0x0000004802077207 */ /* 0x000fc60007000000 */
[----:B------:R-:W-:Y:S04]  /*18fa0*/  STL [R1+0x2f68], R242 ;  /* 0x002f68f201007387 */ /* 0x000fe80000100800 */
[----:B------:R-:W2:Y:S04]  /*18fb0*/  LDL.LU R72, [R1+0x2fe8] ;  /* 0x002fe80001487983 */ /* 0x000ea80000300800 */
[----:B------:R1:W-:Y:S01]  /*18fc0*/  STL [R1+0x258], R7 ;  /* 0x0002580701007387 */ /* 0x0003e20000100800 */
[C---:B----4-:R-:W-:Y:S02]  /*18fd0*/  SEL R9, R2.reuse, R13, !P6 ;  /* 0x0000000d02097207 */ /* 0x050fe40007000000 */
[----:B------:R-:W-:-:S03]  /*18fe0*/  SEL R6, R2, R113, !P6 ;  /* 0x0000007102067207 */ /* 0x000fc60007000000 */
[----:B------:R-:W-:Y:S01]  /*18ff0*/  STL [R1+0x330], R9 ;  /* 0x0003300901007387 */ /* 0x000fe20000100800 */
[----:B-1----:R-:W-:-:S03]  /*19000*/  SEL R7, R2, R251, !P6 ;  /* 0x000000fb02077207 */ /* 0x002fc60007000000 */
[----:B------:R-:W3:Y:S04]  /*19010*/  LDL.LU R13, [R1+0x78] ;  /* 0x00007800010d7983 */ /* 0x000ee80000300800 */
[----:B------:R1:W-:Y:S04]  /*19020*/  STL [R1+0x32c], R6 ;  /* 0x00032c0601007387 */ /* 0x0003e80000100800 */
[----:B------:R4:W-:Y:S04]  /*19030*/  STL [R1+0x320], R7 ;  /* 0x0003200701007387 */ /* 0x0009e80000100800 */
[----:B------:R-:W2:Y:S01]  /*19040*/  LDL.LU R113, [R1+0x74] ;  /* 0x0000740001717983 */ /* 0x000ea20000300800 */
[----:B-1----:R-:W-:-:S03]  /*19050*/  SEL R6, R2, R252, !P6 ;  /* 0x000000fc02067207 */ /* 0x002fc60007000000 */
[----:B------:R-:W2:Y:S04]  /*19060*/  LDL.LU R251, [R1+0x70] ;  /* 0x0000700001fb7983 */ /* 0x000ea80000300800 */
[----:B------:R1:W-:Y:S04]  /*19070*/  STL [R1+0x31c], R6 ;  /* 0x00031c0601007387 */ /* 0x0003e80000100800 */
[----:B------:R-:W2:Y:S04]  /*19080*/  LDL.LU R252, [R1+0x6c] ;  /* 0x00006c0001fc7983 */ /* 0x000ea80000300800 */
[----:B------:R-:W2:Y:S04]  /*19090*/  LDL.LU R242, [R1+0x68] ;  /* 0x0000680001f27983 */ /* 0x000ea80000300800 */
[----:B----4-:R-:W4:Y:S04]  /*190a0*/  LDL.LU R7, [R1+0x64] ;  /* 0x0000640001077983 */ /* 0x010f280000300800 */
[----:B------:R-:W4:Y:S04]  /*190b0*/  LDL.LU R11, [R1+0x60] ;  /* 0x00006000010b7983 */ /* 0x000f280000300800 */
[----:B-1----:R-:W4:Y:S04]  /*190c0*/  LDL.LU R6, [R1+0x5c] ;  /* 0x00005c0001067983 */ /* 0x002f280000300800 */
[----:B------:R-:W4:Y:S04]  /*190d0*/  LDL.LU R52, [R1+0x58] ;  /* 0x0000580001347983 */ /* 0x000f280000300800 */
[----:B------:R-:W4:Y:S04]  /*190e0*/  LDL.LU R53, [R1+0x54] ;  /* 0x0000540001357983 */ /* 0x000f280000300800 */
[----:B------:R-:W4:Y:S04]  /*190f0*/  LDL.LU R54, [R1+0x50] ;  /* 0x0000500001367983 */ /* 0x000f280000300800 */
[----:B------:R-:W4:Y:S04]  /*19100*/  LDL.LU R55, [R1+0x4c] ;  /* 0x00004c0001377983 */ /* 0x000f280000300800 */
[----:B------:R-:W4:Y:S04]  /*19110*/  LDL.LU R46, [R1+0x48] ;  /* 0x00004800012e7983 */ /* 0x000f280000300800 */
[----:B------:R-:W4:Y:S04]  /*19120*/  LDL.LU R47, [R1+0x44] ;  /* 0x00004400012f7983 */ /* 0x000f280000300800 */
[----:B------:R-:W4:Y:S01]  /*19130*/  LDL.LU R48, [R1+0x40] ;  /* 0x0000400001307983 */ /* 0x000f220000300800 */
[----:B------:R-:W-:-:S03]  /*19140*/  @!P5 IADD3 R237, -R237, RZ, RZ ;  /* 0x000000ffededd210 */ /* 0x000fc60007ffe1ff */
[----:B------:R-:W4:Y:S01]  /*19150*/  LDL.LU R49, [R1+0x3c] ;  /* 0x00003c0001317983 */ /* 0x000f220000300800 */
[----:B------:R-:W-:-:S03]  /*19160*/  ISETP.GE.AND P5, PT, R38, RZ, PT ;  /* 0x000000ff2600720c */ /* 0x000fc60003fa6270 */
[----:B------:R-:W4:Y:S01]  /*19170*/  LDL.LU R50, [R1+0x38] ;  /* 0x0000380001327983 */ /* 0x000f220000300800 */
[----:B------:R-:W-:-:S03]  /*19180*/  MOV R0, R45 ;  /* 0x0000002d00007202 */ /* 0x000fc60000000f00 */
        /* <DEDUP_REMOVED lines=9> */
[----:B------:R-:W-:Y:S01]  /*19220*/  ISETP.GE.AND P2, PT, R33, RZ, PT ;  /* 0x000000ff2100720c */ /* 0x000fe20003f46270 */
[----:B------:R-:W-:Y:S02]  /*19230*/  @!P1 IMAD.MOV R246, RZ, RZ, -R246 ;  /* 0x000000fffff69224 */ /* 0x000fe400078e0af6 */
[----:B------:R-:W4:Y:S01]  /*19240*/  LDL.LU R37, [R1+0x18] ;  /* 0x0000180001257983 */ /* 0x000f220000300800 */
[----:B------:R-:W-:-:S03]  /*19250*/  ISETP.GE.AND P1, PT, R34, RZ, PT ;  /* 0x000000ff2200720c */ /* 0x000fc60003f26270 */
[----:B------:R-:W4:Y:S04]  /*19260*/  LDL.LU R38, [R1+0x14] ;  /* 0x0000140001267983 */ /* 0x000f280000300800 */
[----:B------:R-:W4:Y:S04]  /*19270*/  LDL.LU R40, [R1+0x10] ;  /* 0x0000100001287983 */ /* 0x000f280000300800 */
[----:B------:R-:W4:Y:S04]  /*19280*/  LDL.LU R33, [R1+0xc] ;  /* 0x00000c0001217983 */ /* 0x000f280000300800 */
[----:B------:R-:W4:Y:S04]  /*19290*/  LDL.LU R34, [R1+0x8] ;  /* 0x0000080001227983 */ /* 0x000f280000300800 */
[----:B------:R-:W4:Y:S01]  /*192a0*/  LDL.LU R9, [R1+0x4] ;  /* 0x0000040001097983 */ /* 0x000f220000300800 */
[----:B---3--:R-:W-:-:S05]  /*192b0*/  SEL R13, R2, R13, !P6 ;  /* 0x0000000d020d7207 */ /* 0x008fca0007000000 */
[----:B------:R1:W-:Y:S01]  /*192c0*/  STL [R1+0x318], R13 ;  /* 0x0003180d01007387 */ /* 0x0003e20000100800 */
[----:B--2---:R-:W-:-:S03]  /*192d0*/  SEL R113, R2, R113, !P6 ;  /* 0x0000007102717207 */ /* 0x004fc60007000000 */
[----:B-1----:R-:W2:Y:S01]  /*192e0*/  LDL.LU R13, [R1] ;  /* 0x00000000010d7983 */ /* 0x002ea20000300800 */
[----:B------:R-:W-:-:S03]  /*192f0*/  SEL R251, R2, R251, !P6 ;  /* 0x000000fb02fb7207 */ /* 0x000fc60007000000 */
[----:B------:R1:W-:Y:S01]  /*19300*/  STL [R1+0x314], R113 ;  /* 0x0003147101007387 */ /* 0x0003e20000100800 */
[----:B------:R-:W-:-:S03]  /*19310*/  SEL R252, R2, R252, !P6 ;  /* 0x000000fc02fc7207 */ /* 0x000fc60007000000 */
[----:B-1----:R-:W3:Y:S04]  /*19320*/  LDL.LU R113, [R1+0x2fe4] ;  /* 0x002fe40001717983 */ /* 0x002ee80000300800 */
[----:B------:R1:W-:Y:S04]  /*19330*/  STL [R1+0x310], R251 ;  /* 0x000310fb01007387 */ /* 0x0003e80000100800 */
[----:B-1----:R-:W3:Y:S04]  /*19340*/  LDL.LU R251, [R1+0x2fe0] ;  /* 0x002fe00001fb7983 */ /* 0x002ee80000300800 */
[----:B------:R1:W-:Y:S04]  /*19350*/  STL [R1+0x300], R252 ;  /* 0x000300fc01007387 */ /* 0x0003e80000100800 */
[----:B-1----:R-:W3:Y:S01]  /*19360*/  LDL.LU R252, [R1+0x2fdc] ;  /* 0x002fdc0001fc7983 */ /* 0x002ee20000300800 */
[----:B------:R-:W-:-:S05]  /*19370*/  SEL R242, R2, R242, !P6 ;  /* 0x000000f202f27207 */ /* 0x000fca0007000000 */
[----:B------:R1:W-:Y:S01]  /*19380*/  STL [R1+0x2fc], R242 ;  /* 0x0002fcf201007387 */ /* 0x0003e20000100800 */
[C---:B----4-:R-:W-:Y:S02]  /*19390*/  SEL R6, R2.reuse, R6, !P6 ;  /* 0x0000000602067207 */ /* 0x050fe40007000000 */
[C---:B-1----:R-:W-:Y:S02]  /*193a0*/  SEL R242, R2.reuse, R7, !P6 ;  /* 0x0000000702f27207 */ /* 0x042fe40007000000 */
[C---:B------:R-:W-:Y:S02]  /*193b0*/  SEL R7, R2.reuse, R11, !P6 ;  /* 0x0000000b02077207 */ /* 0x040fe40007000000 */
[C---:B------:R-:W-:Y:S01]  /*193c0*/  SEL R11, R2.reuse, R52, !P6 ;  /* 0x00000034020b7207 */ /* 0x040fe20007000000 */
[----:B------:R-:W-:Y:S04]  /*193d0*/  STL [R1+0x2f8], R242 ;  /* 0x0002f8f201007387 */ /* 0x000fe80000100800 */
[----:B------:R1:W-:Y:S04]  /*193e0*/  STL [R1+0x2f4], R7 ;  /* 0x0002f40701007387 */ /* 0x0003e80000100800 */
[----:B------:R4:W-:Y:S01]  /*193f0*/  STL [R1+0x2f0], R6 ;  /* 0x0002f00601007387 */ /* 0x0009e20000100800 */
[----:B-1----:R-:W-:-:S03]  /*19400*/  SEL R7, R2, R53, !P6 ;  /* 0x0000003502077207 */ /* 0x002fc60007000000 */
[----:B------:R1:W-:Y:S01]  /*19410*/  STL [R1+0x2e0], R11 ;  /* 0x0002e00b01007387 */ /* 0x0003e20000100800 */
[----:B----4-:R-:W-:-:S03]  /*19420*/  SEL R6, R2, R54, !P6 ;  /* 0x0000003602067207 */ /* 0x010fc60007000000 */
[----:B------:R4:W-:Y:S04]  /*19430*/  STL [R1+0x2d0], R7 ;  /* 0x0002d00701007387 */ /* 0x0009e80000100800 */
[----:B------:R4:W-:Y:S01]  /*19440*/  STL [R1+0x2cc], R6 ;  /* 0x0002cc0601007387 */ /* 0x0009e20000100800 */
[C---:B-1----:R-:W-:Y:S02]  /*19450*/  SEL R11, R2.reuse, R55, !P6 ;  /* 0x00000037020b7207 */ /* 0x042fe40007000000 */
[----:B----4-:R-:W-:-:S03]  /*19460*/  SEL R7, R2, R46, !P6 ;  /* 0x0000002e02077207 */ /* 0x010fc60007000000 */
[----:B------:R1:W-:Y:S01]  /*19470*/  STL [R1+0x2c4], R11 ;  /* 0x0002c40b01007387 */ /* 0x0003e20000100800 */
[----:B------:R-:W-:-:S03]  /*19480*/  SEL R6, R2, R47, !P6 ;  /* 0x0000002f02067207 */ /* 0x000fc60007000000 */
        /* <DEDUP_REMOVED lines=24> */
[----:B------:R4:W-:Y:S01]  /*19610*/  STL [R1+0x280], R7 ;  /* 0x0002800701007387 */ /* 0x0009e20000100800 */
[----:B------:R-:W-:-:S03]  /*19620*/  SEL R242, R2, R9, !P6 ;  /* 0x0000000902f27207 */ /* 0x000fc60007000000 */
[----:B------:R4:W-:Y:S01]  /*19630*/  STL [R1+0x27c], R6 ;  /* 0x00027c0601007387 */ /* 0x0009e20000100800 */
[C---:B-1----:R-:W-:Y:S02]  /*19640*/  SEL R11, R2.reuse, R40, !P6 ;  /* 0x00000028020b7207 */ /* 0x042fe40007000000 */
[----:B----4-:R-:W-:-:S03]  /*19650*/  SEL R7, R2, R33, !P6 ;  /* 0x0000002102077207 */ /* 0x010fc60007000000 */
[----:B------:R-:W-:Y:S01]  /*19660*/  STL [R1+0x25c], R11 ;  /* 0x00025c0b01007387 */ /* 0x000fe20000100800 */
[----:B------:R-:W-:-:S03]  /*19670*/  SEL R6, R2, R34, !P6 ;  /* 0x0000002202067207 */ /* 0x000fc60007000000 */
[----:B------:R-:W-:Y:S04]  /*19680*/  STL [R1+0x23c], R7 ;  /* 0x00023c0701007387 */ /* 0x000fe80000100800 */
[----:B------:R-:W-:Y:S04]  /*19690*/  STL [R1+0x2f6c], R242 ;  /* 0x002f6cf201007387 */ /* 0x000fe80000100800 */
[----:B------:R-:W-:Y:S01]  /*196a0*/  STL [R1+0x254], R6 ;  /* 0x0002540601007387 */ /* 0x000fe20000100800 */
[----:B--2---:R-:W-:-:S05]  /*196b0*/  SEL R9, R2, R13, !P6 ;  /* 0x0000000d02097207 */ /* 0x004fca0007000000 */
[----:B------:R3:W-:Y:S02]  /*196c0*/  STL [R1+0x248], R9 ;  /* 0x0002480901007387 */ /* 0x0007e40000100800 */
[C---:B---3--:R-:W-:Y:S02]  /*196d0*/  SEL R9, R2.reuse, R113, !P6 ;  /* 0x0000007102097207 */ /* 0x048fe40007000000 */
[C---:B------:R-:W-:Y:S02]  /*196e0*/  SEL R6, R2.reuse, R251, !P6 ;  /* 0x000000fb02067207 */ /* 0x040fe40007000000 */
[----:B------:R-:W-:-:S05]  /*196f0*/  SEL R7, R2, R252, !P6 ;  /* 0x000000fc02077207 */ /* 0x000fca0007000000 */
[----:B------:R1:W-:Y:S04]  /*19700*/  STL [R1+0x238], R7 ;  /* 0x0002380701007387 */ /* 0x0003e80000100800 */
[----:B------:R2:W-:Y:S01]  /*19710*/  STL [R1+0x234], R6 ;  /* 0x0002340601007387 */ /* 0x0005e20000100800 */
[----:B-1----:R-:W-:-:S03]  /*19720*/  SEL R7, R2, R72, !P6 ;  /* 0x0000004802077207 */ /* 0x002fc60007000000 */
[----:B------:R1:W-:Y:S01]  /*19730*/  STL [R1+0x22c], R9 ;  /* 0x00022c0901007387 */ /* 0x0003e20000100800 */
[----:B--2---:R-:W-:-:S03]  /*19740*/  SEL R6, R2, R114, !P6 ;  /* 0x0000007202067207 */ /* 0x004fc60007000000 */
        /* <DEDUP_REMOVED lines=148> */
[----:B------:R2:W-:Y:S04]  /*1a090*/  STL [R1+0x10], R9 ;  /* 0x0000100901007387 */ /* 0x0005e80000100800 */
[----:B------:R-:W3:Y:S01]  /*1a0a0*/  LDL.LU R50, [R1+0x24c] ;  /* 0x00024c0001327983 */ /* 0x000ee20000300800 */
[----:B-1----:R-:W-:-:S03]  /*1a0b0*/  SEL R6, R2, R88, !P6 ;  /* 0x0000005802067207 */ /* 0x002fc60007000000 */
[----:B------:R1:W-:Y:S04]  /*1a0c0*/  STL [R1+0xc], R7 ;  /* 0x00000c0701007387 */ /* 0x0003e80000100800 */
[----:B------:R-:W4:Y:S04]  /*1a0d0*/  LDL.LU R39, [R1+0x3b0] ;  /* 0x0003b00001277983 */ /* 0x000f280000300800 */
[----:B------:R1:W-:Y:S04]  /*1a0e0*/  STL [R1+0x4], R6 ;  /* 0x0000040601007387 */ /* 0x0003e80000100800 */
[----:B------:R-:W4:Y:S04]  /*1a0f0*/  LDL.LU R45, [R1+0x42c] ;  /* 0x00042c00012d7983 */ /* 0x000f280000300800 */
        /* <DEDUP_REMOVED lines=10> */
[----:B--2---:R-:W2:Y:S04]  /*1a1a0*/  LDL.LU R9, [R1+0x540] ;  /* 0x0005400001097983 */ /* 0x004ea80000300800 */
[----:B------:R-:W2:Y:S01]  /*1a1b0*/  LDL.LU R13, [R1+0x548] ;  /* 0x00054800010d7983 */ /* 0x000ea20000300800 */
[----:B------:R-:W-:-:S02]  /*1a1c0*/  SEL R242, R2, R161, !P6 ;  /* 0x000000a102f27207 */ /* 0x000fc40007000000 */
[C---:B------:R-:W-:Y:S02]  /*1a1d0*/  SEL R252, R2.reuse, R77, !P6 ;  /* 0x0000004d02fc7207 */ /* 0x040fe40007000000 */
[C---:B------:R-:W-:Y:S02]  /*1a1e0*/  SEL R251, R2.reuse, R163, !P6 ;  /* 0x000000a302fb7207 */ /* 0x040fe40007000000 */
[C---:B------:R-:W-:Y:S01]  /*1a1f0*/  SEL R169, R2.reuse, R169, !P6 ;  /* 0x000000a902a97207 */ /* 0x040fe20007000000 */
[----:B------:R-:W-:Y:S04]  /*1a200*/  STL [R1+0x2f70], R242 ;  /* 0x002f70f201007387 */ /* 0x000fe80000100800 */
[----:B------:R-:W-:Y:S04]  /*1a210*/  STL [R1+0x2f74], R252 ;  /* 0x002f74fc01007387 */ /* 0x000fe80000100800 */
[----:B------:R-:W-:Y:S04]  /*1a220*/  STL [R1+0x2f78], R251 ;  /* 0x002f78fb01007387 */ /* 0x000fe80000100800 */
[----:B------:R-:W-:Y:S04]  /*1a230*/  STL [R1+0x2f7c], R169 ;  /* 0x002f7ca901007387 */ /* 0x000fe80000100800 */
[----:B------:R-:W2:Y:S04]  /*1a240*/  LDL.LU R73, [R1+0x54c] ;  /* 0x00054c0001497983 */ /* 0x000ea80000300800 */
[----:B------:R-:W2:Y:S04]  /*1a250*/  LDL.LU R72, [R1+0x550] ;  /* 0x0005500001487983 */ /* 0x000ea80000300800 */
[----:B------:R-:W2:Y:S04]  /*1a260*/  LDL.LU R115, [R1+0x554] ;  /* 0x0005540001737983 */ /* 0x000ea80000300800 */
[----:B------:R-:W2:Y:S04]  /*1a270*/  LDL.LU R114, [R1+0x558] ;  /* 0x0005580001727983 */ /* 0x000ea80000300800 */
[----:B------:R-:W2:Y:S04]  /*1a280*/  LDL.LU R113, [R1+0x564] ;  /* 0x0005640001717983 */ /* 0x000ea80000300800 */
[----:B-1----:R-:W2:Y:S04]  /*1a290*/  LDL.LU R7, [R1+0x55c] ;  /* 0x00055c0001077983 */ /* 0x002ea80000300800 */
[----:B------:R-:W2:Y:S04]  /*1a2a0*/  LDL.LU R11, [R1+0x560] ;  /* 0x00056000010b7983 */ /* 0x000ea80000300800 */
        /* <DEDUP_REMOVED lines=8> */
[----:B------:R-:W2:Y:S01]  /*1a330*/  LDL.LU R49, [R1+0x520] ;  /* 0x0005200001317983 */ /* 0x000ea20000300800 */
[----:B---3--:R-:W-:-:S03]  /*1a340*/  SEL R24, R2, R50, !P6 ;  /* 0x0000003202187207 */ /* 0x008fc60007000000 */
[----:B------:R-:W3:Y:S01]  /*1a350*/  LDL.LU R50, [R1+0x514] ;  /* 0x0005140001327983 */ /* 0x000ee20000300800 */
[----:B----4-:R-:W-:-:S03]  /*1a360*/  SEL R25, R2, R39, !P6 ;  /* 0x0000002702197207 */ /* 0x010fc60007000000 */
[----:B------:R-:W4:Y:S01]  /*1a370*/  LDL.LU R39, [R1+0x4bc] ;  /* 0x0004bc0001277983 */ /* 0x000f220000300800 */
[----:B------:R-:W-:-:S03]  /*1a380*/  SEL R26, R2, R45, !P6 ;  /* 0x0000002d021a7207 */ /* 0x000fc60007000000 */
        /* <DEDUP_REMOVED lines=21> */
[----:B--2---:R-:W-:-:S03]  /*1a4e0*/  SEL R69, R2, R9, !P6 ;  /* 0x0000000902457207 */ /* 0x004fc60007000000 */
[----:B------:R-:W2:Y:S01]  /*1a4f0*/  LDL.LU R9, [R1+0x4f0] ;  /* 0x0004f00001097983 */ /* 0x000ea20000300800 */
[----:B------:R-:W-:-:S03]  /*1a500*/  SEL R70, R2, R13, !P6 ;  /* 0x0000000d02467207 */ /* 0x000fc60007000000 */
[----:B------:R-:W2:Y:S01]  /*1a510*/  LDL.LU R13, [R1+0x4f4] ;  /* 0x0004f400010d7983 */ /* 0x000ea20000300800 */
[C---:B------:R-:W-:Y:S02]  /*1a520*/  SEL R84, R2.reuse, R6, !P6 ;  /* 0x0000000602547207 */ /* 0x040fe40007000000 */
[C---:B------:R-:W-:Y:S02]  /*1a530*/  SEL R76, R2.reuse, R7, !P6 ;  /* 0x00000007024c7207 */ /* 0x040fe40007000000 */
[C---:B------:R-:W-:Y:S02]  /*1a540*/  SEL R77, R2.reuse, R11, !P6 ;  /* 0x0000000b024d7207 */ /* 0x040fe40007000000 */
[C---:B------:R-:W-:Y:S02]  /*1a550*/  SEL R87, R2.reuse, R52, !P6 ;  /* 0x0000003402577207 */ /* 0x040fe40007000000 */
[C---:B------:R-:W-:Y:S02]  /*1a560*/  SEL R88, R2.reuse, R53, !P6 ;  /* 0x0000003502587207 */ /* 0x040fe40007000000 */
[----:B------:R-:W-:-:S02]  /*1a570*/  SEL R104, R2, R54, !P6 ;  /* 0x0000003602687207 */ /* 0x000fc40007000000 */
        /* <DEDUP_REMOVED lines=9> */
[C---:B---3--:R-:W-:Y:S02]  /*1a610*/  SEL R114, R2.reuse, R50, !P6 ;  /* 0x0000003202727207 */ /* 0x048fe40007000000 */
[----:B----4-:R-:W-:-:S05]  /*1a620*/  SEL R6, R2, R37, !P6 ;  /* 0x0000002502067207 */ /* 0x010fca0007000000 */
[----:B------:R1:W-:Y:S04]  /*1a630*/  STL [R1+0x4ac], R6 ;  /* 0x0004ac0601007387 */ /* 0x0003e80000100800 */
[----:B------:R-:W3:Y:S04]  /*1a640*/  LDL.LU R128, [R1+0x4ec] ;  /* 0x0004ec0001807983 */ /* 0x000ee80000300800 */
[----:B------:R-:W4:Y:S04]  /*1a650*/  LDL.LU R129, [R1+0x4e0] ;  /* 0x0004e00001817983 */ /* 0x000f280000300800 */
[----:B------:R-:W4:Y:S04]  /*1a660*/  LDL.LU R130, [R1+0x4dc] ;  /* 0x0004dc0001827983 */ /* 0x000f280000300800 */
[----:B------:R-:W4:Y:S04]  /*1a670*/  LDL.LU R131, [R1+0x4d8] ;  /* 0x0004d80001837983 */ /* 0x000f280000300800 */
[----:B------:R-:W4:Y:S04]  /*1a680*/  LDL.LU R132, [R1+0x4d4] ;  /* 0x0004d40001847983 */ /* 0x000f280000300800 */
[----:B------:R-:W3:Y:S04]  /*1a690*/  LDL.LU R7, [R1+0x4c0] ;  /* 0x0004c00001077983 */ /* 0x000ee80000300800 */
        /* <DEDUP_REMOVED lines=9> */
[----:B------:R-:W-:-:S03]  /*1a730*/  SEL R115, R2, R39, !P6 ;  /* 0x0000002702737207 */ /* 0x000fc60007000000 */
[----:B------:R-:W4:Y:S04]  /*1a740*/  LDL.LU R49, [R1+0x4a0] ;  /* 0x0004a00001317983 */ /* 0x000f280000300800 */
        /* <DEDUP_REMOVED lines=82> */
[----:B------:R-:W-:-:S03]  /*1ac70*/  SEL R158, R2, R13, !P6 ;  /* 0x0000000d029e7207 */ /* 0x000fc60007000000 */
[----:B------:R-:W2:Y:S01]  /*1ac80*/  LDL.LU R13, [R1+0x3e4] ;  /* 0x0003e400010d7983 */ /* 0x000ea20000300800 */
[C---:B------:R-:W-:Y:S02]  /*1ac90*/  SEL R163, R2.reuse, R23, !P6 ;  /* 0x0000001702a37207 */ /* 0x040fe40007000000 */
[C---:B------:R-:W-:Y:S02]  /*1aca0*/  SEL R23, R2.reuse, R80, !P6 ;  /* 0x0000005002177207 */ /* 0x040fe40007000000 */
[----:B------:R-:W-:-:S05]  /*1acb0*/  SEL R169, R2, R242, !P6 ;  /* 0x000000f202a97207 */ /* 0x000fca0007000000 */
[----:B------:R-:W-:Y:S01]  /*1acc0*/  STL [R1+0x450], R169 ;  /* 0x000450a901007387 */ /* 0x000fe20000100800 */
[C---:B---3--:R-:W-:Y:S02]  /*1acd0*/  SEL R7, R2.reuse, R7, !P6 ;  /* 0x0000000702077207 */ /* 0x048fe40007000000 */
[----:B----4-:R-:W-:-:S03]  /*1ace0*/  SEL R80, R2, R11, !P6 ;  /* 0x0000000b02507207 */ /* 0x010fc60007000000 */
[----:B------:R1:W-:Y:S01]  /*1acf0*/  STL [R1+0x44c], R7 ;  /* 0x00044c0701007387 */ /* 0x0003e20000100800 */
[----:B------:R-:W-:-:S03]  /*1ad00*/  SEL R11, R2, R6, !P6 ;  /* 0x00000006020b7207 */ /* 0x000fc60007000000 */
[----:B------:R-:W-:Y:S01]  /*1ad10*/  STL [R1+0x448], R80 ;  /* 0x0004485001007387 */ /* 0x000fe20000100800 */
[----:B-1----:R-:W-:-:S03]  /*1ad20*/  SEL R7, R2, R52, !P6 ;  /* 0x0000003402077207 */ /* 0x002fc60007000000 */
[----:B------:R1:W-:Y:S01]  /*1ad30*/  STL [R1+0x444], R11 ;  /* 0x0004440b01007387 */ /* 0x0003e20000100800 */
[----:B------:R-:W-:-:S03]  /*1ad40*/  SEL R6, R2, R53, !P6 ;  /* 0x0000003502067207 */ /* 0x000fc60007000000 */
[----:B------:R3:W-:Y:S01]  /*1ad50*/  STL [R1+0x440], R7 ;  /* 0x0004400701007387 */ /* 0x0007e20000100800 */
[----:B-1----:R-:W-:-:S03]  /*1ad60*/  SEL R11, R2, R54, !P6 ;  /* 0x00000036020b7207 */ /* 0x002fc60007000000 */
[----:B------:R1:W-:Y:S01]  /*1ad70*/  STL [R1+0x43c], R6 ;  /* 0x00043c0601007387 */ /* 0x0003e20000100800 */
[----:B---3--:R-:W-:-:S03]  /*1ad80*/  SEL R7, R2, R55, !P6 ;  /* 0x0000003702077207 */ /* 0x008fc60007000000 */
[----:B------:R3:W-:Y:S04]  /*1ad90*/  STL [R1+0x438], R11 ;  /* 0x0004380b01007387 */ /* 0x0007e80000100800 */
[----:B------:R4:W-:Y:S01]  /*1ada0*/  STL [R1+0x434], R7 ;  /* 0x0004340701007387 */ /* 0x0009e20000100800 */
[C---:B-1----:R-:W-:Y:S02]  /*1adb0*/  SEL R6, R2.reuse, R46, !P6 ;  /* 0x0000002e02067207 */ /* 0x042fe40007000000 */
[----:B---3--:R-:W-:-:S03]  /*1adc0*/  SEL R11, R2, R47, !P6 ;  /* 0x0000002f020b7207 */ /* 0x008fc60007000000 */
[----:B------:R1:W-:Y:S01]  /*1add0*/  STL [R1+0x42c], R6 ;  /* 0x00042c0601007387 */ /* 0x0003e20000100800 */
[----:B----4-:R-:W-:-:S03]  /*1ade0*/  SEL R7, R2, R48, !P6 ;  /* 0x0000003002077207 */ /* 0x010fc60007000000 */
        /* <DEDUP_REMOVED lines=27> */
[----:B--2---:R-:W-:-:S03]  /*1afa0*/  SEL R11, R2, R34, !P6 ;  /* 0x00000022020b7207 */ /* 0x004fc60007000000 */
[----:B------:R1:W-:Y:S01]  /*1afb0*/  STL [R1+0x3f0], R6 ;  /* 0x0003f00601007387 */ /* 0x0003e20000100800 */
[----:B---3--:R-:W-:-:S03]  /*1afc0*/  SEL R7, R2, R9, !P6 ;  /* 0x0000000902077207 */ /* 0x008fc60007000000 */
[----:B------:R-:W-:Y:S04]  /*1afd0*/  STL [R1+0x3ec], R11 ;  /* 0x0003ec0b01007387 */ /* 0x000fe80000100800 */
[----:B------:R-:W2:Y:S01]  /*1afe0*/  LDL.LU R80, [R1+0x3e0] ;  /* 0x0003e00001507983 */ /* 0x000ea20000300800 */
[----:B-1----:R-:W-:-:S03]  /*1aff0*/  SEL R6, R2, R13, !P6 ;  /* 0x0000000d02067207 */ /* 0x002fc60007000000 */
[----:B------:R1:W-:Y:S04]  /*1b000*/  STL [R1+0x3e8], R7 ;  /* 0x0003e80701007387 */ /* 0x0003e80000100800 */
[----:B------:R-:W3:Y:S04]  /*1b010*/  LDL.LU R169, [R1+0x3dc] ;  /* 0x0003dc0001a97983 */ /* 0x000ee80000300800 */
[----:B------:R4:W-:Y:S04]  /*1b020*/  STL [R1+0x3e4], R6 ;  /* 0x0003e40601007387 */ /* 0x0009e80000100800 */
[----:B------:R-:W3:Y:S04]  /*1b030*/  LDL.LU R251, [R1+0x3d8] ;  /* 0x0003d80001fb7983 */ /* 0x000ee80000300800 */
[----:B------:R-:W3:Y:S04]  /*1b040*/  LDL.LU R252, [R1+0x3d4] ;  /* 0x0003d40001fc7983 */ /* 0x000ee80000300800 */
[----:B------:R-:W3:Y:S04]  /*1b050*/  LDL.LU R242, [R1+0x3d0] ;  /* 0x0003d00001f27983 */ /* 0x000ee80000300800 */
[----:B-1----:R-:W3:Y:S04]  /*1b060*/  LDL.LU R7, [R1+0x3cc] ;  /* 0x0003cc0001077983 */ /* 0x002ee80000300800 */
[----:B------:R-:W3:Y:S04]  /*1b070*/  LDL.LU R11, [R1+0x3c8] ;  /* 0x0003c800010b7983 */ /* 0x000ee80000300800 */
[----:B----4-:R-:W4:Y:S04]  /*1b080*/  LDL.LU R6, [R1+0x3c4] ;  /* 0x0003c40001067983 */ /* 0x010f280000300800 */
        /* <DEDUP_REMOVED lines=22> */
[----:B------:R-:W4:Y:S01]  /*1b1f0*/  LDL.LU R13, [R1+0x360] ;  /* 0x00036000010d7983 */ /* 0x000f220000300800 */
[----:B--2---:R-:W-:-:S05]  /*1b200*/  SEL R80, R2, R80, !P6 ;  /* 0x0000005002507207 */ /* 0x004fca0007000000 */
[----:B------:R1:W-:Y:S01]  /*1b210*/  STL [R1+0x3e0], R80 ;  /* 0x0003e05001007387 */ /* 0x0003e20000100800 */
[----:B---3--:R-:W-:-:S05]  /*1b220*/  SEL R169, R2, R169, !P6 ;  /* 0x000000a902a97207 */ /* 0x008fca0007000000 */
[----:B------:R2:W-:Y:S01]  /*1b230*/  STL [R1+0x3dc], R169 ;  /* 0x0003dca901007387 */ /* 0x0005e20000100800 */
[C---:B------:R-:W-:Y:S02]  /*1b240*/  SEL R251, R2.reuse, R251, !P6 ;  /* 0x000000fb02fb7207 */ /* 0x040fe40007000000 */
[----:B-1----:R-:W-:-:S03]  /*1b250*/  SEL R80, R2, R252, !P6 ;  /* 0x000000fc02507207 */ /* 0x002fc60007000000 */
[----:B------:R-:W-:Y:S01]  /*1b260*/  STL [R1+0x3d8], R251 ;  /* 0x0003d8fb01007387 */ /* 0x000fe20000100800 */
[----:B--2---:R-:W-:-:S03]  /*1b270*/  SEL R169, R2, R242, !P6 ;  /* 0x000000f202a97207 */ /* 0x004fc60007000000 */
[----:B------:R1:W-:Y:S01]  /*1b280*/  STL [R1+0x3d4], R80 ;  /* 0x0003d45001007387 */ /* 0x0003e20000100800 */
[----:B------:R-:W-:-:S03]  /*1b290*/  SEL R7, R2, R7, !P6 ;  /* 0x0000000702077207 */ /* 0x000fc60007000000 */
[----:B------:R-:W-:Y:S04]  /*1b2a0*/  STL [R1+0x3d0], R169 ;  /* 0x0003d0a901007387 */ /* 0x000fe80000100800 */
[----:B------:R2:W-:Y:S01]  /*1b2b0*/  STL [R1+0x3cc], R7 ;  /* 0x0003cc0701007387 */ /* 0x0005e20000100800 */
[C---:B-1----:R-:W-:Y:S02]  /*1b2c0*/  SEL R80, R2.reuse, R11, !P6 ;  /* 0x0000000b02507207 */ /* 0x042fe40007000000 */
[----:B----4-:R-:W-:-:S03]  /*1b2d0*/  SEL R11, R2, R6, !P6 ;  /* 0x00000006020b7207 */ /* 0x010fc60007000000 */
[----:B------:R-:W-:Y:S01]  /*1b2e0*/  STL [R1+0x3c8], R80 ;  /* 0x0003c85001007387 */ /* 0x000fe20000100800 */
[----:B--2---:R-:W-:-:S03]  /*1b2f0*/  SEL R7, R2, R52, !P6 ;  /* 0x0000003402077207 */ /* 0x004fc60007000000 */
[----:B------:R1:W-:Y:S01]  /*1b300*/  STL [R1+0x3c4], R11 ;  /* 0x0003c40b01007387 */ /* 0x0003e20000100800 */
[----:B------:R-:W-:-:S03]  /*1b310*/  SEL R6, R2, R53, !P6 ;  /* 0x0000003502067207 */ /* 0x000fc60007000000 */
[----:B------:R2:W-:Y:S01]  /*1b320*/  STL [R1+0x3c0], R7 ;  /* 0x0003c00701007387 */ /* 0x0005e20000100800 */
[----:B-1----:R-:W-:-:S03]  /*1b330*/  SEL R11, R2, R54, !P6 ;  /* 0x00000036020b7207 */ /* 0x002fc60007000000 */
[----:B------:R1:W-:Y:S01]  /*1b340*/  STL [R1+0x3bc], R6 ;  /* 0x0003bc0601007387 */ /* 0x0003e20000100800 */
[----:B--2---:R-:W-:-:S03]  /*1b350*/  SEL R7, R2, R55, !P6 ;  /* 0x0000003702077207 */ /* 0x004fc60007000000 */
[----:B------:R2:W-:Y:S04]  /*1b360*/  STL [R1+0x3b8], R11 ;  /* 0x0003b80b01007387 */ /* 0x0005e80000100800 */
[----:B------:R3:W-:Y:S01]  /*1b370*/  STL [R1+0x3b0], R7 ;  /* 0x0003b00701007387 */ /* 0x0007e20000100800 */
[C---:B-1----:R-:W-:Y:S02]  /*1b380*/  SEL R6, R2.reuse, R46, !P6 ;  /* 0x0000002e02067207 */ /* 0x042fe40007000000 */
[----:B--2---:R-:W-:-:S03]  /*1b390*/  SEL R11, R2, R47, !P6 ;  /* 0x0000002f020b7207 */ /* 0x004fc60007000000 */
[----:B------:R1:W-:Y:S01]  /*1b3a0*/  STL [R1+0x3a8], R6 ;  /* 0x0003a80601007387 */ /* 0x0003e20000100800 */
[----:B---3--:R-:W-:-:S03]  /*1b3b0*/  SEL R7, R2, R48, !P6 ;  /* 0x0000003002077207 */ /* 0x008fc60007000000 */
        /* <DEDUP_REMOVED lines=248> */
[----:B-1----:R-:W3:Y:S04]  /*1c340*/  LDL.LU R7, [R1+0xcc] ;  /* 0x0000cc0001077983 */ /* 0x002ee80000300800 */
[----:B------:R-:W3:Y:S04]  /*1c350*/  LDL.LU R11, [R1+0xc8] ;  /* 0x0000c800010b7983 */ /* 0x000ee80000300800 */
[----:B----4-:R-:W4:Y:S01]  /*1c360*/  LDL.LU R6, [R1+0xc4] ;  /* 0x0000c40001067983 */ /* 0x010f220000300800 */
[----:B--2---:R-:W-:-:S05]  /*1c370*/  SEL R52, R2, R52, !P6 ;  /* 0x0000003402347207 */ /* 0x004fca0007000000 */
[----:B------:R1:W-:Y:S01]  /*1c380*/  STL [R1+0x494], R52 ;  /* 0x0004943401007387 */ /* 0x0003e20000100800 */
[----:B---3--:R-:W-:-:S03]  /*1c390*/  SEL R53, R2, R53, !P6 ;  /* 0x0000003502357207 */ /* 0x008fc60007000000 */
[----:B-1----:R-:W2:Y:S01]  /*1c3a0*/  LDL.LU R52, [R1+0x2fd8] ;  /* 0x002fd80001347983 */ /* 0x002ea20000300800 */
[----:B------:R-:W-:-:S03]  /*1c3b0*/  SEL R54, R2, R54, !P6 ;  /* 0x0000003602367207 */ /* 0x000fc60007000000 */
[----:B------:R1:W-:Y:S01]  /*1c3c0*/  STL [R1+0x498], R53 ;  /* 0x0004983501007387 */ /* 0x0003e20000100800 */
[C---:B------:R-:W-:Y:S02]  /*1c3d0*/  SEL R55, R2.reuse, R55, !P6 ;  /* 0x0000003702377207 */ /* 0x040fe40007000000 */
[C---:B------:R-:W-:Y:S01]  /*1c3e0*/  SEL R46, R2.reuse, R46, !P6 ;  /* 0x0000002e022e7207 */ /* 0x040fe20007000000 */
[----:B-1----:R-:W3:Y:S01]  /*1c3f0*/  LDL.LU R53, [R1+0x2fd4] ;  /* 0x002fd40001357983 */ /* 0x002ee20000300800 */
[----:B------:R-:W-:-:S03]  /*1c400*/  SEL R47, R2, R47, !P6 ;  /* 0x0000002f022f7207 */ /* 0x000fc60007000000 */
[----:B------:R1:W-:Y:S01]  /*1c410*/  STL [R1+0x49c], R54 ;  /* 0x00049c3601007387 */ /* 0x0003e20000100800 */
[C---:B------:R-:W-:Y:S02]  /*1c420*/  SEL R48, R2.reuse, R48, !P6 ;  /* 0x0000003002307207 */ /* 0x040fe40007000000 */
[C---:B------:R-:W-:Y:S01]  /*1c430*/  SEL R49, R2.reuse, R49, !P6 ;  /* 0x0000003102317207 */ /* 0x040fe20007000000 */
[----:B-1----:R-:W2:Y:S04]  /*1c440*/  LDL.LU R54, [R1+0x2fd0] ;  /* 0x002fd00001367983 */ /* 0x002ea80000300800 */
[----:B------:R1:W-:Y:S01]  /*1c450*/  STL [R1+0x4a0], R55 ;  /* 0x0004a03701007387 */ /* 0x0003e20000100800 */
[C---:B------:R-:W-:Y:S02]  /*1c460*/  SEL R50, R2.reuse, R50, !P6 ;  /* 0x0000003202327207 */ /* 0x040fe40007000000 */
[C---:B------:R-:W-:Y:S01]  /*1c470*/  SEL R39, R2.reuse, R39, !P6 ;  /* 0x0000002702277207 */ /* 0x040fe20007000000 */
[----:B-1----:R-:W3:Y:S04]  /*1c480*/  LDL.LU R55, [R1+0x2fcc] ;  /* 0x002fcc0001377983 */ /* 0x002ee80000300800 */
[----:B------:R1:W-:Y:S01]  /*1c490*/  STL [R1+0x4a4], R46 ;  /* 0x0004a42e01007387 */ /* 0x0003e20000100800 */
[----:B------:R-:W-:-:S03]  /*1c4a0*/  SEL R45, R2, R45, !P6 ;  /* 0x0000002d022d7207 */ /* 0x000fc60007000000 */
[----:B-1----:R-:W2:Y:S04]  /*1c4b0*/  LDL.LU R46, [R1+0x2fc8] ;  /* 0x002fc800012e7983 */ /* 0x002ea80000300800 */
[----:B------:R1:W-:Y:S01]  /*1c4c0*/  STL [R1+0x4a8], R47 ;  /* 0x0004a82f01007387 */ /* 0x0003e20000100800 */
[----:B------:R-:W-:-:S03]  /*1c4d0*/  SEL R43, R2, R43, !P6 ;  /* 0x0000002b022b7207 */ /* 0x000fc60007000000 */
[----:B-1----:R-:W3:Y:S04]  /*1c4e0*/  LDL.LU R47, [R1+0x2fc4] ;  /* 0x002fc400012f7983 */ /* 0x002ee80000300800 */
[----:B------:R1:W-:Y:S01]  /*1c4f0*/  STL [R1+0x4b0], R48 ;  /* 0x0004b03001007387 */ /* 0x0003e20000100800 */
[----:B------:R-:W-:-:S03]  /*1c500*/  SEL R44, R2, R44, !P6 ;  /* 0x0000002c022c7207 */ /* 0x000fc60007000000 */
[----:B-1----:R-:W2:Y:S04]  /*1c510*/  LDL.LU R48, [R1+0x2fc0] ;  /* 0x002fc00001307983 */ /* 0x002ea80000300800 */
        /* <DEDUP_REMOVED lines=30> */
[----:B------:R1:W-:Y:S04]  /*1c700*/  STL [R1+0x4dc], R38 ;  /* 0x0004dc2601007387 */ /* 0x0003e80000100800 */
[----:B-1----:R-:W2:Y:S04]  /*1c710*/  LDL.LU R38, [R1+0x2f94] ;  /* 0x002f940001267983 */ /* 0x002ea80000300800 */
[----:B------:R1:W-:Y:S04]  /*1c720*/  STL [R1+0x4e0], R40 ;  /* 0x0004e02801007387 */ /* 0x0003e80000100800 */
        /* <DEDUP_REMOVED lines=8> */
[----:B-1----:R-:W2:Y:S01]  /*1c7b0*/  LDL.LU R13, [R1+0x2f80] ;  /* 0x002f8000010d7983 */ /* 0x002ea20000300800 */
[----:B------:R-:W-:-:S05]  /*1c7c0*/  SEL R80, R2, R80, !P6 ;  /* 0x0000005002507207 */ /* 0x000fca0007000000 */
[----:B------:R1:W-:Y:S02]  /*1c7d0*/  STL [R1+0x4f4], R80 ;  /* 0x0004f45001007387 */ /* 0x0003e40000100800 */
[C---:B-1----:R-:W-:Y:S02]  /*1c7e0*/  SEL R80, R2.reuse, R169, !P6 ;  /* 0x000000a902507207 */ /* 0x042fe40007000000 */
[----:B------:R-:W-:-:S03]  /*1c7f0*/  SEL R169, R2, R251, !P6 ;  /* 0x000000fb02a97207 */ /* 0x000fc60007000000 */
[----:B------:R1:W-:Y:S01]  /*1c800*/  STL [R1+0x4f8], R80 ;  /* 0x0004f85001007387 */ /* 0x0003e20000100800 */
[----:B------:R-:W-:-:S03]  /*1c810*/  SEL R242, R2, R242, !P6 ;  /* 0x000000f202f27207 */ /* 0x000fc60007000000 */
[----:B------:R4:W-:Y:S01]  /*1c820*/  STL [R1+0x4fc], R169 ;  /* 0x0004fca901007387 */ /* 0x0009e20000100800 */
[C---:B-1----:R-:W-:Y:S02]  /*1c830*/  SEL R80, R2.reuse, R252, !P6 ;  /* 0x000000fc02507207 */ /* 0x042fe40007000000 */
[----:B----4-:R-:W-:-:S03]  /*1c840*/  SEL R169, R2, R7, !P6 ;  /* 0x0000000702a97207 */ /* 0x010fc60007000000 */
[----:B------:R1:W-:Y:S01]  /*1c850*/  STL [R1+0x504], R80 ;  /* 0x0005045001007387 */ /* 0x0003e20000100800 */
[----:B------:R-:W-:-:S03]  /*1c860*/  SEL R7, R2, R6, !P6 ;  /* 0x0000000602077207 */ /* 0x000fc60007000000 */
[----:B------:R-:W-:Y:S01]  /*1c870*/  STL [R1+0x153c], R242 ;  /* 0x00153cf201007387 */ /* 0x000fe20000100800 */
[----:B-1----:R-:W-:-:S03]  /*1c880*/  SEL R80, R2, R11, !P6 ;  /* 0x0000000b02507207 */ /* 0x002fc60007000000 */
[----:B------:R-:W-:Y:S04]  /*1c890*/  STL [R1+0x1540], R169 ;  /* 0x001540a901007387 */ /* 0x000fe80000100800 */
[----:B------:R-:W-:Y:S04]  /*1c8a0*/  STL [R1+0x1544], R80 ;  /* 0x0015445001007387 */ /* 0x000fe80000100800 */
[----:B------:R3:W-:Y:S02]  /*1c8b0*/  STL [R1+0x154c], R7 ;  /* 0x00154c0701007387 */ /* 0x0007e40000100800 */
[----:B---3--:R-:W-:-:S02]  /*1c8c0*/  SEL R7, R2, R34, !P6 ;  /* 0x0000002202077207 */ /* 0x008fc40007000000 */
[C---:B--2---:R-:W-:Y:S02]  /*1c8d0*/  SEL R6, R2.reuse, R9, !P6 ;  /* 0x0000000902067207 */ /* 0x044fe40007000000 */
[C---:B------:R-:W-:Y:S02]  /*1c8e0*/  SEL R9, R2.reuse, R33, !P6 ;  /* 0x0000002102097207 */ /* 0x040fe40007000000 */
[----:B------:R-:W1:Y:S01]  /*1c8f0*/  LDC R33, c[0x0][0x23c] ;  /* 0x00008f00ff217b82 */ /* 0x000e620000000800 */
[----:B------:R-:W-:-:S05]  /*1c900*/  SEL R11, R2, R13, !P6 ;  /* 0x0000000d020b7207 */ /* 0x000fca0007000000 */
[----:B------:R-:W-:Y:S04]  /*1c910*/  STL [R1+0x1550], R11 ;  /* 0x0015500b01007387 */ /* 0x000fe80000100800 */
[----:B------:R2:W-:Y:S04]  /*1c920*/  STL [R1+0x1554], R6 ;  /* 0x0015540601007387 */ /* 0x0005e80000100800 */
[----:B------:R3:W-:Y:S01]  /*1c930*/  STL [R1+0x1558], R7 ;  /* 0x0015580701007387 */ /* 0x0007e20000100800 */
[----:B--2---:R-:W-:-:S03]  /*1c940*/  SEL R6, R2, R40, !P6 ;  /* 0x0000002802067207 */ /* 0x004fc60007000000 */
[----:B------:R2:W-:Y:S01]  /*1c950*/  STL [R1+0x155c], R9 ;  /* 0x00155c0901007387 */ /* 0x0005e20000100800 */
[----:B---3--:R-:W-:-:S03]  /*1c960*/  SEL R7, R2, R38, !P6 ;  /* 0x0000002602077207 */ /* 0x008fc60007000000 */
[----:B------:R3:W-:Y:S01]  /*1c970*/  STL [R1+0x1560], R6 ;  /* 0x0015600601007387 */ /* 0x0007e20000100800 */
[----:B--2---:R-:W-:-:S03]  /*1c980*/  SEL R9, R2, R37, !P6 ;  /* 0x0000002502097207 */ /* 0x004fc60007000000 */
[----:B------:R2:W-:Y:S01]  /*1c990*/  STL [R1+0x1564], R7 ;  /* 0x0015640701007387 */ /* 0x0005e20000100800 */
[----:B---3--:R-:W-:-:S03]  /*1c9a0*/  SEL R6, R2, R36, !P6 ;  /* 0x0000002402067207 */ /* 0x008fc60007000000 */
[----:B------:R3:W-:Y:S04]  /*1c9b0*/  STL [R1+0x1568], R9 ;  /* 0x0015680901007387 */ /* 0x0007e80000100800 */
[----:B------:R4:W-:Y:S01]  /*1c9c0*/  STL [R1+0x156c], R6 ;  /* 0x00156c0601007387 */ /* 0x0009e20000100800 */
[C---:B--2---:R-:W-:Y:S02]  /*1c9d0*/  SEL R7, R2.reuse, R35, !P6 ;  /* 0x0000002302077207 */ /* 0x044fe40007000000 */
[----:B---3--:R-:W-:-:S03]  /*1c9e0*/  SEL R9, R2, R43, !P6 ;  /* 0x0000002b02097207 */ /* 0x008fc60007000000 */
[----:B------:R2:W-:Y:S01]  /*1c9f0*/  STL [R1+0x1570], R7 ;  /* 0x0015700701007387 */ /* 0x0005e20000100800 */
[----:B----4-:R-:W-:-:S05]  /*1ca00*/  SEL R6, R2, R44, !P6 ;  /* 0x0000002c02067207 */ /* 0x010fca0007000000 */
[----:B------:R3:W-:Y:S01]  /*1ca10*/  STL [R1+0x1578], R6 ;  /* 0x0015780601007387 */ /* 0x0007e20000100800 */
[----:B--2---:R-:W-:-:S03]  /*1ca20*/  SEL R7, R2, R45, !P6 ;  /* 0x0000002d02077207 */ /* 0x004fc60007000000 */
[----:B------:R2:W-:Y:S04]  /*1ca30*/  STL [R1+0x157c], R9 ;  /* 0x00157c0901007387 */ /* 0x0005e80000100800 */
[----:B------:R4:W-:Y:S01]  /*1ca40*/  STL [R1+0x1580], R7 ;  /* 0x0015800701007387 */ /* 0x0009e20000100800 */
[C---:B---3--:R-:W-:Y:S02]  /*1ca50*/  SEL R6, R2.reuse, R39, !P6 ;  /* 0x0000002702067207 */ /* 0x048fe40007000000 */
[----:B--2---:R-:W-:-:S03]  /*1ca60*/  SEL R9, R2, R47, !P6 ;  /* 0x0000002f02097207 */ /* 0x004fc60007000000 */
        /* <DEDUP_REMOVED lines=9> */
[----:B----4-:R-:W-:-:S03]  /*1cb00*/  SEL R6, R2, R53, !P6 ;  /* 0x0000003502067207 */ /* 0x010fc60007000000 */
[----:B------:R3:W-:Y:S04]  /*1cb10*/  STL [R1+0x15a0], R9 ;  /* 0x0015a00901007387 */ /* 0x0007e80000100800 */
[----:B------:R4:W-:Y:S01]  /*1cb20*/  STL [R1+0x15a4], R6 ;  /* 0x0015a40601007387 */ /* 0x0009e20000100800 */
[C---:B--2---:R-:W-:Y:S02]  /*1cb30*/  SEL R7, R2.reuse, R52, !P6 ;  /* 0x0000003402077207 */ /* 0x044fe40007000000 */
[----:B---3--:R-:W-:-:S03]  /*1cb40*/  SEL R9, R2, R51, !P6 ;  /* 0x0000003302097207 */ /* 0x008fc60007000000 */
[----:B------:R2:W-:Y:S01]  /*1cb50*/  STL [R1+0x15a8], R7 ;  /* 0x0015a80701007387 */ /* 0x0005e20000100800 */
[----:B----4-:R-:W-:-:S03]  /*1cb60*/  SEL R6, R2, R60, !P6 ;  /* 0x0000003c02067207 */ /* 0x010fc60007000000 */
[----:B------:R-:W-:Y:S04]  /*1cb70*/  STL [R1+0x15ac], R9 ;  /* 0x0015ac0901007387 */ /* 0x000fe80000100800 */
[----:B------:R3:W-:Y:S01]  /*1cb80*/  STL [R1+0x15b0], R6 ;  /* 0x0015b00601007387 */ /* 0x0007e20000100800 */
[----:B--2---:R-:W-:-:S05]  /*1cb90*/  SEL R7, R2, R59, !P6 ;  /* 0x0000003b02077207 */ /* 0x004fca0007000000 */
[----:B------:R2:W-:Y:S01]  /*1cba0*/  STL [R1+0x15b4], R7 ;  /* 0x0015b40701007387 */ /* 0x0005e20000100800 */
[----:B---3--:R-:W-:-:S03]  /*1cbb0*/  SEL R6, R2, R57, !P6 ;  /* 0x0000003902067207 */ /* 0x008fc60007000000 */
[----:B------:R-:W3:Y:S01]  /*1cbc0*/  LDL.LU R34, [R1+0x33c] ;  /* 0x00033c0001227983 */ /* 0x000ee20000300800 */
[----:B------:R-:W-:-:S03]  /*1cbd0*/  SEL R9, R2, R67, !P6 ;  /* 0x0000004302097207 */ /* 0x000fc60007000000 */
[----:B------:R-:W4:Y:S04]  /*1cbe0*/  LDL.LU R169, [R1+0x338] ;  /* 0x0003380001a97983 */ /* 0x000f280000300800 */
[----:B------:R1:W-:Y:S01]  /*1cbf0*/  STL [R1+0x15bc], R6 ;  /* 0x0015bc0601007387 */ /* 0x0003e20000100800 */
[C---:B--2---:R-:W-:Y:S02]  /*1cc00*/  SEL R7, R2.reuse, R64, !P6 ;  /* 0x0000004002077207 */ /* 0x044fe40007000000 */
[----:B-1----:R-:W-:-:S05]  /*1cc10*/  SEL R6, R2, R56, !P6 ;  /* 0x0000003802067207 */ /* 0x002fca0007000000 */
[----:B------:R1:W-:Y:S04]  /*1cc20*/  STL [R1+0x15c0], R6 ;  /* 0x0015c00601007387 */ /* 0x0003e80000100800 */
[----:B------:R2:W-:Y:S01]  /*1cc30*/  STL [R1+0x15c4], R9 ;  /* 0x0015c40901007387 */ /* 0x0005e20000100800 */
[----:B-1----:R-:W-:-:S03]  /*1cc40*/  SEL R6, R2, R63, !P6 ;  /* 0x0000003f02067207 */ /* 0x002fc60007000000 */
[----:B------:R1:W-:Y:S01]  /*1cc50*/  STL [R1+0x15c8], R7 ;  /* 0x0015c80701007387 */ /* 0x0003e20000100800 */
[----:B--2---:R-:W-:-:S03]  /*1cc60*/  SEL R9, R2, R62, !P6 ;  /* 0x0000003e02097207 */ /* 0x004fc60007000000 */
[----:B------:R2:W-:Y:S04]  /*1cc70*/  STL [R1+0x15cc], R6 ;  /* 0x0015cc0601007387 */ /* 0x0005e80000100800 */
[----:B------:R2:W-:Y:S04]  /*1cc80*/  STL [R1+0x15d0], R9 ;  /* 0x0015d00901007387 */ /* 0x0005e80000100800 */
[----:B------:R-:W4:Y:S01]  /*1cc90*/  LDL.LU R252, [R1+0x258] ;  /* 0x0002580001fc7983 */ /* 0x000f220000300800 */
[C---:B-1----:R-:W-:Y:S02]  /*1cca0*/  SEL R7, R2.reuse, R61, !P6 ;  /* 0x0000003d02077207 */ /* 0x042fe40007000000 */
        /* <DEDUP_REMOVED lines=8> */
[C---:B------:R-:W-:Y:S02]  /*1cd30*/  SEL R13, R2.reuse, R240, !P6 ;  /* 0x000000f0020d7207 */ /* 0x040fe40007000000 */
[C---:B-1----:R-:W-:Y:S01]  /*1cd40*/  SEL R9, R2.reuse, R236, !P6 ;  /* 0x000000ec02097207 */ /* 0x042fe20007000000 */
[----:B------:R1:W-:Y:S01]  /*1cd50*/  STL [R1+0x15e4], R6 ;  /* 0x0015e40601007387 */ /* 0x0003e20000100800 */
[----:B--2---:R-:W-:-:S03]  /*1cd60*/  SEL R7, R2, R237, !P6 ;  /* 0x000000ed02077207 */ /* 0x004fc60007000000 */
[----:B------:R2:W-:Y:S04]  /*1cd70*/  STL [R1+0x15e8], R9 ;  /* 0x0015e80901007387 */ /* 0x0005e80000100800 */
[----:B------:R2:W-:Y:S01]  /*1cd80*/  STL [R1+0x15ec], R7 ;  /* 0x0015ec0701007387 */ /* 0x0005e20000100800 */
[C---:B-1----:R-:W-:Y:S02]  /*1cd90*/  SEL R6, R2.reuse, R238, !P6 ;  /* 0x000000ee02067207 */ /* 0x042fe40007000000 */
[----:B--2---:R-:W-:-:S03]  /*1cda0*/  SEL R9, R2, R241, !P6 ;  /* 0x000000f102097207 */ /* 0x004fc60007000000 */
[----:B------:R1:W-:Y:S01]  /*1cdb0*/  STL [R1+0x15f0], R6 ;  /* 0x0015f00601007387 */ /* 0x0003e20000100800 */
[----:B------:R-:W-:-:S03]  /*1cdc0*/  SEL R7, R2, R243, !P6 ;  /* 0x000000f302077207 */ /* 0x000fc60007000000 */
[----:B------:R-:W-:Y:S01]  /*1cdd0*/  STL [R1+0x2dc4], R13 ;  /* 0x002dc40d01007387 */ /* 0x000fe20000100800 */
[----:B------:R-:W-:-:S03]  /*1cde0*/  SEL R11, R2, R247, !P6 ;  /* 0x000000f7020b7207 */ /* 0x000fc60007000000 */
[----:B------:R2:W-:Y:S04]  /*1cdf0*/  STL [R1+0x2dc8], R9 ;  /* 0x002dc80901007387 */ /* 0x0005e80000100800 */
[----:B------:R2:W-:Y:S01]  /*1ce00*/  STL [R1+0x2dcc], R7 ;  /* 0x002dcc0701007387 */ /* 0x0005e20000100800 */
[C---:B-1----:R-:W-:Y:S02]  /*1ce10*/  SEL R6, R2.reuse, R246, !P6 ;  /* 0x000000f602067207 */ /* 0x042fe40007000000 */
[C---:B--2---:R-:W-:Y:S02]  /*1ce20*/  SEL R9, R2.reuse, R244, !P6 ;  /* 0x000000f402097207 */ /* 0x044fe40007000000 */
[----:B------:R-:W-:-:S03]  /*1ce30*/  SEL R7, R2, R245, !P6 ;  /* 0x000000f502077207 */ /* 0x000fc60007000000 */
[----:B------:R-:W-:Y:S04]  /*1ce40*/  STL [R1+0x1600], R9 ;  /* 0x0016000901007387 */ /* 0x000fe80000100800 */
[----:B------:R-:W-:Y:S04]  /*1ce50*/  STL [R1+0x1604], R7 ;  /* 0x0016040701007387 */ /* 0x000fe80000100800 */
[----:B------:R-:W-:Y:S04]  /*1ce60*/  STL [R1+0x2dd0], R11 ;  /* 0x002dd00b01007387 */ /* 0x000fe80000100800 */
[----:B------:R1:W-:Y:S02]  /*1ce70*/  STL [R1+0x1608], R6 ;  /* 0x0016080601007387 */ /* 0x0003e40000100800 */
[----:B-1----:R-:W1:Y:S01]  /*1ce80*/  S2R R6, SR_TID.X ;  /* 0x0000000000067919 */ /* 0x002e620000002100 */
[----:B------:R-:W-:Y:S01]  /*1ce90*/  @!P5 IMAD.MOV R249, RZ, RZ, -R249 ;  /* 0x000000fffff9d224 */ /* 0x000fe200078e0af9 */
[----:B------:R-:W-:Y:S01]  /*1cea0*/  SEL R7, R2, R248, !P6 ;  /* 0x000000f802077207 */ /* 0x000fe20007000000 */
[----:B------:R-:W-:Y:S01]  /*1ceb0*/  @!P1 IMAD.MOV R3, RZ, RZ, -R3 ;  /* 0x000000ffff039224 */ /* 0x000fe200078e0a03 */
[----:B------:R-:W-:Y:S01]  /*1cec0*/  @!P2 IADD3 R250, -R250, RZ, RZ ;  /* 0x000000fffafaa210 */ /* 0x000fe20007ffe1ff */
[----:B------:R-:W-:Y:S01]  /*1ced0*/  @!P3 IMAD.MOV R4, RZ, RZ, -R4 ;  /* 0x000000ffff04b224 */ /* 0x000fe200078e0a04 */
[C---:B------:R-:W-:Y:S01]  /*1cee0*/  SEL R9, R2.reuse, R249, !P6 ;  /* 0x000000f902097207 */ /* 0x040fe20007000000 */
[----:B------:R2:W-:Y:S01]  /*1cef0*/  STL [R1+0x1610], R7 ;  /* 0x0016100701007387 */ /* 0x0005e20000100800 */
[----:B------:R-:W-:-:S02]  /*1cf00*/  SEL R164, R2, R164, !P6 ;  /* 0x000000a402a47207 */ /* 0x000fc40007000000 */
[C---:B------:R-:W-:Y:S02]  /*1cf10*/  SEL R171, R2.reuse, R171, !P6 ;  /* 0x000000ab02ab7207 */ /* 0x040fe40007000000 */
[C---:B------:R-:W-:Y:S02]  /*1cf20*/  SEL R165, R2.reuse, R165, !P6 ;  /* 0x000000a502a57207 */ /* 0x040fe40007000000 */
[C---:B------:R-:W-:Y:S02]  /*1cf30*/  SEL R173, R2.reuse, R173, !P6 ;  /* 0x000000ad02ad7207 */ /* 0x040fe40007000000 */
[C---:B------:R-:W-:Y:S02]  /*1cf40*/  SEL R166, R2.reuse, R166, !P6 ;  /* 0x000000a602a67207 */ /* 0x040fe40007000000 */
[C---:B--2---:R-:W-:Y:S02]  /*1cf50*/  SEL R7, R2.reuse, R250, !P6 ;  /* 0x000000fa02077207 */ /* 0x044fe40007000000 */
[----:B------:R-:W-:-:S02]  /*1cf60*/  SEL R175, R2, R175, !P6 ;  /* 0x000000af02af7207 */ /* 0x000fc40007000000 */
[C---:B------:R-:W-:Y:S02]  /*1cf70*/  SEL R167, R2.reuse, R167, !P6 ;  /* 0x000000a702a77207 */ /* 0x040fe40007000000 */
[C---:B------:R-:W-:Y:S02]  /*1cf80*/  SEL R177, R2.reuse, R177, !P6 ;  /* 0x000000b102b17207 */ /* 0x040fe40007000000 */
[C---:B------:R-:W-:Y:S02]  /*1cf90*/  SEL R22, R2.reuse, R22, !P6 ;  /* 0x0000001602167207 */ /* 0x040fe40007000000 */
[C---:B------:R-:W-:Y:S02]  /*1cfa0*/  SEL R168, R2.reuse, R168, !P6 ;  /* 0x000000a802a87207 */ /* 0x040fe40007000000 */
[----:B------:R-:W-:Y:S02]  /*1cfb0*/  SEL R91, R2, R91, !P6 ;  /* 0x0000005b025b7207 */ /* 0x000fe40007000000 */
[----:B-1----:R-:W-:-:S02]  /*1cfc0*/  LOP3.LUT R251, R6, 0x7f, RZ, 0xc0, !PT ;  /* 0x0000007f06fb7812 */ /* 0x002fc400078ec0ff */
        /* <DEDUP_REMOVED lines=109> */
[----:B------:R-:W-:Y:S01]  /*1d6a0*/  SEL R2, R2, R4, !P6 ;  /* 0x0000000402027207 */ /* 0x000fe20007000000 */
[----:B------:R-:W-:Y:S01]  /*1d6b0*/  STL [R1+0x1614], R9 ;  /* 0x0016140901007387 */ /* 0x000fe20000100800 */
[----:B------:R-:W-:-:S03]  /*1d6c0*/  IMAD R251, R251, R33, RZ ;  /* 0x00000021fbfb7224 */ /* 0x000fc600078e02ff */
[----:B------:R1:W-:Y:S04]  /*1d6d0*/  STL [R1+0x1618], R7 ;  /* 0x0016180701007387 */ /* 0x0003e80000100800 */
[----:B------:R2:W-:Y:S04]  /*1d6e0*/  STL [R1+0x2dd4], R6 ;  /* 0x002dd40601007387 */ /* 0x0005e80000100800 */
[----:B------:R-:W-:Y:S04]  /*1d6f0*/  STL [R1+0x1620], R2 ;  /* 0x0016200201007387 */ /* 0x000fe80000100800 */
[----:B------:R-:W2:Y:S04]  /*1d700*/  LDL.LU R37, [R1+0x8] ;  /* 0x0000080001257983 */ /* 0x000ea80000300800 */
[----:B------:R-:W2:Y:S01]  /*1d710*/  LDL.LU R235, [R1+0x18] ;  /* 0x0000180001eb7983 */ /* 0x000ea20000300800 */
[----:B------:R-:W-:-:S02]  /*1d720*/  LEA.HI.X.SX32 R243, R251, R0, 0x2, P4 ;  /* 0x00000000fbf37211 */ /* 0x000fc400020f16ff */
[----:B------:R-:W1:Y:S01]  /*1d730*/  LDC R0, c[0x0][0x240] ;  /* 0x00009000ff007b82 */ /* 0x000e620000000800 */
        /* <DEDUP_REMOVED lines=13> */
[----:B---3--:R-:W-:-:S03]  /*1d810*/  LEA R80, P2, R34, R78, 0x2 ;  /* 0x0000004e22507211 */ /* 0x008fc600078410ff */
[----:B------:R-:W3:Y:S01]  /*1d820*/  LDL.LU R60, [R1+0x32c] ;  /* 0x00032c00013c7983 */ /* 0x000ee20000300800 */
[----:B----4-:R-:W-:-:S03]  /*1d830*/  LEA R78, P1, R169, R78, 0x2 ;  /* 0x0000004ea94e7211 */ /* 0x010fc600078210ff */
[----:B------:R-:W4:Y:S04]  /*1d840*/  LDL.LU R51, [R1+0x320] ;  /* 0x0003200001337983 */ /* 0x000f280000300800 */
[----:B------:R-:W4:Y:S04]  /*1d850*/  LDL.LU R52, [R1+0x31c] ;  /* 0x00031c0001347983 */ /* 0x000f280000300800 */
[----:B------:R-:W4:Y:S01]  /*1d860*/  LDL.LU R53, [R1+0x318] ;  /* 0x0003180001357983 */ /* 0x000f220000300800 */
[----:B------:R-:W-:-:S03]  /*1d870*/  LEA.HI.X.SX32 R81, R34, R79, 0x2, P2 ;  /* 0x0000004f22517211 */ /* 0x000fc600010f16ff */
[----:B------:R-:W4:Y:S01]  /*1d880*/  LDL.LU R54, [R1+0x314] ;  /* 0x0003140001367983 */ /* 0x000f220000300800 */
[----:B------:R-:W-:-:S03]  /*1d890*/  LEA.HI.X.SX32 R79, R169, R79, 0x2, P1 ;  /* 0x0000004fa94f7211 */ /* 0x000fc600008f16ff */
[----:B------:R-:W4:Y:S04]  /*1d8a0*/  LDL.LU R55, [R1+0x310] ;  /* 0x0003100001377983 */ /* 0x000f280000300800 */
[----:B------:R-:W4:Y:S04]  /*1d8b0*/  LDL.LU R46, [R1+0x2fc] ;  /* 0x0002fc00012e7983 */ /* 0x000f280000300800 */
[----:B------:R-:W4:Y:S04]  /*1d8c0*/  LDL.LU R48, [R1+0x2f8] ;  /* 0x0002f80001307983 */ /* 0x000f280000300800 */
[----:B------:R-:W4:Y:S04]  /*1d8d0*/  LDL.LU R50, [R1+0x2f4] ;  /* 0x0002f40001327983 */ /* 0x000f280000300800 */
[----:B------:R-:W4:Y:S04]  /*1d8e0*/  LDL.LU R169, [R1+0x2f0] ;  /* 0x0002f00001a97983 */ /* 0x000f280000300800 */
[----:B------:R-:W4:Y:S01]  /*1d8f0*/  LDL.LU R251, [R1+0x2e0] ;  /* 0x0002e00001fb7983 */ /* 0x000f220000300800 */
[----:B-1----:R-:W-:-:S03]  /*1d900*/  IMAD R44, R252, R0, RZ ;  /* 0x00000000fc2c7224 */ /* 0x002fc600078e02ff */
[----:B------:R-:W4:Y:S01]  /*1d910*/  LDL.LU R252, [R1+0x2d0] ;  /* 0x0002d00001fc7983 */ /* 0x000f220000300800 */
[-C--:B------:R-:W-:Y:S02]  /*1d920*/  IMAD R42, R70, R0.reuse, RZ ;  /* 0x00000000462a7224 */ /* 0x080fe400078e02ff */
[-C--:B------:R-:W-:Y:S02]  /*1d930*/  IMAD R36, R108, R0.reuse, RZ ;  /* 0x000000006c247224 */ /* 0x080fe400078e02ff */
[-C--:B------:R-:W-:Y:S02]  /*1d940*/  IMAD R39, R98, R0.reuse, RZ ;  /* 0x0000000062277224 */ /* 0x080fe400078e02ff */
[-C--:B------:R-:W-:Y:S02]  /*1d950*/  IMAD R43, R113, R0.reuse, RZ ;  /* 0x00000000712b7224 */ /* 0x080fe400078e02ff */
[-C--:B------:R-:W-:Y:S02]  /*1d960*/  IMAD R38, R97, R0.reuse, RZ ;  /* 0x0000000061267224 */ /* 0x080fe400078e02ff */
[----:B------:R-:W-:-:S02]  /*1d970*/  IMAD R34, R109, R0, RZ ;  /* 0x000000006d227224 */ /* 0x000fc400078e02ff */
[-C--:B------:R-:W-:Y:S02]  /*1d980*/  IMAD R40, R30, R0.reuse, RZ ;  /* 0x000000001e287224 */ /* 0x080fe400078e02ff */
[-C--:B--2---:R-:W-:Y:S02]  /*1d990*/  IMAD R30, R235, R0.reuse, RZ ;  /* 0x00000000eb1e7224 */ /* 0x084fe400078e02ff */
[-C--:B------:R-:W-:Y:S02]  /*1d9a0*/  IMAD R108, R61, R0.reuse, RZ ;  /* 0x000000003d6c7224 */ /* 0x080fe400078e02ff */
[-C--:B---3--:R-:W-:Y:S02]  /*1d9b0*/  IMAD R236, R60, R0.reuse, RZ ;  /* 0x000000003cec7224 */ /* 0x088fe400078e02ff */
[----:B----4-:R-:W-:-:S05]  /*1d9c0*/  IMAD R237, R51, R0, RZ ;  /* 0x0000000033ed7224 */ /* 0x010fca00078e02ff */
[----:B------:R1:W-:Y:S01]  /*1d9d0*/  STL.64 [R1+0x2f60], R236 ;  /* 0x002f60ec01007387 */ /* 0x0003e20000100a00 */
[----:B------:R-:W-:-:S03]  /*1d9e0*/  IMAD R250, R169, R0, RZ ;  /* 0x00000000a9fa7224 */ /* 0x000fc600078e02ff */
[----:B------:R-:W2:Y:S01]  /*1d9f0*/  LDL.LU R169, [R1+0x2cc] ;  /* 0x0002cc0001a97983 */ /* 0x000ea20000300800 */
[-C--:B------:R-:W-:Y:S02]  /*1da00*/  IMAD R7, R251, R0.reuse, RZ ;  /* 0x00000000fb077224 */ /* 0x080fe400078e02ff */
[----:B------:R-:W-:-:S03]  /*1da10*/  IMAD R6, R252, R0, RZ ;  /* 0x00000000fc067224 */ /* 0x000fc600078e02ff */
[----:B------:R-:W-:Y:S04]  /*1da20*/  STL [R1+0x8], R7 ;  /* 0x0000080701007387 */ /* 0x000fe80000100800 */
[----:B-1----:R-:W3:Y:S04]  /*1da30*/  LDL.LU R236, [R1+0x2c8] ;  /* 0x0002c80001ec7983 */ /* 0x002ee80000300800 */
[----:B------:R1:W-:Y:S04]  /*1da40*/  STL [R1+0x18], R6 ;  /* 0x0000180601007387 */ /* 0x0003e80000100800 */
[----:B------:R-:W4:Y:S04]  /*1da50*/  LDL.LU R237, [R1+0x2c0] ;  /* 0x0002c00001ed7983 */ /* 0x000f280000300800 */
[----:B------:R-:W4:Y:S04]  /*1da60*/  LDL.LU R70, [R1+0x2bc] ;  /* 0x0002bc0001467983 */ /* 0x000f280000300800 */
[----:B-1----:R-:W4:Y:S04]  /*1da70*/  LDL.LU R6, [R1+0x2b4] ;  /* 0x0002b40001067983 */ /* 0x002f280000300800 */
[----:B------:R-:W4:Y:S04]  /*1da80*/  LDL.LU R11, [R1+0x2ac] ;  /* 0x0002ac00010b7983 */ /* 0x000f280000300800 */
[----:B------:R-:W4:Y:S04]  /*1da90*/  LDL.LU R245, [R1+0x2a8] ;  /* 0x0002a80001f57983 */ /* 0x000f280000300800 */
[----:B------:R-:W4:Y:S04]  /*1daa0*/  LDL.LU R244, [R1+0x2a4] ;  /* 0x0002a40001f47983 */ /* 0x000f280000300800 */
[----:B------:R-:W4:Y:S04]  /*1dab0*/  LDL.LU R7, [R1+0x2a0] ;  /* 0x0002a00001077983 */ /* 0x000f280000300800 */
[----:B------:R-:W4:Y:S01]  /*1dac0*/  LDL.LU R9, [R1+0x290] ;  /* 0x0002900001097983 */ /* 0x000f220000300800 */
[----:B------:R-:W-:-:S03]  /*1dad0*/  IMAD R98, R62, R0, RZ ;  /* 0x000000003e627224 */ /* 0x000fc600078e02ff */
[----:B------:R-:W4:Y:S04]  /*1dae0*/  LDL.LU R13, [R1+0x288] ;  /* 0x00028800010d7983 */ /* 0x000f280000300800 */
[----:B------:R-:W4:Y:S01]  /*1daf0*/  LDL.LU R61, [R1+0x284] ;  /* 0x00028400013d7983 */ /* 0x000f220000300800 */
[----:B------:R-:W-:-:S03]  /*1db00*/  IMAD R113, R83, R0, RZ ;  /* 0x0000000053717224 */ /* 0x000fc600078e02ff */
[----:B------:R-:W4:Y:S01]  /*1db10*/  LDL.LU R62, [R1+0x280] ;  /* 0x00028000013e7983 */ /* 0x000f220000300800 */
[-C--:B------:R-:W-:Y:S02]  /*1db20*/  IMAD R97, R63, R0.reuse, RZ ;  /* 0x000000003f617224 */ /* 0x080fe400078e02ff */
[-C--:B------:R-:W-:Y:S01]  /*1db30*/  IMAD R83, R64, R0.reuse, RZ ;  /* 0x0000000040537224 */ /* 0x080fe200078e02ff */
[----:B------:R-:W4:Y:S01]  /*1db40*/  LDL.LU R63, [R1+0x27c] ;  /* 0x00027c00013f7983 */ /* 0x000f220000300800 */
[----:B------:R-:W-:-:S03]  /*1db50*/  IMAD R4, R67, R0, RZ ;  /* 0x0000000043047224 */ /* 0x000fc600078e02ff */
        /* <DEDUP_REMOVED lines=9> */
[----:B------:R-:W4:Y:S04]  /*1dbf0*/  LDL.LU R58, [R1+0x234] ;  /* 0x00023400013a7983 */ /* 0x000f280000300800 */
[----:B------:R-:W4:Y:S01]  /*1dc00*/  LDL.LU R59, [R1+0x22c] ;  /* 0x00022c00013b7983 */ /* 0x000f220000300800 */
[----:B------:R-:W-:-:S03]  /*1dc10*/  IMAD R238, R52, R0, RZ ;  /* 0x0000000034ee7224 */ /* 0x000fc600078e02ff */
        /* <DEDUP_REMOVED lines=12> */
[----:B------:R-:W4:Y:S04]  /*1dce0*/  LDL.LU R46, [R1+0x204] ;  /* 0x00020400012e7983 */ /* 0x000f280000300800 */
[----:B------:R-:W4:Y:S04]  /*1dcf0*/  LDL.LU R48, [R1+0x1f8] ;  /* 0x0001f80001307983 */ /* 0x000f280000300800 */
[----:B------:R-:W4:Y:S04]  /*1dd00*/  LDL.LU R50, [R1+0x1f4] ;  /* 0x0001f40001327983 */ /* 0x000f280000300800 */
[----:B------:R-:W4:Y:S04]  /*1dd10*/  LDL.LU R251, [R1+0x1e8] ;  /* 0x0001e80001fb7983 */ /* 0x000f280000300800 */
[----:B------:R-:W4:Y:S01]  /*1dd20*/  LDL.LU R252, [R1+0x1e4] ;  /* 0x0001e40001fc7983 */ /* 0x000f220000300800 */
[----:B--2---:R-:W-:-:S05]  /*1dd30*/  IMAD R169, R169, R0, RZ ;  /* 0x00000000a9a97224 */ /* 0x004fca00078e02ff */
[----:B------:R1:W-:Y:S01]  /*1dd40*/  STL [R1+0x28], R169 ;  /* 0x000028a901007387 */ /* 0x0003e20000100800 */
[----:B---3--:R-:W-:-:S03]  /*1dd50*/  IMAD R236, R236, R0, RZ ;  /* 0x00000000ecec7224 */ /* 0x008fc600078e02ff */
[----:B-1----:R-:W2:Y:S04]  /*1dd60*/  LDL.LU R169, [R1+0x2f7c] ;  /* 0x002f7c0001a97983 */ /* 0x002ea80000300800 */
[----:B------:R4:W-:Y:S02]  /*1dd70*/  STL [R1+0x4c], R236 ;  /* 0x00004cec01007387 */ /* 0x0009e40000100800 */
[-C--:B----4-:R-:W-:Y:S02]  /*1dd80*/  IMAD R236, R237, R0.reuse, RZ ;  /* 0x00000000edec7224 */ /* 0x090fe400078e02ff */
[----:B------:R-:W-:-:S03]  /*1dd90*/  IMAD R237, R70, R0, RZ ;  /* 0x0000000046ed7224 */ /* 0x000fc600078e02ff */
[----:B------:R1:W-:Y:S01]  /*1dda0*/  STL [R1+0x70], R236 ;  /* 0x000070ec01007387 */ /* 0x0003e20000100800 */
[----:B------:R-:W-:-:S03]  /*1ddb0*/  IMAD R70, R11, R0, RZ ;  /* 0x000000000b467224 */ /* 0x000fc600078e02ff */
[----:B------:R-:W-:Y:S01]  /*1ddc0*/  STL [R1+0x94], R237 ;  /* 0x000094ed01007387 */ /* 0x000fe20000100800 */
[-C--:B------:R-:W-:Y:S02]  /*1ddd0*/  IMAD R11, R244, R0.reuse, RZ ;  /* 0x00000000f40b7224 */ /* 0x080fe400078e02ff */
[-C--:B-1----:R-:W-:Y:S02]  /*1dde0*/  IMAD R236, R6, R0.reuse, RZ ;  /* 0x0000000006ec7224 */ /* 0x082fe400078e02ff */
[-C--:B------:R-:W-:Y:S02]  /*1ddf0*/  IMAD R6, R245, R0.reuse, RZ ;  /* 0x00000000f5067224 */ /* 0x080fe400078e02ff */
[-C--:B------:R-:W-:Y:S01]  /*1de00*/  IMAD R7, R7, R0.reuse, RZ ;  /* 0x0000000007077224 */ /* 0x080fe200078e02ff */
[----:B------:R-:W-:Y:S04]  /*1de10*/  STL [R1+0x98], R236 ;  /* 0x000098ec01007387 */ /* 0x000fe80000100800 */
[----:B------:R-:W-:Y:S04]  /*1de20*/  STL [R1+0xb8], R70 ;  /* 0x0000b84601007387 */ /* 0x000fe80000100800 */
[----:B------:R1:W-:Y:S04]  /*1de30*/  STL [R1+0xbc], R6 ;  /* 0x0000bc0601007387 */ /* 0x0003e80000100800 */
[----:B------:R-:W-:Y:S01]  /*1de40*/  STL [R1+0xc0], R11 ;  /* 0x0000c00b01007387 */ /* 0x000fe20000100800 */
[----:B-1----:R-:W-:-:S03]  /*1de50*/  IMAD R6, R9, R0, RZ ;  /* 0x0000000009067224 */ /* 0x002fc600078e02ff */
[----:B------:R1:W-:Y:S01]  /*1de60*/  STL [R1+0xc4], R7 ;  /* 0x0000c40701007387 */ /* 0x0003e20000100800 */
[----:B------:R-:W-:-:S03]  /*1de70*/  IMAD R9, R13, R0, RZ ;  /* 0x000000000d097224 */ /* 0x000fc600078e02ff */
[----:B------:R3:W-:Y:S01]  /*1de80*/  STL [R1+0xc8], R6 ;  /* 0x0000c80601007387 */ /* 0x0007e20000100800 */
[----:B-1----:R-:W-:-:S03]  /*1de90*/  IMAD R7, R61, R0, RZ ;  /* 0x000000003d077224 */ /* 0x002fc600078e02ff */
[----:B------:R1:W-:Y:S01]  /*1dea0*/  STL [R1+0xcc], R9 ;  /* 0x0000cc0901007387 */ /* 0x0003e20000100800 */
[----:B---3--:R-:W-:-:S03]  /*1deb0*/  IMAD R6, R62, R0, RZ ;  /* 0x000000003e067224 */ /* 0x008fc600078e02ff */
[----:B------:R3:W-:Y:S04]  /*1dec0*/  STL [R1+0xd0], R7 ;  /* 0x0000d00701007387 */ /* 0x0007e80000100800 */
[----:B------:R4:W-:Y:S01]  /*1ded0*/  STL [R1+0xd4], R6 ;  /* 0x0000d40601007387 */ /* 0x0009e20000100800 */
[-C--:B-1----:R-:W-:Y:S02]  /*1dee0*/  IMAD R9, R63, R0.reuse, RZ ;  /* 0x000000003f097224 */ /* 0x082fe400078e02ff */
[----:B---3--:R-:W-:-:S03]  /*1def0*/  IMAD R7, R64, R0, RZ ;  /* 0x0000000040077224 */ /* 0x008fc600078e02ff */
[----:B------:R-:W-:Y:S01]  /*1df00*/  STL [R1+0xd8], R9 ;  /* 0x0000d80901007387 */ /* 0x000fe20000100800 */
[----:B----4-:R-:W-:-:S03]  /*1df10*/  IMAD R6, R67, R0, RZ ;  /* 0x0000000043067224 */ /* 0x010fc600078e02ff */
[----:B------:R1:W-:Y:S01]  /*1df20*/  STL [R1+0xdc], R7 ;  /* 0x0000dc0701007387 */ /* 0x0003e20000100800 */
[----:B------:R-:W-:-:S03]  /*1df30*/  IMAD R11, R59, R0, RZ ;  /* 0x000000003b0b7224 */ /* 0x000fc600078e02ff */
[----:B------:R3:W-:Y:S01]  /*1df40*/  STL [R1+0xe0], R6 ;  /* 0x0000e00601007387 */ /* 0x0007e20000100800 */
[-C--:B-1----:R-:W-:Y:S02]  /*1df50*/  IMAD R7, R57, R0.reuse, RZ ;  /* 0x0000000039077224 */ /* 0x082fe400078e02ff */
[----:B---3--:R-:W-:-:S03]  /*1df60*/  IMAD R6, R58, R0, RZ ;  /* 0x000000003a067224 */ /* 0x008fc600078e02ff */
[----:B------:R1:W-:Y:S04]  /*1df70*/  STL [R1+0xe8], R7 ;  /* 0x0000e80701007387 */ /* 0x0003e80000100800 */
[----:B------:R3:W-:Y:S01]  /*1df80*/  STL [R1+0xec], R6 ;  /* 0x0000ec0601007387 */ /* 0x0007e20000100800 */
[----:B-1----:R-:W-:-:S03]  /*1df90*/  IMAD R7, R60, R0, RZ ;  /* 0x000000003c077224 */ /* 0x002fc600078e02ff */
[----:B------:R1:W-:Y:S01]  /*1dfa0*/  STL [R1+0xf0], R11 ;  /* 0x0000f00b01007387 */ /* 0x0003e20000100800 */
[----:B---3--:R-:W-:-:S03]  /*1dfb0*/  IMAD R6, R51, R0, RZ ;  /* 0x0000000033067224 */ /* 0x008fc600078e02ff */
        /* <DEDUP_REMOVED lines=16> */
[----:B------:R-:W-:Y:S04]  /*1e0c0*/  STL [R1+0x114], R11 ;  /* 0x0001140b01007387 */ /* 0x000fe80000100800 */
[----:B------:R-:W3:Y:S01]  /*1e0d0*/  LDL.LU R237, [R1+0x1e0] ;  /* 0x0001e00001ed7983 */ /* 0x000ee20000300800 */
[----:B-1----:R-:W-:-:S03]  /*1e0e0*/  IMAD R6, R252, R0, RZ ;  /* 0x00000000fc067224 */ /* 0x002fc600078e02ff */
[----:B------:R-:W-:Y:S04]  /*1e0f0*/  STL [R1+0x118], R7 ;  /* 0x0001180701007387 */ /* 0x000fe80000100800 */
[----:B------:R-:W4:Y:S04]  /*1e100*/  LDL.LU R70, [R1+0x1d8] ;  /* 0x0001d80001467983 */ /* 0x000f280000300800 */
[----:B------:R1:W-:Y:S04]  /*1e110*/  STL [R1+0x11c], R6 ;  /* 0x00011c0601007387 */ /* 0x0003e80000100800 */
        /* <DEDUP_REMOVED lines=9> */
[----:B------:R-:W-:-:S03]  /*1e1b0*/  IMAD R9, R56, R0, RZ ;  /* 0x0000000038097224 */ /* 0x000fc600078e02ff */
        /* <DEDUP_REMOVED lines=11> */
[----:B------:R-:W-:-:S03]  /*1e270*/  MOV R48, R49 ;  /* 0x0000003100307202 */ /* 0x000fc60000000f00 */
[----:B------:R-:W2:Y:S01]  /*1e280*/  LDL.LU R55, [R1+0xa4] ;  /* 0x0000a40001377983 */ /* 0x000ea20000300800 */
[----:B------:R-:W-:-:S03]  /*1e290*/  IMAD.MOV.U32 R49, RZ, RZ, R45 ;  /* 0x000000ffff317224 */ /* 0x000fc600078e002d */
[----:B------:R-:W2:Y:S04]  /*1e2a0*/  LDL.LU R46, [R1+0xa0] ;  /* 0x0000a000012e7983 */ /* 0x000ea80000300800 */
[----:B------:R-:W2:Y:S01]  /*1e2b0*/  LDL.LU R45, [R1+0x9c] ;  /* 0x00009c00012d7983 */ /* 0x000ea20000300800 */
[----:B------:R-:W-:-:S03]  /*1e2c0*/  IMAD.MOV.U32 R50, RZ, RZ, R242 ;  /* 0x000000ffff327224 */ /* 0x000fc600078e00f2 */
[----:B------:R-:W2:Y:S04]  /*1e2d0*/  LDL.LU R251, [R1+0x90] ;  /* 0x0000900001fb7983 */ /* 0x000ea80000300800 */
[----:B------:R-:W2:Y:S04]  /*1e2e0*/  LDL.LU R252, [R1+0x8c] ;  /* 0x00008c0001fc7983 */ /* 0x000ea80000300800 */
[----:B------:R-:W2:Y:S01]  /*1e2f0*/  LDL.LU R242, [R1+0x88] ;  /* 0x0000880001f27983 */ /* 0x000ea20000300800 */
[-C--:B---3--:R-:W-:Y:S02]  /*1e300*/  IMAD R237, R237, R0.reuse, RZ ;  /* 0x00000000eded7224 */ /* 0x088fe400078e02ff */
[----:B----4-:R-:W-:-:S03]  /*1e310*/  IMAD R236, R70, R0, RZ ;  /* 0x0000000046ec7224 */ /* 0x010fc600078e02ff */
[----:B------:R-:W-:Y:S04]  /*1e320*/  STL [R1+0x120], R237 ;  /* 0x000120ed01007387 */ /* 0x000fe80000100800 */
[----:B------:R-:W-:Y:S01]  /*1e330*/  STL [R1+0x124], R236 ;  /* 0x000124ec01007387 */ /* 0x000fe20000100800 */
[-C--:B--2---:R-:W-:Y:S02]  /*1e340*/  IMAD R70, R6, R0.reuse, RZ ;  /* 0x0000000006467224 */ /* 0x084fe400078e02ff */
[----:B------:R-:W-:-:S03]  /*1e350*/  IMAD R6, R11, R0, RZ ;  /* 0x000000000b067224 */ /* 0x000fc600078e02ff */
[----:B------:R-:W-:Y:S04]  /*1e360*/  STL [R1+0x128], R70 ;  /* 0x0001284601007387 */ /* 0x000fe80000100800 */
[----:B------:R1:W-:Y:S01]  /*1e370*/  STL [R1+0x12c], R6 ;  /* 0x00012c0601007387 */ /* 0x0003e20000100800 */
[-C--:B------:R-:W-:Y:S02]  /*1e380*/  IMAD R11, R245, R0.reuse, RZ ;  /* 0x00000000f50b7224 */ /* 0x080fe400078e02ff */
[----:B-1----:R-:W-:-:S03]  /*1e390*/  IMAD R6, R244, R0, RZ ;  /* 0x00000000f4067224 */ /* 0x002fc600078e02ff */
[----:B------:R1:W-:Y:S01]  /*1e3a0*/  STL [R1+0x134], R11 ;  /* 0x0001340b01007387 */ /* 0x0003e20000100800 */
[----:B------:R-:W-:-:S03]  /*1e3b0*/  IMAD R13, R13, R0, RZ ;  /* 0x000000000d0d7224 */ /* 0x000fc600078e02ff */
[----:B------:R2:W-:Y:S01]  /*1e3c0*/  STL [R1+0x138], R6 ;  /* 0x0001380601007387 */ /* 0x0005e20000100800 */
[----:B-1----:R-:W-:-:S03]  /*1e3d0*/  IMAD R11, R61, R0, RZ ;  /* 0x000000003d0b7224 */ /* 0x002fc600078e02ff */
[----:B------:R1:W-:Y:S01]  /*1e3e0*/  STL [R1+0x13c], R13 ;  /* 0x00013c0d01007387 */ /* 0x0003e20000100800 */
[----:B--2---:R-:W-:-:S03]  /*1e3f0*/  IMAD R6, R62, R0, RZ ;  /* 0x000000003e067224 */ /* 0x004fc600078e02ff */
        /* <DEDUP_REMOVED lines=34> */
[----:B------:R-:W-:Y:S01]  /*1e620*/  STL [R1+0x90], R13 ;  /* 0x0000900d01007387 */ /* 0x000fe20000100800 */
[----:B--2---:R-:W-:-:S03]  /*1e630*/  IMAD R6, R242, R0, RZ ;  /* 0x00000000f2067224 */ /* 0x004fc600078e02ff */
[----:B------:R-:W2:Y:S04]  /*1e640*/  LDL.LU R251, [R1+0x84] ;  /* 0x0000840001fb7983 */ /* 0x000ea80000300800 */
[----:B------:R-:W-:Y:S04]  /*1e650*/  STL [R1+0x8c], R11 ;  /* 0x00008c0b01007387 */ /* 0x000fe80000100800 */
[----:B------:R-:W3:Y:S04]  /*1e660*/  LDL.LU R252, [R1+0x80] ;  /* 0x0000800001fc7983 */ /* 0x000ee80000300800 */
[----:B------:R1:W-:Y:S04]  /*1e670*/  STL [R1+0x88], R6 ;  /* 0x0000880601007387 */ /* 0x0003e80000100800 */
[----:B------:R-:W4:Y:S04]  /*1e680*/  LDL.LU R242, [R1+0x7c] ;  /* 0x00007c0001f27983 */ /* 0x000f280000300800 */
[----:B------:R-:W4:Y:S04]  /*1e690*/  LDL.LU R46, [R1+0x78] ;  /* 0x00007800012e7983 */ /* 0x000f280000300800 */
[----:B------:R-:W4:Y:S04]  /*1e6a0*/  LDL.LU R45, [R1+0x74] ;  /* 0x00007400012d7983 */ /* 0x000f280000300800 */
[----:B------:R-:W4:Y:S04]  /*1e6b0*/  LDL.LU R236, [R1+0x6c] ;  /* 0x00006c0001ec7983 */ /* 0x000f280000300800 */
[----:B------:R-:W4:Y:S04]  /*1e6c0*/  LDL.LU R237, [R1+0x68] ;  /* 0x0000680001ed7983 */ /* 0x000f280000300800 */
        /* <DEDUP_REMOVED lines=24> */
[----:B-1----:R-:W2:Y:S01]  /*1e850*/  LDL.LU R251, [R1+0x2f78] ;  /* 0x002f780001fb7983 */ /* 0x002ea20000300800 */
[----:B----4-:R-:W-:-:S03]  /*1e860*/  IMAD R242, R242, R0, RZ ;  /* 0x00000000f2f27224 */ /* 0x010fc600078e02ff */
[----:B------:R1:W-:Y:S04]  /*1e870*/  STL [R1+0x80], R252 ;  /* 0x000080fc01007387 */ /* 0x0003e80000100800 */
[----:B-1----:R-:W3:Y:S04]  /*1e880*/  LDL.LU R252, [R1+0x2f74] ;  /* 0x002f740001fc7983 */ /* 0x002ee80000300800 */
[----:B------:R1:W-:Y:S04]  /*1e890*/  STL [R1+0x7c], R242 ;  /* 0x00007cf201007387 */ /* 0x0003e80000100800 */
[----:B-1----:R-:W4:Y:S01]  /*1e8a0*/  LDL.LU R242, [R1+0x2f70] ;  /* 0x002f700001f27983 */ /* 0x002f220000300800 */
[----:B------:R-:W-:-:S02]  /*1e8b0*/  IMAD R46, R46, R0, RZ ;  /* 0x000000002e2e7224 */ /* 0x000fc400078e02ff */
[-C--:B------:R-:W-:Y:S02]  /*1e8c0*/  IMAD R45, R45, R0.reuse, RZ ;  /* 0x000000002d2d7224 */ /* 0x080fe400078e02ff */
[-C--:B------:R-:W-:Y:S02]  /*1e8d0*/  IMAD R236, R236, R0.reuse, RZ ;  /* 0x00000000ecec7224 */ /* 0x080fe400078e02ff */
[-C--:B------:R-:W-:Y:S01]  /*1e8e0*/  IMAD R237, R237, R0.reuse, RZ ;  /* 0x00000000eded7224 */ /* 0x080fe200078e02ff */
[----:B------:R1:W-:Y:S01]  /*1e8f0*/  STL [R1+0x78], R46 ;  /* 0x0000782e01007387 */ /* 0x0003e20000100800 */
[----:B------:R-:W-:-:S03]  /*1e900*/  IMAD R70, R70, R0, RZ ;  /* 0x0000000046467224 */ /* 0x000fc600078e02ff */
[----:B------:R-:W-:Y:S04]  /*1e910*/  STL [R1+0x74], R45 ;  /* 0x0000742d01007387 */ /* 0x000fe80000100800 */
[----:B------:R1:W-:Y:S01]  /*1e920*/  STL [R1+0x6c], R236 ;  /* 0x00006cec01007387 */ /* 0x0003e20000100800 */
[-C--:B------:R-:W-:Y:S01]  /*1e930*/  IMAD R166, R166, R0.reuse, RZ ;  /* 0x00000000a6a67224 */ /* 0x080fe200078e02ff */
[----:B-1----:R-:W1:Y:S02]  /*1e940*/  LDC R46, c[0x0][0x230] ;  /* 0x00008c00ff2e7b82 */ /* 0x002e640000000800 */
[----:B------:R-:W-:Y:S04]  /*1e950*/  STL [R1+0x68], R237 ;  /* 0x000068ed01007387 */ /* 0x000fe80000100800 */
[----:B------:R1:W-:Y:S01]  /*1e960*/  STL [R1+0x64], R70 ;  /* 0x0000644601007387 */ /* 0x0003e20000100800 */
[-C--:B------:R-:W-:Y:S01]  /*1e970*/  IMAD R236, R6, R0.reuse, RZ ;  /* 0x0000000006ec7224 */ /* 0x080fe200078e02ff */
[----:B------:R-:W2:Y:S01]  /*1e980*/  LDC R45, c[0x0][0x230] ;  /* 0x00008c00ff2d7b82 */ /* 0x000ea20000000800 */
[----:B------:R-:W-:-:S02]  /*1e990*/  IMAD R6, R11, R0, RZ ;  /* 0x000000000b067224 */ /* 0x000fc400078e02ff */
[-C--:B------:R-:W-:Y:S01]  /*1e9a0*/  IMAD R11, R244, R0.reuse, RZ ;  /* 0x00000000f40b7224 */ /* 0x080fe200078e02ff */
[----:B------:R-:W-:Y:S01]  /*1e9b0*/  STL [R1+0x60], R236 ;  /* 0x000060ec01007387 */ /* 0x000fe20000100800 */
[----:B-1----:R-:W-:-:S03]  /*1e9c0*/  IMAD R70, R245, R0, RZ ;  /* 0x00000000f5467224 */ /* 0x002fc600078e02ff */
[----:B------:R1:W-:Y:S04]  /*1e9d0*/  STL [R1+0x5c], R6 ;  /* 0x00005c0601007387 */ /* 0x0003e80000100800 */
[----:B------:R-:W-:Y:S04]  /*1e9e0*/  STL [R1+0x58], R70 ;  /* 0x0000584601007387 */ /* 0x000fe80000100800 */
[----:B------:R1:W-:Y:S02]  /*1e9f0*/  STL [R1+0x54], R11 ;  /* 0x0000540b01007387 */ /* 0x0003e40000100800 */
[----:B-1----:R-:W-:-:S02]  /*1ea00*/  IMAD R6, R13, R0, RZ ;  /* 0x000000000d067224 */ /* 0x002fc400078e02ff */
[----:B------:R-:W-:-:S03]  /*1ea10*/  IMAD R13, R61, R0, RZ ;  /* 0x000000003d0d7224 */ /* 0x000fc600078e02ff */
[----:B------:R1:W-:Y:S01]  /*1ea20*/  STL [R1+0x50], R6 ;  /* 0x0000500601007387 */ /* 0x0003e20000100800 */
[----:B------:R-:W-:-:S03]  /*1ea30*/  IMAD R11, R62, R0, RZ ;  /* 0x000000003e0b7224 */ /* 0x000fc600078e02ff */
[----:B------:R1:W-:Y:S04]  /*1ea40*/  STL [R1+0x48], R13 ;  /* 0x0000480d01007387 */ /* 0x0003e80000100800 */
[----:B------:R1:W-:Y:S02]  /*1ea50*/  STL [R1+0x44], R11 ;  /* 0x0000440b01007387 */ /* 0x0003e40000100800 */
[-C--:B-1----:R-:W-:Y:S02]  /*1ea60*/  IMAD R6, R63, R0.reuse, RZ ;  /* 0x000000003f067224 */ /* 0x082fe400078e02ff */
[----:B------:R-:W-:-:S03]  /*1ea70*/  IMAD R13, R64, R0, RZ ;  /* 0x00000000400d7224 */ /* 0x000fc600078e02ff */
[----:B------:R1:W-:Y:S01]  /*1ea80*/  STL [R1+0x40], R6 ;  /* 0x0000400601007387 */ /* 0x0003e20000100800 */
[----:B------:R-:W-:-:S03]  /*1ea90*/  IMAD R11, R67, R0, RZ ;  /* 0x00000000430b7224 */ /* 0x000fc600078e02ff */
[----:B------:R1:W-:Y:S04]  /*1eaa0*/  STL [R1+0x3c], R13 ;  /* 0x00003c0d01007387 */ /* 0x0003e80000100800 */
[----:B------:R1:W-:Y:S02]  /*1eab0*/  STL [R1+0x38], R11 ;  /* 0x0000380b01007387 */ /* 0x0003e40000100800 */
[-C--:B-1----:R-:W-:Y:S02]  /*1eac0*/  IMAD R6, R56, R0.reuse, RZ ;  /* 0x0000000038067224 */ /* 0x082fe400078e02ff */
[-C--:B------:R-:W-:Y:S02]  /*1ead0*/  IMAD R13, R58, R0.reuse, RZ ;  /* 0x000000003a0d7224 */ /* 0x080fe400078e02ff */
[-C--:B------:R-:W-:Y:S01]  /*1eae0*/  IMAD R11, R57, R0.reuse, RZ ;  /* 0x00000000390b7224 */ /* 0x080fe200078e02ff */
[----:B------:R1:W-:Y:S04]  /*1eaf0*/  STL [R1+0x34], R6 ;  /* 0x0000340601007387 */ /* 0x0003e80000100800 */
[----:B------:R1:W-:Y:S04]  /*1eb00*/  STL [R1+0x30], R11 ;  /* 0x0000300b01007387 */ /* 0x0003e80000100800 */
        /* <DEDUP_REMOVED lines=12> */
[----:B------:R-:W-:Y:S01]  /*1ebd0*/  STL [R1+0xc], R13 ;  /* 0x00000c0d01007387 */ /* 0x000fe20000100800 */
[-C--:B-1----:R-:W-:Y:S02]  /*1ebe0*/  IMAD R6, R55, R0.reuse, RZ ;  /* 0x0000000037067224 */ /* 0x082fe400078e02ff */
[-C--:B------:R-:W-:Y:S02]  /*1ebf0*/  IMAD R167, R167, R0.reuse, RZ ;  /* 0x00000000a7a77224 */ /* 0x080fe400078e02ff */
[-C--:B------:R-:W-:Y:S02]  /*1ec00*/  IMAD R169, R169, R0.reuse, RZ ;  /* 0x00000000a9a97224 */ /* 0x080fe400078e02ff */
[----:B------:R-:W-:-:S02]  /*1ec10*/  IMAD R168, R168, R0, RZ ;  /* 0x00000000a8a87224 */ /* 0x000fc400078e02ff */
[-C--:B------:R-:W-:Y:S02]  /*1ec20*/  IMAD R171, R171, R0.reuse, RZ ;  /* 0x00000000abab7224 */ /* 0x080fe400078e02ff */
[-C--:B------:R-:W-:Y:S02]  /*1ec30*/  IMAD R170, R170, R0.reuse, RZ ;  /* 0x00000000aaaa7224 */ /* 0x080fe400078e02ff */
[-C--:B------:R-:W-:Y:S02]  /*1ec40*/  IMAD R173, R173, R0.reuse, RZ ;  /* 0x00000000adad7224 */ /* 0x080fe400078e02ff */
[-C--:B------:R-:W-:Y:S02]  /*1ec50*/  IMAD R172, R172, R0.reuse, RZ ;  /* 0x00000000acac7224 */ /* 0x080fe400078e02ff */
[-C--:B----4-:R-:W-:Y:S02]  /*1ec60*/  IMAD R11, R242, R0.reuse, RZ ;  /* 0x00000000f20b7224 */ /* 0x090fe400078e02ff */
[----:B------:R-:W4:Y:S04]  /*1ec70*/  LDL.LU R242, [R1+0x2f6c] ;  /* 0x002f6c0001f27983 */ /* 0x000f280000300800 */
[----:B------:R2:W-:Y:S04]  /*1ec80*/  STL [R1+0x4], R6 ;  /* 0x0000040601007387 */ /* 0x0005e80000100800 */
[----:B------:R1:W-:Y:S01]  /*1ec90*/  STL [R1], R11 ;  /* 0x0000000b01007387 */ /* 0x0003e20000100800 */
[----:B--2---:R-:W-:-:S02]  /*1eca0*/  IMAD R6, R251, R0, RZ ;  /* 0x00000000fb067224 */ /* 0x004fc400078e02ff */
[-C--:B------:R-:W-:Y:S02]  /*1ecb0*/  IMAD R178, R178, R0.reuse, RZ ;  /* 0x00000000b2b27224 */ /* 0x080fe400078e02ff */
[-C--:B------:R-:W-:Y:S01]  /*1ecc0*/  IMAD R179, R179, R0.reuse, RZ ;  /* 0x00000000b3b37224 */ /* 0x080fe200078e02ff */
[----:B------:R2:W-:Y:S01]  /*1ecd0*/  STL [R1+0x168], R6 ;  /* 0x0001680601007387 */ /* 0x0005e20000100800 */
[-C--:B-1----:R-:W-:Y:S02]  /*1ece0*/  IMAD R11, R21, R0.reuse, RZ ;  /* 0x00000000150b7224 */ /* 0x082fe400078e02ff */
[-C--:B------:R-:W-:Y:S01]  /*1ecf0*/  IMAD R180, R180, R0.reuse, RZ ;  /* 0x00000000b4b47224 */ /* 0x080fe200078e02ff */
[----:B------:R-:W-:Y:S01]  /*1ed00*/  STL.64 [R1+0x2f28], R166 ;  /* 0x002f28a601007387 */ /* 0x000fe20000100a00 */
[-C--:B------:R-:W-:Y:S02]  /*1ed10*/  IMAD R181, R181, R0.reuse, RZ ;  /* 0x00000000b5b57224 */ /* 0x080fe400078e02ff */
[----:B------:R-:W-:-:S02]  /*1ed20*/  IMAD R184, R184, R0, RZ ;  /* 0x00000000b8b87224 */ /* 0x000fc400078e02ff */
[-C--:B------:R-:W-:Y:S02]  /*1ed30*/  IMAD R185, R185, R0.reuse, RZ ;  /* 0x00000000b9b97224 */ /* 0x080fe400078e02ff */
[-C--:B------:R-:W-:Y:S02]  /*1ed40*/  IMAD R188, R188, R0.reuse, RZ ;  /* 0x00000000bcbc7224 */ /* 0x080fe400078e02ff */
[-C--:B------:R-:W-:Y:S02]  /*1ed50*/  IMAD R189, R189, R0.reuse, RZ ;  /* 0x00000000bdbd7224 */ /* 0x080fe400078e02ff */
[-C--:B------:R-:W-:Y:S02]  /*1ed60*/  IMAD R190, R190, R0.reuse, RZ ;  /* 0x00000000bebe7224 */ /* 0x080fe400078e02ff */
        /* <DEDUP_REMOVED lines=36> */
[-C--:B------:R-:W-:Y:S01]  /*1efb0*/  IMAD R195, R195, R0.reuse, RZ ;  /* 0x00000000c3c37224 */ /* 0x080fe200078e02ff */
[----:B------:R-:W-:Y:S01]  /*1efc0*/  IADD3 R46, R46, -0x7f, RZ ;  /* 0xffffff812e2e7810 */ /* 0x000fe20007ffe0ff */
[-C--:B--2---:R-:W-:Y:S01]  /*1efd0*/  IMAD R6, R23, R0.reuse, RZ ;  /* 0x0000000017067224 */ /* 0x084fe200078e02ff */
[----:B------:R1:W-:Y:S01]  /*1efe0*/  STL.64 [R1+0x2f38], R168 ;  /* 0x002f38a801007387 */ /* 0x0003e20000100a00 */
[----:B------:R-:W-:-:S02]  /*1eff0*/  IMAD R226, R226, R0, RZ ;  /* 0x00000000e2e27224 */ /* 0x000fc400078e02ff */
[-C--:B------:R-:W-:Y:S01]  /*1f000*/  IMAD R186, R186, R0.reuse, RZ ;  /* 0x00000000baba7224 */ /* 0x080fe200078e02ff */
[----:B------:R-:W-:Y:S01]  /*1f010*/  STL.64 [R1+0x2f40], R170 ;  /* 0x002f40aa01007387 */ /* 0x000fe20000100a00 */
[-C--:B------:R-:W-:Y:S02]  /*1f020*/  IMAD R174, R174, R0.reuse, RZ ;  /* 0x00000000aeae7224 */ /* 0x080fe400078e02ff */
[----:B------:R-:W-:Y:S01]  /*1f030*/  VIADD R45, R45, 0xffffffd6 ;  /* 0xffffffd62d2d7836 */ /* 0x000fe20000000000 */
[----:B------:R2:W-:Y:S01]  /*1f040*/  STL [R1+0x170], R6 ;  /* 0x0001700601007387 */ /* 0x0005e20000100800 */
[-C--:B------:R-:W-:Y:S02]  /*1f050*/  IMAD R37, R37, R0.reuse, RZ ;  /* 0x0000000025257224 */ /* 0x080fe400078e02ff */
[-C--:B------:R-:W-:Y:S01]  /*1f060*/  IMAD R206, R206, R0.reuse, RZ ;  /* 0x00000000cece7224 */ /* 0x080fe200078e02ff */
[----:B------:R-:W-:Y:S01]  /*1f070*/  STL.64 [R1+0x2f30], R172 ;  /* 0x002f30ac01007387 */ /* 0x000fe20000100a00 */
[----:B-1----:R-:W1:Y:S01]  /*1f080*/  LDC R169, c[0x0][0x230] ;  /* 0x00008c00ffa97b82 */ /* 0x002e620000000800 */
[----:B--2---:R-:W-:-:S02]  /*1f090*/  IMAD R6, R85, R0, RZ ;  /* 0x0000000055067224 */ /* 0x004fc400078e02ff */
[----:B------:R-:W-:Y:S01]  /*1f0a0*/  STL [R1+0x174], R11 ;  /* 0x0001740b01007387 */ /* 0x000fe20000100800 */
[----:B------:R-:W-:Y:S02]  /*1f0b0*/  IMAD.MOV.U32 R245, RZ, RZ, R47 ;  /* 0x000000fffff57224 */ /* 0x000fe400078e002f */
[----:B------:R-:W-:Y:S01]  /*1f0c0*/  IMAD R183, R183, R0, RZ ;  /* 0x00000000b7b77224 */ /* 0x000fe200078e02ff */
[----:B------:R2:W-:Y:S01]  /*1f0d0*/  STL [R1+0x178], R6 ;  /* 0x0001780601007387 */ /* 0x0005e20000100800 */
[----:B------:R-:W-:Y:S01]  /*1f0e0*/  MOV R13, R48 ;  /* 0x00000030000d7202 */ /* 0x000fe20000000f00 */
[-C--:B------:R-:W-:Y:S01]  /*1f0f0*/  IMAD R177, R177, R0.reuse, RZ ;  /* 0x00000000b1b17224 */ /* 0x080fe200078e02ff */
[----:B------:R-:W-:Y:S01]  /*1f100*/  ULDC.64 UR60, c[0x0][0x208] ;  /* 0x00008200003c7ab9 */ /* 0x000fe20000000a00 */
[----:B------:R-:W-:Y:S01]  /*1f110*/  STL.64 [R1+0x2f18], R178 ;  /* 0x002f18b201007387 */ /* 0x000fe20000100a00 */
[-C--:B------:R-:W-:Y:S01]  /*1f120*/  IMAD R164, R164, R0.reuse, RZ ;  /* 0x00000000a4a47224 */ /* 0x080fe200078e02ff */
[----:B------:R-:W3:Y:S01]  /*1f130*/  LDC R251, c[0x0][0x238] ;  /* 0x00008e00fffb7b82 */ /* 0x000ee20000000800 */
[----:B--2---:R-:W-:-:S05]  /*1f140*/  IMAD R6, R20, R0, RZ ;  /* 0x0000000014067224 */ /* 0x004fca00078e02ff */
[----:B------:R2:W-:Y:S04]  /*1f150*/  STL [R1+0x17c], R6 ;  /* 0x00017c0601007387 */ /* 0x0005e80000100800 */
[----:B------:R-:W-:Y:S01]  /*1f160*/  STL.64 [R1+0x2f10], R180 ;  /* 0x002f10b401007387 */ /* 0x000fe20000100a00 */
[----:B--2---:R-:W-:-:S05]  /*1f170*/  IMAD R6, R19, R0, RZ ;  /* 0x0000000013067224 */ /* 0x004fca00078e02ff */
[----:B------:R2:W-:Y:S04]  /*1f180*/  STL [R1+0x180], R6 ;  /* 0x0001800601007387 */ /* 0x0005e80000100800 */
[----:B------:R-:W-:Y:S01]  /*1f190*/  STL.64 [R1+0x2f20], R184 ;  /* 0x002f20b801007387 */ /* 0x000fe20000100a00 */
[----:B--2---:R-:W-:-:S03]  /*1f1a0*/  IMAD R6, R18, R0, RZ ;  /* 0x0000000012067224 */ /* 0x004fc600078e02ff */
[----:B------:R-:W-:Y:S04]  /*1f1b0*/  STL.64 [R1+0x2f08], R188 ;  /* 0x002f08bc01007387 */ /* 0x000fe80000100a00 */
[----:B------:R2:W-:Y:S04]  /*1f1c0*/  STL [R1+0x184], R6 ;  /* 0x0001840601007387 */ /* 0x0005e80000100800 */
[----:B------:R-:W-:Y:S01]  /*1f1d0*/  STL.64 [R1+0x2f48], R190 ;  /* 0x002f48be01007387 */ /* 0x000fe20000100a00 */
[----:B--2---:R-:W-:-:S03]  /*1f1e0*/  IMAD R6, R17, R0, RZ ;  /* 0x0000000011067224 */ /* 0x004fc600078e02ff */
[----:B------:R-:W-:Y:S04]  /*1f1f0*/  STL.64 [R1+0x2f50], R90 ;  /* 0x002f505a01007387 */ /* 0x000fe80000100a00 */
        /* <DEDUP_REMOVED lines=10> */
[----:B------:R2:W-:Y:S02]  /*1f2a0*/  STL [R1+0x190], R6 ;  /* 0x0001900601007387 */ /* 0x0005e40000100800 */
[----:B--2---:R-:W-:-:S05]  /*1f2b0*/  IMAD R6, R14, R0, RZ ;  /* 0x000000000e067224 */ /* 0x004fca00078e02ff */
[----:B------:R2:W-:Y:S02]  /*1f2c0*/  STL [R1+0x194], R6 ;  /* 0x0001940601007387 */ /* 0x0005e40000100800 */
[----:B--2---:R-:W-:-:S05]  /*1f2d0*/  IMAD R6, R12, R0, RZ ;  /* 0x000000000c067224 */ /* 0x004fca00078e02ff */
[----:B------:R2:W-:Y:S02]  /*1f2e0*/  STL [R1+0x198], R6 ;  /* 0x0001980601007387 */ /* 0x0005e40000100800 */
[-C--:B--2---:R-:W-:Y:S02]  /*1f2f0*/  IMAD R6, R10, R0.reuse, RZ ;  /* 0x000000000a067224 */ /* 0x084fe400078e02ff */
[----:B----4-:R-:W-:-:S03]  /*1f300*/  IMAD R85, R242, R0, RZ ;  /* 0x00000000f2557224 */ /* 0x010fc600078e02ff */
[----:B------:R2:W-:Y:S01]  /*1f310*/  STL [R1+0x19c], R6 ;  /* 0x00019c0601007387 */ /* 0x0005e20000100800 */
[----:B-1----:R-:W-:Y:S01]  /*1f320*/  VIADD R166, R169, 0x7f ;  /* 0x0000007fa9a67836 */ /* 0x002fe20000000000 */
[----:B------:R-:W-:Y:S01]  /*1f330*/  MOV R11, R50 ;  /* 0x00000032000b7202 */ /* 0x000fe20000000f00 */
[----:B------:R-:W1:Y:S01]  /*1f340*/  LDC R10, c[0x0][0x230] ;  /* 0x00008c00ff0a7b82 */ /* 0x000e620000000800 */
[----:B--2---:R-:W-:-:S05]  /*1f350*/  IMAD R6, R8, R0, RZ ;  /* 0x0000000008067224 */ /* 0x004fca00078e02ff */
[----:B------:R2:W-:Y:S01]  /*1f360*/  STL [R1+0x1a0], R6 ;  /* 0x0001a00601007387 */ /* 0x0005e20000100800 */
[-C--:B------:R-:W-:Y:S02]  /*1f370*/  IMAD R8, R25, R0.reuse, RZ ;  /* 0x0000000019087224 */ /* 0x080fe400078e02ff */
[-C--:B--2---:R-:W-:Y:S02]  /*1f380*/  IMAD R6, R5, R0.reuse, RZ ;  /* 0x0000000005067224 */ /* 0x084fe400078e02ff */
[----:B------:R-:W-:-:S03]  /*1f390*/  IMAD R5, R24, R0, RZ ;  /* 0x0000000018057224 */ /* 0x000fc600078e02ff */
[----:B------:R2:W-:Y:S04]  /*1f3a0*/  STL [R1+0x1a4], R6 ;  /* 0x0001a40601007387 */ /* 0x0005e80000100800 */
[----:B------:R4:W-:Y:S01]  /*1f3b0*/  STL [R1+0x1a8], R5 ;  /* 0x0001a80501007387 */ /* 0x0009e20000100800 */
[----:B--2---:R-:W-:-:S03]  /*1f3c0*/  IMAD R6, R26, R0, RZ ;  /* 0x000000001a067224 */ /* 0x004fc600078e02ff */
[----:B------:R-:W-:Y:S01]  /*1f3d0*/  STL [R1+0x1ac], R8 ;  /* 0x0001ac0801007387 */ /* 0x000fe20000100800 */
[----:B----4-:R-:W-:-:S03]  /*1f3e0*/  IMAD R5, R27, R0, RZ ;  /* 0x000000001b057224 */ /* 0x010fc600078e02ff */
[----:B------:R2:W-:Y:S04]  /*1f3f0*/  STL [R1+0x1b0], R6 ;  /* 0x0001b00601007387 */ /* 0x0005e80000100800 */
[----:B------:R4:W-:Y:S01]  /*1f400*/  STL [R1+0x1b4], R5 ;  /* 0x0001b40501007387 */ /* 0x0009e20000100800 */
[-C--:B--2---:R-:W-:Y:S02]  /*1f410*/  IMAD R6, R28, R0.reuse, RZ ;  /* 0x000000001c067224 */ /* 0x084fe400078e02ff */
[----:B----4-:R-:W-:-:S03]  /*1f420*/  IMAD R5, R29, R0, RZ ;  /* 0x000000001d057224 */ /* 0x010fc600078e02ff */
[----:B------:R2:W-:Y:S01]  /*1f430*/  STL [R1+0x1b8], R6 ;  /* 0x0001b80601007387 */ /* 0x0005e20000100800 */
[----:B------:R-:W-:-:S03]  /*1f440*/  IMAD R8, R31, R0, RZ ;  /* 0x000000001f087224 */ /* 0x000fc600078e02ff */
[----:B------:R4:W-:Y:S01]  /*1f450*/  STL [R1+0x1c0], R5 ;  /* 0x0001c00501007387 */ /* 0x0009e20000100800 */
[----:B--2---:R-:W-:-:S03]  /*1f460*/  IMAD R6, R32, R0, RZ ;  /* 0x0000000020067224 */ /* 0x004fc600078e02ff */
[----:B------:R2:W-:Y:S01]  /*1f470*/  STL [R1+0x1c4], R8 ;  /* 0x0001c40801007387 */ /* 0x0005e20000100800 */
[----:B----4-:R-:W-:-:S03]  /*1f480*/  IMAD R5, R41, R0, RZ ;  /* 0x0000000029057224 */ /* 0x010fc600078e02ff */
[----:B------:R4:W-:Y:S04]  /*1f490*/  STL [R1+0x1c8], R6 ;  /* 0x0001c80601007387 */ /* 0x0009e80000100800 */
[----:B------:R3:W-:Y:S01]  /*1f4a0*/  STL [R1+0x1cc], R5 ;  /* 0x0001cc0501007387 */ /* 0x0007e20000100800 */
[-C--:B--2---:R-:W-:Y:S02]  /*1f4b0*/  IMAD R8, R65, R0.reuse, RZ ;  /* 0x0000000041087224 */ /* 0x084fe400078e02ff */
[----:B----4-:R-:W-:-:S03]  /*1f4c0*/  IMAD R6, R66, R0, RZ ;  /* 0x0000000042067224 */ /* 0x010fc600078e02ff */
[----:B------:R2:W-:Y:S01]  /*1f4d0*/  STL [R1+0x1d0], R8 ;  /* 0x0001d00801007387 */ /* 0x0005e20000100800 */
[----:B---3--:R-:W-:-:S03]  /*1f4e0*/  IMAD R5, R68, R0, RZ ;  /* 0x0000000044057224 */ /* 0x008fc600078e02ff */
[----:B------:R3:W-:Y:S04]  /*1f4f0*/  STL [R1+0x1d4], R6 ;  /* 0x0001d40601007387 */ /* 0x0007e80000100800 */
[----:B------:R4:W-:Y:S01]  /*1f500*/  STL [R1+0x1d8], R5 ;  /* 0x0001d80501007387 */ /* 0x0009e20000100800 */
[-C--:B--2---:R-:W-:Y:S02]  /*1f510*/  IMAD R8, R69, R0.reuse, RZ ;  /* 0x0000000045087224 */ /* 0x084fe400078e02ff */
[----:B---3--:R-:W-:-:S03]  /*1f520*/  IMAD R6, R71, R0, RZ ;  /* 0x0000000047067224 */ /* 0x008fc600078e02ff */
[----:B------:R2:W-:Y:S01]  /*1f530*/  STL [R1+0x1e0], R8 ;  /* 0x0001e00801007387 */ /* 0x0005e20000100800 */
[----:B----4-:R-:W-:-:S03]  /*1f540*/  IMAD R5, R72, R0, RZ ;  /* 0x0000000048057224 */ /* 0x010fc600078e02ff */
        /* <DEDUP_REMOVED lines=10> */
[----:B------:R-:W-:Y:S01]  /*1f5f0*/  STL [R1+0x208], R8 ;  /* 0x0002080801007387 */ /* 0x000fe20000100800 */
[----:B----4-:R-:W-:-:S03]  /*1f600*/  IMAD R5, R84, R0, RZ ;  /* 0x0000000054057224 */ /* 0x010fc600078e02ff */
[----:B------:R2:W-:Y:S04]  /*1f610*/  STL [R1+0x20c], R6 ;  /* 0x00020c0601007387 */ /* 0x0005e80000100800 */
[----:B------:R-:W-:Y:S01]  /*1f620*/  STL [R1+0x2edc], R87 ;  /* 0x002edc5701007387 */ /* 0x000fe20000100800 */
[----:B------:R-:W-:Y:S02]  /*1f630*/  ISETP.GT.AND P1, PT, R166, 0x7f, PT ;  /* 0x0000007fa600780c */ /* 0x000fe40003f24270 */
[----:B------:R-:W-:Y:S01]  /*1f640*/  ISETP.GE.U32.AND P5, PT, R46, 0x7fffff02, PT ;  /* 0x7fffff022e00780c */ /* 0x000fe20003fa6070 */
[----:B------:R3:W-:Y:S01]  /*1f650*/  STL [R1+0x214], R5 ;  /* 0x0002140501007387 */ /* 0x0007e20000100800 */
[----:B------:R-:W-:Y:S01]  /*1f660*/  ISETP.GE.U32.AND P2, PT, R45, 0x7fffff57, PT ;  /* 0x7fffff572d00780c */ /* 0x000fe20003f46070 */
[-C--:B--2---:R-:W-:Y:S01]  /*1f670*/  IMAD R6, R104, R0.reuse, RZ ;  /* 0x0000000068067224 */ /* 0x084fe200078e02ff */
[----:B------:R-:W-:Y:S01]  /*1f680*/  SEL R84, RZ, 0x4, !P1 ;  /* 0x00000004ff547807 */ /* 0x000fe20004800000 */
[----:B------:R-:W-:Y:S01]  /*1f690*/  IMAD.MOV.U32 R244, RZ, RZ, R49 ;  /* 0x000000fffff47224 */ /* 0x000fe200078e0031 */
[----:B------:R-:W2:Y:S02]  /*1f6a0*/  LDC R104, c[0x0][0x230] ;  /* 0x00008c00ff687b82 */ /* 0x000ea40000000800 */
[----:B------:R4:W-:Y:S01]  /*1f6b0*/  STL [R1+0x21c], R6 ;  /* 0x00021c0601007387 */ /* 0x0009e20000100800 */
[----:B---3--:R-:W-:-:S03]  /*1f6c0*/  IMAD R5, R105, R0, RZ ;  /* 0x0000000069057224 */ /* 0x008fc600078e02ff */
[----:B------:R-:W-:Y:S01]  /*1f6d0*/  STL [R1+0x2ed8], R106 ;  /* 0x002ed86a01007387 */ /* 0x000fe20000100800 */
[-C--:B------:R-:W-:Y:S01]  /*1f6e0*/  IMAD R35, R35, R0.reuse, RZ ;  /* 0x0000000023237224 */ /* 0x080fe200078e02ff */
[----:B------:R-:W3:Y:S02]  /*1f6f0*/  LDC R8, c[0x0][0x238] ;  /* 0x00008e00ff087b82 */ /* 0x000ee40000000800 */
[----:B------:R1:W-:Y:S01]  /*1f700*/  STL [R1+0x220], R5 ;  /* 0x0002200501007387 */ /* 0x0003e20000100800 */
[-C--:B----4-:R-:W-:Y:S02]  /*1f710*/  IMAD R6, R111, R0.reuse, RZ ;  /* 0x000000006f067224 */ /* 0x090fe400078e02ff */
[-C--:B------:R-:W-:Y:S02]  /*1f720*/  IMAD R33, R33, R0.reuse, RZ ;  /* 0x0000000021217224 */ /* 0x080fe400078e02ff */
[-C--:B------:R-:W-:Y:S01]  /*1f730*/  IMAD R7, R7, R0.reuse, RZ ;  /* 0x0000000007077224 */ /* 0x080fe200078e02ff */
[----:B------:R-:W4:Y:S01]  /*1f740*/  LDC R105, c[0x0][0x230] ;  /* 0x00008c00ff697b82 */ /* 0x000f220000000800 */
[-C--:B-1----:R-:W-:Y:S01]  /*1f750*/  IMAD R5, R115, R0.reuse, RZ ;  /* 0x0000000073057224 */ /* 0x082fe200078e02ff */
[----:B------:R-:W-:Y:S04]  /*1f760*/  STL [R1+0x224], R6 ;  /* 0x0002240601007387 */ /* 0x000fe80000100800 */
[----:B------:R-:W-:Y:S04]  /*1f770*/  STL [R1+0x228], R5 ;  /* 0x0002280501007387 */ /* 0x000fe80000100800 */
[----:B------:R-:W-:Y:S04]  /*1f780*/  STL [R1+0x2ed4], R118 ;  /* 0x002ed47601007387 */ /* 0x000fe80000100800 */
[----:B------:R-:W-:Y:S04]  /*1f790*/  STL [R1+0x2ed0], R120 ;  /* 0x002ed07801007387 */ /* 0x000fe80000100800 */
[----:B------:R-:W-:Y:S04]  /*1f7a0*/  STL [R1+0x2ec8], R239 ;  /* 0x002ec8ef01007387 */ /* 0x000fe80000100800 */
[----:B------:R1:W-:Y:S04]  /*1f7b0*/  STL [R1+0x2ec0], R122 ;  /* 0x002ec07a01007387 */ /* 0x0003e80000100800 */
[----:B------:R-:W-:Y:S04]  /*1f7c0*/  STL [R1+0x2ebc], R124 ;  /* 0x002ebc7c01007387 */ /* 0x000fe80000100800 */
[----:B------:R-:W-:Y:S04]  /*1f7d0*/  STL [R1+0x2eb8], R126 ;  /* 0x002eb87e01007387 */ /* 0x000fe80000100800 */
[----:B------:R-:W-:Y:S01]  /*1f7e0*/  STL [R1+0x2ea8], R135 ;  /* 0x002ea88701007387 */ /* 0x000fe20000100800 */
[----:B-1----:R-:W-:-:S02]  /*1f7f0*/  IMAD R122, R150, R0, RZ ;  /* 0x00000000967a7224 */ /* 0x002fc400078e02ff */
[-C--:B------:R-:W-:Y:S01]  /*1f800*/  IMAD R5, R152, R0.reuse, RZ ;  /* 0x0000000098057224 */ /* 0x080fe200078e02ff */
[----:B------:R-:W-:Y:S01]  /*1f810*/  STL [R1+0x2ea4], R137 ;  /* 0x002ea48901007387 */ /* 0x000fe20000100800 */
[----:B------:R-:W1:Y:S01]  /*1f820*/  S2R R6, SR_TID.X ;  /* 0x0000000000067919 */ /* 0x000e620000002100 */
[-C--:B------:R-:W-:Y:S01]  /*1f830*/  IMAD R252, R252, R0.reuse, RZ ;  /* 0x00000000fcfc7224 */ /* 0x080fe200078e02ff */
[----:B------:R-:W4:Y:S01]  /*1f840*/  LDC R150, c[0x0][0x240] ;  /* 0x00009000ff967b82 */ /* 0x000f220000000800 */
[----:B------:R-:W-:Y:S04]  /*1f850*/  STL [R1+0x2eac], R139 ;  /* 0x002eac8b01007387 */ /* 0x000fe80000100800 */
[----:B------:R-:W-:Y:S01]  /*1f860*/  STL [R1+0x2ea0], R141 ;  /* 0x002ea08d01007387 */ /* 0x000fe20000100800 */
[----:B------:R-:W-:-:S02]  /*1f870*/  IMAD R163, R163, R0, RZ ;  /* 0x00000000a3a37224 */ /* 0x000fc400078e02ff */
[----:B------:R-:W4:Y:S01]  /*1f880*/  LDC R152, c[0x0][0x240] ;  /* 0x00009000ff987b82 */ /* 0x000f220000000800 */
[----:B------:R-:W-:Y:S04]  /*1f890*/  STL [R1+0x2e9c], R143 ;  /* 0x002e9c8f01007387 */ /* 0x000fe80000100800 */
[----:B------:R-:W-:Y:S04]  /*1f8a0*/  STL [R1+0x2eb0], R145 ;  /* 0x002eb09101007387 */ /* 0x000fe80000100800 */
[----:B------:R-:W-:Y:S04]  /*1f8b0*/  STL [R1+0x2eb4], R147 ;  /* 0x002eb49301007387 */ /* 0x000fe80000100800 */
[----:B------:R-:W-:Y:S04]  /*1f8c0*/  STL [R1+0x2e98], R149 ;  /* 0x002e989501007387 */ /* 0x000fe80000100800 */
[----:B------:R-:W-:Y:S04]  /*1f8d0*/  STL [R1+0x2ecc], R122 ;  /* 0x002ecc7a01007387 */ /* 0x000fe80000100800 */
[----:B------:R-:W-:Y:S04]  /*1f8e0*/  STL [R1+0x2e94], R151 ;  /* 0x002e949701007387 */ /* 0x000fe80000100800 */
[----:B------:R-:W-:Y:S04]  /*1f8f0*/  STL [R1+0x2ec4], R153 ;  /* 0x002ec49901007387 */ /* 0x000fe80000100800 */
[----:B------:R2:W-:Y:S04]  /*1f900*/  STL [R1+0x2c0], R5 ;  /* 0x0002c00501007387 */ /* 0x0005e80000100800 */
[----:B------:R-:W3:Y:S04]  /*1f910*/  LDL.LU R242, [R1+0x2f68] ;  /* 0x002f680001f27983 */ /* 0x000ee80000300800 */
[----:B------:R-:W4:Y:S01]  /*1f920*/  LDL R168, [R1+0x1548] ;  /* 0x0015480001a87983 */ /* 0x000f220000100800 */
[----:B-1----:R-:W-:Y:S01]  /*1f930*/  LOP3.LUT R236, R6, 0x7f, RZ, 0xc0, !PT ;  /* 0x0000007f06ec7812 */ /* 0x002fe200078ec0ff */
[----:B--2---:R-:W1:Y:S03]  /*1f940*/  LDC R5, c[0x0][0x230] ;  /* 0x00008c00ff057b82 */ /* 0x004e660000000800 */
[----:B------:R-:W-:-:S04]  /*1f950*/  ISETP.GE.AND P3, PT, R236, R169, PT ;  /* 0x000000a9ec00720c */ /* 0x000fc80003f66270 */
[----:B------:R-:W-:Y:S01]  /*1f960*/  SEL R84, R84, RZ, !P3 ;  /* 0x000000ff54547207 */ /* 0x000fe20005800000 */
        /* <DEDUP_REMOVED lines=74> */
[-C--:B------:R-:W-:Y:S01]  /*1fe10*/  IMAD R172, R162, R0.reuse, RZ ;  /* 0x00000000a2ac7224 */ /* 0x080fe200078e02ff */
[----:B------:R-:W-:Y:S01]  /*1fe20*/  SHF.L.U32 R12, R6, 0x4, RZ ;  /* 0x00000004060c7819 */ /* 0x000fe200000006ff */
[-C--:B------:R-:W-:Y:S01]  /*1fe30*/  IMAD R147, R157, R0.reuse, RZ ;  /* 0x000000009d937224 */ /* 0x080fe200078e02ff */
[----:B------:R-:W2:Y:S01]  /*1fe40*/  LDC R134, c[0x0][0x240] ;  /* 0x00009000ff867b82 */ /* 0x000ea20000000800 */
[-C--:B------:R-:W-:Y:S02]  /*1fe50*/  IMAD R145, R159, R0.reuse, RZ ;  /* 0x000000009f917224 */ /* 0x080fe400078e02ff */
[----:B------:R-:W-:-:S02]  /*1fe60*/  IMAD R139, R161, R0, RZ ;  /* 0x00000000a18b7224 */ /* 0x000fc400078e02ff */
[----:B------:R-:W-:Y:S01]  /*1fe70*/  VIADD R0, R169, 0xffffff82 ;  /* 0xffffff82a9007836 */ /* 0x000fe20000000000 */
[----:B------:R-:W-:Y:S02]  /*1fe80*/  LOP3.LUT R12, R12, 0x70, RZ, 0xc0, !PT ;  /* 0x000000700c0c7812 */ /* 0x000fe400078ec0ff */
[-C--:B---3--:R-:W-:Y:S02]  /*1fe90*/  LEA R76, P4, R44, R242.reuse, 0x2 ;  /* 0x000000f22c4c7211 */ /* 0x088fe400078810ff */
[-C--:B------:R-:W-:Y:S02]  /*1fea0*/  LEA R74, P1, R121, R242.reuse, 0x2 ;  /* 0x000000f2794a7211 */ /* 0x080fe400078210ff */
[-C--:B------:R-:W-:Y:S02]  /*1feb0*/  LEA R70, P3, R42, R242.reuse, 0x2 ;  /* 0x000000f22a467211 */ /* 0x080fe400078610ff */
[----:B------:R-:W-:Y:S01]  /*1fec0*/  LEA R72, P6, R43, R242, 0x2 ;  /* 0x000000f22b487211 */ /* 0x000fe200078c10ff */
[----:B------:R-:W-:Y:S01]  /*1fed0*/  IMAD.MOV.U32 R6, RZ, RZ, R11 ;  /* 0x000000ffff067224 */ /* 0x000fe200078e000b */
[-C--:B------:R-:W-:Y:S01]  /*1fee0*/  LEA.HI.X.SX32 R77, R44, R243.reuse, 0x2, P4 ;  /* 0x000000f32c4d7211 */ /* 0x080fe200020f16ff */
[----:B------:R-:W3:Y:S01]  /*1fef0*/  LDC R155, c[0x0][0x240] ;  /* 0x00009000ff9b7b82 */ /* 0x000ee20000000800 */
[----:B------:R-:W-:-:S02]  /*1ff00*/  LEA.HI.X.SX32 R75, R121, R243, 0x2, P1 ;  /* 0x000000f3794b7211 */ /* 0x000fc400008f16ff */
[CC--:B------:R-:W-:Y:S02]  /*1ff10*/  LEA R68, P4, R40.reuse, R242.reuse, 0x2 ;  /* 0x000000f228447211 */ /* 0x0c0fe400078810ff */
[CC--:B------:R-:W-:Y:S02]  /*1ff20*/  LEA R66, P1, R39.reuse, R242.reuse, 0x2 ;  /* 0x000000f227427211 */ /* 0x0c0fe400078210ff */
[-C--:B------:R-:W-:Y:S01]  /*1ff30*/  LEA.HI.X.SX32 R69, R40, R243.reuse, 0x2, P4 ;  /* 0x000000f328457211 */ /* 0x080fe200020f16ff */
[----:B------:R-:W3:Y:S01]  /*1ff40*/  LDC R157, c[0x0][0x240] ;  /* 0x00009000ff9d7b82 */ /* 0x000ee20000000800 */
[----:B------:R-:W-:Y:S02]  /*1ff50*/  LEA.HI.X.SX32 R67, R39, R243, 0x2, P1 ;  /* 0x000000f327437211 */ /* 0x000fe400008f16ff */
[-C--:B------:R-:W-:Y:S02]  /*1ff60*/  LEA R60, P4, R215, R242.reuse, 0x2 ;  /* 0x000000f2d73c7211 */ /* 0x080fe400078810ff */
[----:B------:R-:W-:-:S02]  /*1ff70*/  LEA R58, P1, R218, R242, 0x2 ;  /* 0x000000f2da3a7211 */ /* 0x000fc400078210ff */
[-C--:B------:R-:W-:Y:S01]  /*1ff80*/  LEA.HI.X.SX32 R61, R215, R243.reuse, 0x2, P4 ;  /* 0x000000f3d73d7211 */ /* 0x080fe200020f16ff */
[----:B------:R-:W3:Y:S01]  /*1ff90*/  LDC R128, c[0x0][0x240] ;  /* 0x00009000ff807b82 */ /* 0x000ee20000000800 */
[-C--:B------:R-:W-:Y:S02]  /*1ffa0*/  LEA.HI.X.SX32 R71, R42, R243.reuse, 0x2, P3 ;  /* 0x000000f32a477211 */ /* 0x080fe400018f16ff */
[-C--:B------:R-:W-:Y:S02]  /*1ffb0*/  LEA.HI.X.SX32 R59, R218, R243.reuse, 0x2, P1 ;  /* 0x000000f3da3b7211 */ /* 0x080fe400008f16ff */
[-C--:B------:R-:W-:Y:S02]  /*1ffc0*/  LEA R52, P4, R195, R242.reuse, 0x2 ;  /* 0x000000f2c3347211 */ /* 0x080fe400078810ff */
[-C--:B------:R-:W-:Y:S01]  /*1ffd0*/  LEA.HI.X.SX32 R73, R43, R243.reuse, 0x2, P6 ;  /* 0x000000f32b497211 */ /* 0x080fe200030f16ff */
[----:B------:R-:W-:Y:S01]  /*1ffe0*/  STL.64 [R1+0x2d98], R76 ;  /* 0x002d984c01007387 */ /* 0x000fe20000100a00 */
[-C--:B------:R-:W-:Y:S01]  /*1fff0*/  LEA R62, P3, R38, R242.reuse, 0x2 ;  /* 0x000000f2263e7211 */ /* 0x080fe200078610ff */
[----:B------:R-:W3:Y:S01]  /*20000*/  LDC R130, c[0x0][0x240] ;  /* 0x00009000ff827b82 */ /* 0x000ee20000000800 */
[----:B------:R-:W-:Y:S01]  /*20010*/  LEA R50, P1, R34, R242, 0x2 ;  /* 0x000000f222327211 */ /* 0x000fe200078210ff */
[----:B------:R-:W-:Y:S01]  /*20020*/  STL.64 [R1+0x2da0], R74 ;  /* 0x002da04a01007387 */ /* 0x000fe20000100a00 */
[----:B------:R-:W-:-:S02]  /*20030*/  LEA.HI.X.SX32 R53, R195, R243, 0x2, P4 ;  /* 0x000000f3c3357211 */ /* 0x000fc400020f16ff */
[-C--:B------:R-:W-:Y:S01]  /*20040*/  LEA R64, P6, R226, R242.reuse, 0x2 ;  /* 0x000000f2e2407211 */ /* 0x080fe200078c10ff */
[----:B------:R-:W-:Y:S01]  /*20050*/  STL.64 [R1+0x2da8], R72 ;  /* 0x002da84801007387 */ /* 0x000fe20000100a00 */
[-C--:B------:R-:W-:Y:S01]  /*20060*/  LEA.HI.X.SX32 R63, R38, R243.reuse, 0x2, P3 ;  /* 0x000000f3263f7211 */ /* 0x080fe200018f16ff */
[----:B------:R-:W3:Y:S01]  /*20070*/  LDC R132, c[0x0][0x240] ;  /* 0x00009000ff847b82 */ /* 0x000ee20000000800 */
[-C--:B------:R-:W-:Y:S02]  /*20080*/  LEA R46, P4, R186, R242.reuse, 0x2 ;  /* 0x000000f2ba2e7211 */ /* 0x080fe400078810ff */
[-C--:B------:R-:W-:Y:S01]  /*20090*/  LEA.HI.X.SX32 R51, R34, R243.reuse, 0x2, P1 ;  /* 0x000000f322337211 */ /* 0x080fe200008f16ff */
[----:B------:R-:W-:Y:S01]  /*200a0*/  STL [R1+0x2ddc], R70 ;  /* 0x002ddc4601007387 */ /* 0x000fe20000100800 */
[-C--:B------:R-:W-:Y:S02]  /*200b0*/  LEA R54, P3, R36, R242.reuse, 0x2 ;  /* 0x000000f224367211 */ /* 0x080fe400078610ff */
[----:B------:R-:W-:Y:S01]  /*200c0*/  LEA R44, P1, R174, R242, 0x2 ;  /* 0x000000f2ae2c7211 */ /* 0x000fe200078210ff */
[----:B------:R-:W-:Y:S01]  /*200d0*/  STL [R1+0x2dd8], R71 ;  /* 0x002dd84701007387 */ /* 0x000fe20000100800 */
[-C--:B------:R-:W-:Y:S01]  /*200e0*/  LEA.HI.X.SX32 R65, R226, R243.reuse, 0x2, P6 ;  /* 0x000000f3e2417211 */ /* 0x080fe200030f16ff */
[----:B------:R-:W3:Y:S01]  /*200f0*/  LDC R158, c[0x0][0x240] ;  /* 0x00009000ff9e7b82 */ /* 0x000ee20000000800 */
[-C--:B------:R-:W-:Y:S01]  /*20100*/  LEA.HI.X.SX32 R47, R186, R243.reuse, 0x2, P4 ;  /* 0x000000f3ba2f7211 */ /* 0x080fe200020f16ff */
[----:B------:R-:W-:Y:S01]  /*20110*/  STL [R1+0x2de4], R68 ;  /* 0x002de44401007387 */ /* 0x000fe20000100800 */
[----:B------:R-:W-:-:S02]  /*20120*/  LEA.HI.X.SX32 R55, R36, R243, 0x2, P3 ;  /* 0x000000f324377211 */ /* 0x000fc400018f16ff */
[----:B------:R-:W-:Y:S01]  /*20130*/  LEA.HI.X.SX32 R45, R174, R243, 0x2, P1 ;  /* 0x000000f3ae2d7211 */ /* 0x000fe200008f16ff */
[----:B------:R-:W-:Y:S01]  /*20140*/  STL [R1+0x2de0], R69 ;  /* 0x002de04501007387 */ /* 0x000fe20000100800 */
[-C--:B------:R-:W-:Y:S01]  /*20150*/  LEA R38, P4, R37, R242.reuse, 0x2 ;  /* 0x000000f225267211 */ /* 0x080fe200078810ff */
[----:B------:R-:W3:Y:S01]  /*20160*/  LDC R140, c[0x0][0x240] ;  /* 0x00009000ff8c7b82 */ /* 0x000ee20000000800 */
[-C--:B------:R-:W-:Y:S01]  /*20170*/  LEA R36, P1, R30, R242.reuse, 0x2 ;  /* 0x000000f21e247211 */ /* 0x080fe200078210ff */
[----:B------:R-:W-:Y:S01]  /*20180*/  STL [R1+0x2dec], R66 ;  /* 0x002dec4201007387 */ /* 0x000fe20000100800 */
[----:B------:R-:W-:-:S03]  /*20190*/  LEA R56, P6, R206, R242, 0x2 ;  /* 0x000000f2ce387211 */ /* 0x000fc600078c10ff */
[----:B------:R-:W-:Y:S01]  /*201a0*/  STL [R1+0x2de8], R67 ;  /* 0x002de84301007387 */ /* 0x000fe20000100800 */
[-C--:B------:R-:W-:Y:S01]  /*201b0*/  LEA.HI.X.SX32 R39, R37, R243.reuse, 0x2, P4 ;  /* 0x000000f325277211 */ /* 0x080fe200020f16ff */
[----:B------:R-:W3:Y:S02]  /*201c0*/  LDC R136, c[0x0][0x240] ;  /* 0x00009000ff887b82 */ /* 0x000ee40000000800 */
[----:B------:R-:W-:Y:S01]  /*201d0*/  STL [R1+0x2df4], R64 ;  /* 0x002df44001007387 */ /* 0x000fe20000100800 */
[----:B------:R-:W-:-:S03]  /*201e0*/  LEA.HI.X.SX32 R37, R30, R243, 0x2, P1 ;  /* 0x000000f31e257211 */ /* 0x000fc600008f16ff */
[----:B------:R-:W-:Y:S01]  /*201f0*/  STL [R1+0x2df0], R65 ;  /* 0x002df04101007387 */ /* 0x000fe20000100800 */
[----:B------:R-:W-:Y:S01]  /*20200*/  LEA R28, P1, R113, R242, 0x2 ;  /* 0x000000f2711c7211 */ /* 0x000fe200078210ff */
[----:B------:R-:W3:Y:S02]  /*20210*/  LDC R138, c[0x0][0x240] ;  /* 0x00009000ff8a7b82 */ /* 0x000ee40000000800 */
[----:B------:R-:W-:Y:S01]  /*20220*/  STL [R1+0x2dfc], R62 ;  /* 0x002dfc3e01007387 */ /* 0x000fe20000100800 */
[----:B------:R-:W-:-:S03]  /*20230*/  LEA.HI.X.SX32 R57, R206, R243, 0x2, P6 ;  /* 0x000000f3ce397211 */ /* 0x000fc600030f16ff */
[----:B------:R-:W-:Y:S01]  /*20240*/  STL [R1+0x2df8], R63 ;  /* 0x002df83f01007387 */ /* 0x000fe20000100800 */
[----:B------:R-:W-:Y:S01]  /*20250*/  LEA.HI.X.SX32 R29, R113, R243, 0x2, P1 ;  /* 0x000000f3711d7211 */ /* 0x000fe200008f16ff */
[----:B------:R-:W3:Y:S02]  /*20260*/  LDC R142, c[0x0][0x240] ;  /* 0x00009000ff8e7b82 */ /* 0x000ee40000000800 */
[----:B------:R-:W-:Y:S01]  /*20270*/  STL [R1+0x2e04], R60 ;  /* 0x002e043c01007387 */ /* 0x000fe20000100800 */
[----:B------:R-:W-:-:S03]  /*20280*/  LEA R48, P3, R183, R242, 0x2 ;  /* 0x000000f2b7307211 */ /* 0x000fc600078610ff */
[----:B------:R-:W-:Y:S01]  /*20290*/  STL [R1+0x2e00], R61 ;  /* 0x002e003d01007387 */ /* 0x000fe20000100800 */
[-C--:B------:R-:W-:Y:S01]  /*202a0*/  LEA R24, P1, R98, R242.reuse, 0x2 ;  /* 0x000000f262187211 */ /* 0x080fe200078210ff */
[----:B------:R-:W3:Y:S02]  /*202b0*/  LDC R144, c[0x0][0x240] ;  /* 0x00009000ff907b82 */ /* 0x000ee40000000800 */
[----:B------:R-:W-:Y:S04]  /*202c0*/  STL [R1+0x2e0c], R58 ;  /* 0x002e0c3a01007387 */ /* 0x000fe80000100800 */
        /* <DEDUP_REMOVED lines=11> */
[----:B------:R-:W-:Y:S01]  /*20380*/  LEA R40, P3, R164, R242, 0x2 ;  /* 0x000000f2a4287211 */ /* 0x000fe200078610ff */
[----:B------:R-:W2:Y:S02]  /*20390*/  LDC R98, c[0x0][0x238] ;  /* 0x00008e00ff627b82 */ /* 0x000ea40000000800 */
[----:B------:R-:W-:Y:S04]  /*203a0*/  STL [R1+0x2e24], R52 ;  /* 0x002e243401007387 */ /* 0x000fe80000100800 */
[----:B------:R-:W-:Y:S01]  /*203b0*/  STL [R1+0x2e20], R53 ;  /* 0x002e203501007387 */ /* 0x000fe20000100800 */
[-C--:B------:R-:W-:Y:S01]  /*203c0*/  LEA.HI.X.SX32 R21, R83, R243.reuse, 0x2, P1 ;  /* 0x000000f353157211 */ /* 0x080fe200008f16ff */
[----:B------:R-:W3:Y:S02]  /*203d0*/  LDC R159, c[0x0][0x240] ;  /* 0x00009000ff9f7b82 */ /* 0x000ee40000000800 */
[----:B------:R-:W-:Y:S01]  /*203e0*/  STL [R1+0x2e2c], R50 ;  /* 0x002e2c3201007387 */ /* 0x000fe20000100800 */
[----:B------:R-:W-:-:S03]  /*203f0*/  LEA.HI.X.SX32 R43, R177, R243, 0x2, P6 ;  /* 0x000000f3b12b7211 */ /* 0x000fc600030f16ff */
[----:B------:R-:W-:Y:S01]  /*20400*/  STL [R1+0x2e28], R51 ;  /* 0x002e283301007387 */ /* 0x000fe20000100800 */
[-C--:B------:R-:W-:Y:S01]  /*20410*/  LEA R30, P4, R109, R242.reuse, 0x2 ;  /* 0x000000f26d1e7211 */ /* 0x080fe200078810ff */
[----:B------:R-:W2:Y:S02]  /*20420*/  LDC R83, c[0x0][0x230] ;  /* 0x00008c00ff537b82 */ /* 0x000ea40000000800 */
[----:B------:R-:W-:Y:S01]  /*20430*/  STL [R1+0x2e34], R48 ;  /* 0x002e343001007387 */ /* 0x000fe20000100800 */
[----:B------:R-:W-:-:S03]  /*20440*/  LEA R16, P1, R82, R242, 0x2 ;  /* 0x000000f252107211 */ /* 0x000fc600078210ff */
        /* <DEDUP_REMOVED lines=8> */
[----:B------:R-:W-:Y:S01]  /*204d0*/  STL [R1+0x2e44], R44 ;  /* 0x002e442c01007387 */ /* 0x000fe20000100800 */
[-C--:B------:R-:W-:Y:S02]  /*204e0*/  LEA.HI.X.SX32 R31, R109, R243.reuse, 0x2, P4 ;  /* 0x000000f36d1f7211 */ /* 0x080fe400020f16ff */
[-C--:B------:R-:W-:Y:S01]  /*204f0*/  LEA.HI.X.SX32 R17, R82, R243.reuse, 0x2, P1 ;  /* 0x000000f352117211 */ /* 0x080fe200008f16ff */
[----:B------:R-:W-:Y:S01]  /*20500*/  STL [R1+0x2e40], R45 ;  /* 0x002e402d01007387 */ /* 0x000fe20000100800 */
[-C--:B------:R-:W-:Y:S01]  /*20510*/  LEA R22, P4, R97, R242.reuse, 0x2 ;  /* 0x000000f261167211 */ /* 0x080fe200078810ff */
[----:B------:R-:W3:Y:S01]  /*20520*/  LDC R82, c[0x0][0x238] ;  /* 0x00008e00ff527b82 */ /* 0x000ee20000000800 */
[----:B------:R-:W-:Y:S01]  /*20530*/  LEA R14, P1, R3, R242, 0x2 ;  /* 0x000000f2030e7211 */ /* 0x000fe200078210ff */
[----:B------:R-:W-:Y:S01]  /*20540*/  STL [R1+0x2e4c], R42 ;  /* 0x002e4c2a01007387 */ /* 0x000fe20000100800 */
[----:B------:R-:W-:-:S03]  /*20550*/  LEA.HI.X.SX32 R35, R35, R243, 0x2, P6 ;  /* 0x000000f323237211 */ /* 0x000fc600030f16ff */
[----:B------:R-:W-:Y:S01]  /*20560*/  STL [R1+0x2e48], R43 ;  /* 0x002e482b01007387 */ /* 0x000fe20000100800 */
[----:B------:R-:W-:Y:S01]  /*20570*/  LEA.HI.X.SX32 R33, R33, R243, 0x2, P3 ;  /* 0x000000f321217211 */ /* 0x000fe200018f16ff */
[----:B------:R-:W3:Y:S02]  /*20580*/  LDC R162, c[0x0][0x240] ;  /* 0x00009000ffa27b82 */ /* 0x000ee40000000800 */
[----:B------:R-:W-:Y:S01]  /*20590*/  STL [R1+0x2e54], R40 ;  /* 0x002e542801007387 */ /* 0x000fe20000100800 */
[----:B------:R-:W-:-:S03]  /*205a0*/  ISETP.GE.U32.AND P3, PT, R0, 0x7fffff03, PT ;  /* 0x7fffff030000780c */ /* 0x000fc60003f66070 */
[----:B------:R-:W-:Y:S01]  /*205b0*/  STL [R1+0x2e50], R41 ;  /* 0x002e502901007387 */ /* 0x000fe20000100800 */
[-C--:B------:R-:W-:Y:S01]  /*205c0*/  LEA.HI.X.SX32 R23, R97, R243.reuse, 0x2, P4 ;  /* 0x000000f361177211 */ /* 0x080fe200020f16ff */
[----:B-1----:R-:W-:Y:S01]  /*205d0*/  VIADD R0, R5, 0xffffffff ;  /* 0xffffffff05007836 */ /* 0x002fe20000000000 */
[-C--:B------:R-:W-:Y:S01]  /*205e0*/  LEA.HI.X.SX32 R15, R3, R243.reuse, 0x2, P1 ;  /* 0x000000f3030f7211 */ /* 0x080fe200008f16ff */
[----:B------:R-:W-:Y:S01]  /*205f0*/  STL [R1+0x2e5c], R38 ;  /* 0x002e5c2601007387 */ /* 0x000fe20000100800 */
[-C--:B------:R-:W-:Y:S01]  /*20600*/  LEA R26, P6, R108, R242.reuse, 0x2 ;  /* 0x000000f26c1a7211 */ /* 0x080fe200078c10ff */
[----:B------:R-:W-:Y:S01]  /*20610*/  VIADD R3, R10, 0xffffffbd ;  /* 0xffffffbd0a037836 */ /* 0x000fe20000000000 */
[----:B------:R-:W-:Y:S01]  /*20620*/  LEA R18, P4, R4, R242, 0x2 ;  /* 0x000000f204127211 */ /* 0x000fe200078810ff */
[----:B------:R-:W-:Y:S01]  /*20630*/  STL [R1+0x2e58], R39 ;  /* 0x002e582701007387 */ /* 0x000fe20000100800 */
[-C--:B------:R-:W-:Y:S01]  /*20640*/  LEA.HI.X.SX32 R27, R108, R243.reuse, 0x2, P6 ;  /* 0x000000f36c1b7211 */ /* 0x080fe200030f16ff */
[----:B------:R-:W1:Y:S02]  /*20650*/  LDC R10, c[0x0][0x238] ;  /* 0x00008e00ff0a7b82 */ /* 0x000e640000000800 */
[----:B------:R-:W-:Y:S01]  /*20660*/  STL [R1+0x2e64], R36 ;  /* 0x002e642401007387 */ /* 0x000fe20000100800 */
[----:B------:R-:W-:-:S03]  /*20670*/  LEA.HI.X.SX32 R19, R4, R243, 0x2, P4 ;  /* 0x000000f304137211 */ /* 0x000fc600020f16ff */
[----:B------:R-:W-:Y:S01]  /*20680*/  STL [R1+0x2e60], R37 ;  /* 0x002e602501007387 */ /* 0x000fe20000100800 */
[----:B------:R-:W-:Y:S01]  /*20690*/  ISETP.GE.U32.AND P6, PT, R0, 0x7fffff80, PT ;  /* 0x7fffff800000780c */ /* 0x000fe20003fc6070 */
[----:B------:R-:W1:Y:S02]  /*206a0*/  LDC R97, c[0x0][0x230] ;  /* 0x00008c00ff617b82 */ /* 0x000e640000000800 */
[----:B------:R-:W-:Y:S01]  /*206b0*/  STL [R1+0x2e6c], R34 ;  /* 0x002e6c2201007387 */ /* 0x000fe20000100800 */
[----:B------:R-:W-:-:S03]  /*206c0*/  ISETP.GE.U32.AND P4, PT, R3, 0x7fffff3e, PT ;  /* 0x7fffff3e0300780c */ /* 0x000fc60003f86070 */
[----:B------:R-:W-:Y:S01]  /*206d0*/  STL [R1+0x2e68], R35 ;  /* 0x002e682301007387 */ /* 0x000fe20000100800 */
[----:B------:R-:W-:Y:S01]  /*206e0*/  LEA R4, P1, R2, R242, 0x2 ;  /* 0x000000f202047211 */ /* 0x000fe200078210ff */
[----:B------:R-:W-:Y:S01]  /*206f0*/  VIADD R0, R5, 0xfffffffe ;  /* 0xfffffffe05007836 */ /* 0x000fe20000000000 */
[----:B------:R-:W1:Y:S01]  /*20700*/  LDC R3, c[0x0][0x230] ;  /* 0x00008c00ff037b82 */ /* 0x000e620000000800 */
[----:B------:R-:W-:Y:S04]  /*20710*/  STL [R1+0x2e74], R32 ;  /* 0x002e742001007387 */ /* 0x000fe80000100800 */
[----:B------:R-:W-:Y:S01]  /*20720*/  STL [R1+0x2e70], R33 ;  /* 0x002e702101007387 */ /* 0x000fe20000100800 */
[----:B------:R-:W-:Y:S02]  /*20730*/  LEA R12, R236, R12, 0x7 ;  /* 0x0000000cec0c7211 */ /* 0x000fe400078e38ff */
[----:B------:R-:W1:Y:S01]  /*20740*/  LDC R108, c[0x0][0x230] ;  /* 0x00008c00ff6c7b82 */ /* 0x000e620000000800 */
[----:B------:R-:W-:Y:S01]  /*20750*/  STL [R1+0x2e7c], R30 ;  /* 0x002e7c1e01007387 */ /* 0x000fe20000100800 */
[----:B------:R-:W-:-:S03]  /*20760*/  LEA.HI.X.SX32 R5, R2, R243, 0x2, P1 ;  /* 0x000000f302057211 */ /* 0x000fc600008f16ff */
[----:B------:R-:W-:Y:S01]  /*20770*/  STL [R1+0x2e78], R31 ;  /* 0x002e781f01007387 */ /* 0x000fe20000100800 */
[----:B------:R-:W-:Y:S01]  /*20780*/  ISETP.GE.U32.AND P1, PT, R0, 0x7fffff7f, PT ;  /* 0x7fffff7f0000780c */ /* 0x000fe20003f26070 */
[----:B------:R-:W-:Y:S01]  /*20790*/  IMAD.MOV.U32 R11, RZ, RZ, R245 ;  /* 0x000000ffff0b7224 */ /* 0x000fe200078e00f5 */
[----:B------:R-:W1:Y:S01]  /*207a0*/  LDC R226, c[0x0][0x240] ;  /* 0x00009000ffe27b82 */ /* 0x000e620000000800 */
[----:B------:R-:W-:Y:S04]  /*207b0*/  STL [R1+0x2e84], R28 ;  /* 0x002e841c01007387 */ /* 0x000fe80000100800 */
[----:B------:R4:W-:Y:S01]  /*207c0*/  STL [R1+0x2e80], R29 ;  /* 0x002e801d01007387 */ /* 0x0009e20000100800 */
[----:B------:R-:W-:Y:S02]  /*207d0*/  IMAD.MOV.U32 R237, RZ, RZ, R6 ;  /* 0x000000ffffed7224 */ /* 0x000fe400078e0006 */
[----:B------:R-:W1:Y:S01]  /*207e0*/  LDC R215, c[0x0][0x240] ;  /* 0x00009000ffd77b82 */ /* 0x000e620000000800 */
[----:B------:R-:W-:Y:S04]  /*207f0*/  STL [R1+0x2e8c], R26 ;  /* 0x002e8c1a01007387 */ /* 0x000fe80000100800 */
[----:B------:R-:W-:Y:S01]  /*20800*/  STL [R1+0x2e88], R27 ;  /* 0x002e881b01007387 */ /* 0x000fe20000100800 */
[----:B------:R-:W-:-:S02]  /*20810*/  VIADD R0, R104, 0xfffffffd ;  /* 0xfffffffd68007836 */ /* 0x000fc40000000000 */
[----:B----4-:R-:W-:Y:S01]  /*20820*/  IMAD.WIDE R28, R8, 0x4, R80 ;  /* 0x00000004081c7825 */ /* 0x010fe200078e0250 */
[----:B------:R4:W-:Y:S01]  /*20830*/  STL [R1+0x2e90], R25 ;  /* 0x002e901901007387 */ /* 0x0009e20000100800 */
[----:B------:R-:W1:Y:S08]  /*20840*/  LDC R104, c[0x0][0x238] ;  /* 0x00008e00ff687b82 */ /* 0x000e700000000800 */
[----:B------:R-:W1:Y:S01]  /*20850*/  LDC R109, c[0x0][0x240] ;  /* 0x00009000ff6d7b82 */ /* 0x000e620000000800 */
[----:B----4-:R-:W-:Y:S01]  /*20860*/  IADD3 R25, R168, 0x100000, R12 ;  /* 0x00100000a8197810 */ /* 0x010fe20007ffe00c */
[----:B------:R-:W-:-:S04]  /*20870*/  IMAD.WIDE R26, R8, 0x4, R78 ;  /* 0x00000004081a7825 */ /* 0x000fc800078e024e */
[----:B------:R-:W-:Y:S01]  /*20880*/  @!PT LDS RZ, [RZ] ;  /* 0x00000000fffff984 */ /* 0x000fe20000000800 */
[----:B------:R-:W-:Y:S01]  /*20890*/  @!PT LDS RZ, [RZ] ;  /* 0x00000000fffff984 */ /* 0x000fe20000000800 */
[----:B------:R-:W-:Y:S01]  /*208a0*/  @!PT LDS RZ, [RZ] ;  /* 0x00000000fffff984 */ /* 0x000fe20000000800 */
[----:B------:R-:W-:Y:S01]  /*208b0*/  LDGSTS.E [R25+-0x40000], desc[UR60][R80.64], !P6 ;  /* 0xc000000050197fae */ /* 0x000fe2000f12187c */
[----:B--2---:R-:W-:Y:S01]  /*208c0*/  VIADD R2, R83, 0xfffffffc ;  /* 0xfffffffc53027836 */ /* 0x004fe20000000000 */
[----:B------:R-:W2:Y:S02]  /*208d0*/  LDC R8, c[0x0][0x230] ;  /* 0x00008c00ff087b82 */ /* 0x000ea40000000800 */
[----:B------:R-:W-:Y:S01]  /*208e0*/  LDGSTS.E [R25+-0x3c000], desc[UR60][R78.64], !P6 ;  /* 0xc40000004e197fae */ /* 0x000fe2000f12187c */
[----:B------:R-:W-:Y:S02]  /*208f0*/  ISETP.GE.U32.AND P6, PT, R0, 0x7fffff7e, PT ;  /* 0x7fffff7e0000780c */ /* 0x000fe40003fc6070 */
[----:B---3--:R-:W-:Y:S01]  /*20900*/  SHF.L.U32 R0, R82, 0x1, RZ ;  /* 0x0000000152007819 */ /* 0x008fe200000006ff */
[----:B------:R3:W-:Y:S02]  /*20910*/  LDGSTS.E [R25+-0x3fffc], desc[UR60][R28.64], !P1 ;  /* 0xc00040001c197fae */ /* 0x0007e4000c92187c */
[----:B------:R-:W4:Y:S02]  /*20920*/  LDC R82, c[0x0][0x230] ;  /* 0x00008c00ff527b82 */ /* 0x000f240000000800 */
[----:B------:R3:W-:Y:S01]  /*20930*/  LDGSTS.E [R25+-0x3bffc], desc[UR60][R26.64], !P1 ;  /* 0xc40040001a197fae */ /* 0x0007e2000c92187c */
[----:B------:R-:W-:-:S03]  /*20940*/  ISETP.GE.U32.AND P1, PT, R2, 0x7fffff7d, PT ;  /* 0x7fffff7d0200780c */ /* 0x000fc60003f26070 */
[----:B------:R-:W-:Y:S01]  /*20950*/  STL [R1+0x1468], R25 ;  /* 0x0014681901007387 */ /* 0x000fe20000100800 */
[----:B-1----:R-:W-:Y:S01]  /*20960*/  VIADD R2, R3, 0xffffffdf ;  /* 0xffffffdf03027836 */ /* 0x002fe20000000000 */
[----:B------:R-:W1:Y:S02]  /*20970*/  LDC R83, c[0x0][0x238] ;  /* 0x00008e00ff537b82 */ /* 0x000e640000000800 */
[----:B------:R3:W-:Y:S04]  /*20980*/  STL.64 [R1+0x1460], R28 ;  /* 0x0014601c01007387 */ /* 0x0007e80000100a00 */
[----:B------:R3:W-:Y:S02]  /*20990*/  STL.64 [R1+0xc90], R26 ;  /* 0x000c901a01007387 */ /* 0x0007e40000100a00 */
[----:B------:R-:W1:Y:S01]  /*209a0*/  LDC R3, c[0x0][0x238] ;  /* 0x00008e00ff037b82 */ /* 0x000e620000000800 */
[----:B---3--:R-:W-:-:S07]  /*209b0*/  IMAD.WIDE R28, R0, 0x4, R80 ;  /* 0x00000004001c7825 */ /* 0x008fce00078e0250 */
[----:B------:R-:W3:Y:S01]  /*209c0*/  LDC R218, c[0x0][0x240] ;  /* 0x00009000ffda7b82 */ /* 0x000ee20000000800 */
[----:B------:R-:W-:Y:S01]  /*209d0*/  IMAD.WIDE R26, R0, 0x4, R78 ;  /* 0x00000004001a7825 */ /* 0x000fe200078e024e */
[----:B------:R2:W-:Y:S03]  /*209e0*/  STL.64 [R1+0xc98], R28 ;  /* 0x000c981c01007387 */ /* 0x0005e60000100a00 */
[----:B------:R-:W-:Y:S01]  /*209f0*/  IMAD R0, R10, 0x3, RZ ;  /* 0x000000030a007824 */ /* 0x000fe200078e02ff */
[----:B------:R2:W-:Y:S02]  /*20a00*/  LDGSTS.E [R25+-0x3fff8], desc[UR60][R28.64], !P6 ;  /* 0xc00080001c197fae */ /* 0x0005e4000f12187c */
[----:B------:R-:W3:Y:S02]  /*20a10*/  LDC R10, c[0x0][0x230] ;  /* 0x00008c00ff0a7b82 */ /* 0x000ee40000000800 */
[----:B------:R4:W-:Y:S04]  /*20a20*/  STL.64 [R1+0xca0], R26 ;  /* 0x000ca01a01007387 */ /* 0x0009e80000100a00 */
[----:B------:R4:W-:Y:S01]  /*20a30*/  LDGSTS.E [R25+-0x3bff8], desc[UR60][R26.64], !P6 ;  /* 0xc40080001a197fae */ /* 0x0009e2000f12187c */
[----:B------:R-:W-:Y:S01]  /*20a40*/  ISETP.GE.U32.AND P6, PT, R2, 0x7fffff60, PT ;  /* 0x7fffff600200780c */ /* 0x000fe20003fc6070 */
[----:B------:R-:W-:Y:S01]  /*20a50*/  VIADD R2, R97, 0xffffffde ;  /* 0xffffffde61027836 */ /* 0x000fe20000000000 */
[----:B------:R-:W3:Y:S01]  /*20a60*/  LDC R121, c[0x0][0x240] ;  /* 0x00009000ff797b82 */ /* 0x000ee20000000800 */
[----:B--2---:R-:W-:-:S05]  /*20a70*/  IMAD.WIDE R28, R0, 0x4, R80 ;  /* 0x00000004001c7825 */ /* 0x004fca00078e0250 */
[----:B------:R2:W-:Y:S02]  /*20a80*/  LDGSTS.E [R25+-0x3fff4], desc[UR60][R28.64], !P1 ;  /* 0xc000c0001c197fae */ /* 0x0005e4000c92187c */
[----:B------:R-:W3:Y:S01]  /*20a90*/  LDC R97, c[0x0][0x230] ;  /* 0x00008c00ff617b82 */ /* 0x000ee20000000800 */
[----:B----4-:R-:W-:Y:S01]  /*20aa0*/  IMAD.WIDE R26, R0, 0x4, R78 ;  /* 0x00000004001a7825 */ /* 0x010fe200078e024e */
[----:B------:R-:W-:-:S04]  /*20ab0*/  SHF.L.U32 R0, R98, 0x5, RZ ;  /* 0x0000000562007819 */ /* 0x000fc800000006ff */
[----:B------:R4:W-:Y:S01]  /*20ac0*/  LDGSTS.E [R25+-0x3bff4], desc[UR60][R26.64], !P1 ;  /* 0xc400c0001a197fae */ /* 0x0009e2000c92187c */
[----:B------:R-:W-:Y:S01]  /*20ad0*/  ISETP.GE.U32.AND P1, PT, R2, 0x7fffff5f, PT ;  /* 0x7fffff5f0200780c */ /* 0x000fe20003f26070 */
[C---:B------:R-:W-:Y:S01]  /*20ae0*/  IMAD.WIDE R32, R0.reuse, 0x4, R80 ;  /* 0x0000000400207825 */ /* 0x040fe200078e0250 */
[----:B------:R-:W3:Y:S03]  /*20af0*/  LDC R98, c[0x0][0x230] ;  /* 0x00008c00ff627b82 */ /* 0x000ee60000000800 */
[----:B------:R-:W-:Y:S01]  /*20b00*/  IMAD.WIDE R30, R0, 0x4, R78 ;  /* 0x00000004001e7825 */ /* 0x000fe200078e024e */
[----:B------:R2:W-:Y:S03]  /*20b10*/  STL.64 [R1+0xca8], R28 ;  /* 0x000ca81c01007387 */ /* 0x0005e60000100a00 */
[----:B------:R-:W-:Y:S01]  /*20b20*/  IMAD R2, R104, 0x21, RZ ;  /* 0x0000002168027824 */ /* 0x000fe200078e02ff */
[----:B------:R3:W-:Y:S01]  /*20b30*/  LDGSTS.E [R25+-0x38000], desc[UR60][R32.64], !P6 ;  /* 0xc800000020197fae */ /* 0x0007e2000f12187c */
[----:B------:R-:W-:Y:S01]  /*20b40*/  VIADD R0, R8, 0xffffffdc ;  /* 0xffffffdc08007836 */ /* 0x000fe20000000000 */
[----:B------:R-:W3:Y:S02]  /*20b50*/  LDC R104, c[0x0][0x238] ;  /* 0x00008e00ff687b82 */ /* 0x000ee40000000800 */
[----:B------:R4:W-:Y:S01]  /*20b60*/  STL.64 [R1+0xcb0], R26 ;  /* 0x000cb01a01007387 */ /* 0x0009e20000100a00 */
[----:B--2---:R-:W-:-:S03]  /*20b70*/  IMAD.WIDE R28, R2, 0x4, R80 ;  /* 0x00000004021c7825 */ /* 0x004fc600078e0250 */
[----:B------:R2:W-:Y:S01]  /*20b80*/  LDGSTS.E [R25+-0x34000], desc[UR60][R30.64], !P6 ;  /* 0xcc0000001e197fae */ /* 0x0005e2000f12187c */
[----:B------:R-:W-:Y:S01]  /*20b90*/  ISETP.GE.U32.AND P6, PT, R0, 0x7fffff5d, PT ;  /* 0x7fffff5d0000780c */ /* 0x000fe20003fc6070 */
[----:B------:R-:W2:Y:S01]  /*20ba0*/  LDC R8, c[0x0][0x238] ;  /* 0x00008e00ff087b82 */ /* 0x000ea20000000800 */
[----:B------:R-:W-:Y:S01]  /*20bb0*/  VIADD R0, R82, 0xffffffdd ;  /* 0xffffffdd52007836 */ /* 0x000fe20000000000 */
[----:B------:R2:W-:Y:S01]  /*20bc0*/  LDGSTS.E [R25+-0x37ffc], desc[UR60][R28.64], !P1 ;  /* 0xc80040001c197fae */ /* 0x0005e2000c92187c */
[----:B----4-:R-:W-:-:S05]  /*20bd0*/  IMAD.WIDE R26, R2, 0x4, R78 ;  /* 0x00000004021a7825 */ /* 0x010fca00078e024e */
[----:B------:R-:W4:Y:S01]  /*20be0*/  LDC R82, c[0x0][0x238] ;  /* 0x00008e00ff527b82 */ /* 0x000f220000000800 */
[----:B------:R2:W-:Y:S01]  /*20bf0*/  LDGSTS.E [R25+-0x33ffc], desc[UR60][R26.64], !P1 ;  /* 0xcc0040001a197fae */ /* 0x0005e2000c92187c */
[----:B------:R-:W-:Y:S01]  /*20c00*/  ISETP.GE.U32.AND P1, PT, R0, 0x7fffff5e, PT ;  /* 0x7fffff5e0000780c */ /* 0x000fe20003f26070 */
[----:B-1----:R-:W-:Y:S02]  /*20c10*/  IMAD R0, R3, 0x22, RZ ;  /* 0x0000002203007824 */ /* 0x002fe400078e02ff */
[----:B------:R-:W-:Y:S01]  /*20c20*/  IMAD R2, R83, 0x23, RZ ;  /* 0x0000002353027824 */ /* 0x000fe200078e02ff */
[----:B------:R1:W-:Y:S01]  /*20c30*/  STL.64 [R1+0xcb8], R32 ;  /* 0x000cb82001007387 */ /* 0x0003e20000100a00 */
[----:B---3--:R-:W-:Y:S01]  /*20c40*/  IADD3 R3, R10, -0x42, RZ ;  /* 0xffffffbe0a037810 */ /* 0x008fe20007ffe0ff */
[----:B------:R-:W3:Y:S02]  /*20c50*/  LDC R83, c[0x0][0x230] ;  /* 0x00008c00ff537b82 */ /* 0x000ee40000000800 */
[----:B------:R2:W-:Y:S04]  /*20c60*/  STL.64 [R1+0xcc0], R30 ;  /* 0x000cc01e01007387 */ /* 0x0005e80000100a00 */
[----:B------:R2:W-:Y:S02]  /*20c70*/  STL.64 [R1+0xcc8], R28 ;  /* 0x000cc81c01007387 */ /* 0x0005e40000100a00 */
[----:B------:R-:W3:Y:S01]  /*20c80*/  LDC R10, c[0x0][0x230] ;  /* 0x00008c00ff0a7b82 */ /* 0x000ee20000000800 */
[C---:B-1----:R-:W-:Y:S01]  /*20c90*/  IMAD.WIDE R32, R0.reuse, 0x4, R80 ;  /* 0x0000000400207825 */ /* 0x042fe200078e0250 */
[----:B------:R1:W-:Y:S03]  /*20ca0*/  STL.64 [R1+0xcd0], R26 ;  /* 0x000cd01a01007387 */ /* 0x0003e60000100a00 */
[----:B--2---:R-:W-:Y:S01]  /*20cb0*/  IMAD.WIDE R30, R0, 0x4, R78 ;  /* 0x00000004001e7825 */ /* 0x004fe200078e024e */
[----:B------:R2:W-:Y:S02]  /*20cc0*/  LDGSTS.E [R25+-0x37ff8], desc[UR60][R32.64], !P1 ;  /* 0xc800800020197fae */ /* 0x0005e4000c92187c */
[----:B------:R-:W3:Y:S01]  /*20cd0*/  LDC R195, c[0x0][0x240] ;  /* 0x00009000ffc37b82 */ /* 0x000ee20000000800 */
[C---:B------:R-:W-:Y:S01]  /*20ce0*/  IMAD.WIDE R28, R2.reuse, 0x4, R80 ;  /* 0x00000004021c7825 */ /* 0x040fe200078e0250 */
[----:B------:R2:W-:Y:S03]  /*20cf0*/  LDGSTS.E [R25+-0x33ff8], desc[UR60][R30.64], !P1 ;  /* 0xcc0080001e197fae */ /* 0x0005e6000c92187c */
[----:B------:R-:W-:Y:S01]  /*20d00*/  VIADD R0, R97, 0xffffffbf ;  /* 0xffffffbf61007836 */ /* 0x000fe20000000000 */
[----:B------:R2:W-:Y:S01]  /*20d10*/  LDGSTS.E [R25+-0x37ff4], desc[UR60][R28.64], !P6 ;  /* 0xc800c0001c197fae */ /* 0x0005e2000f12187c */
[----:B-1----:R-:W-:Y:S01]  /*20d20*/  IMAD.WIDE R26, R2, 0x4, R78 ;  /* 0x00000004021a7825 */ /* 0x002fe200078e024e */
[----:B------:R-:W-:Y:S01]  /*20d30*/  ISETP.GE.U32.AND P1, PT, R3, 0x7fffff3f, PT ;  /* 0x7fffff3f0300780c */ /* 0x000fe20003f26070 */
[----:B------:R-:W1:Y:S03]  /*20d40*/  LDC R97, c[0x0][0x230] ;  /* 0x00008c00ff617b82 */ /* 0x000e660000000800 */
[----:B------:R3:W-:Y:S01]  /*20d50*/  LDGSTS.E [R25+-0x33ff4], desc[UR60][R26.64], !P6 ;  /* 0xcc00c0001a197fae */ /* 0x0007e2000f12187c */
[----:B------:R-:W-:Y:S01]  /*20d60*/  ISETP.GE.U32.AND P6, PT, R0, 0x7fffff40, PT ;  /* 0x7fffff400000780c */ /* 0x000fe20003fc6070 */
[----:B------:R-:W-:-:S03]  /*20d70*/  IMAD.SHL.U32 R0, R8, 0x40, RZ ;  /* 0x0000004008007824 */ /* 0x000fc600078e00ff */
[----:B------:R-:W1:Y:S01]  /*20d80*/  LDC R3, c[0x0][0x238] ;  /* 0x00008e00ff037b82 */ /* 0x000e620000000800 */
[----:B------:R2:W-:Y:S01]  /*20d90*/  STL.64 [R1+0xcd8], R32 ;  /* 0x000cd82001007387 */ /* 0x0005e20000100a00 */
[----:B----4-:R-:W-:-:S03]  /*20da0*/  IMAD R2, R82, 0x41, RZ ;  /* 0x0000004152027824 */ /* 0x010fc600078e02ff */
[----:B------:R4:W-:Y:S03]  /*20db0*/  STL.64 [R1+0xce0], R30 ;  /* 0x000ce01e01007387 */ /* 0x0009e60000100a00 */
[----:B------:R-:W1:Y:S01]  /*20dc0*/  LDC R8, c[0x0][0x238] ;  /* 0x00008e00ff087b82 */ /* 0x000e620000000800 */
[----:B--2---:R-:W-:-:S07]  /*20dd0*/  IMAD.WIDE R32, R0, 0x4, R80 ;  /* 0x0000000400207825 */ /* 0x004fce00078e0250 */
[----:B------:R-:W2:Y:S01]  /*20de0*/  LDC R82, c[0x0][0x238] ;  /* 0x00008e00ff527b82 */ /* 0x000ea20000000800 */
[----:B----4-:R-:W-:Y:S01]  /*20df0*/  IMAD.WIDE R30, R0, 0x4, R78 ;  /* 0x00000004001e7825 */ /* 0x010fe200078e024e */
[----:B------:R-:W-:Y:S01]  /*20e00*/  IADD3 R0, R98, -0x46, RZ ;  /* 0xffffffba62007810 */ /* 0x000fe20007ffe0ff */
[----:B------:R4:W-:Y:S04]  /*20e10*/  STL.64 [R1+0xce8], R28 ;  /* 0x000ce81c01007387 */ /* 0x0009e80000100a00 */
[----:B------:R-:W-:Y:S01]  /*20e20*/  LDGSTS.E [R25+-0x30000], desc[UR60][R32.64], !P6 ;  /* 0xd000000020197fae */ /* 0x000fe2000f12187c */
[----:B------:R-:W2:Y:S03]  /*20e30*/  LDC R98, c[0x0][0x230] ;  /* 0x00008c00ff627b82 */ /* 0x000ea60000000800 */
[----:B------:R3:W-:Y:S01]  /*20e40*/  STL.64 [R1+0xcf0], R26 ;  /* 0x000cf01a01007387 */ /* 0x0007e20000100a00 */
[----:B----4-:R-:W-:-:S03]  /*20e50*/  IMAD.WIDE R28, R2, 0x4, R80 ;  /* 0x00000004021c7825 */ /* 0x010fc600078e0250 */
[----:B------:R-:W-:Y:S01]  /*20e60*/  LDGSTS.E [R25+-0x2c000], desc[UR60][R30.64], !P6 ;  /* 0xd40000001e197fae */ /* 0x000fe2000f12187c */
[----:B------:R-:W-:Y:S01]  /*20e70*/  ISETP.GE.U32.AND P6, PT, R0, 0x7fffff3b, PT ;  /* 0x7fffff3b0000780c */ /* 0x000fe20003fc6070 */
[----:B------:R-:W4:Y:S01]  /*20e80*/  LDC R113, c[0x0][0x240] ;  /* 0x00009000ff717b82 */ /* 0x000f220000000800 */
[----:B------:R-:W-:Y:S01]  /*20e90*/  IMAD R0, R104, 0x42, RZ ;  /* 0x0000004268007824 */ /* 0x000fe200078e02ff */
[----:B------:R-:W-:Y:S01]  /*20ea0*/  STL.64 [R1+0xcf8], R32 ;  /* 0x000cf82001007387 */ /* 0x000fe20000100a00 */
[----:B---3--:R-:W-:-:S03]  /*20eb0*/  IMAD.WIDE R26, R2, 0x4, R78 ;  /* 0x00000004021a7825 */ /* 0x008fc600078e024e */
[----:B------:R-:W-:Y:S02]  /*20ec0*/  STL.64 [R1+0xd00], R30 ;  /* 0x000d001e01007387 */ /* 0x000fe40000100a00 */
[----:B------:R-:W3:Y:S01]  /*20ed0*/  LDC R104, c[0x0][0x238] ;  /* 0x00008e00ff687b82 */ /* 0x000ee20000000800 */
[----:B------:R-:W-:Y:S01]  /*20ee0*/  VIADD R2, R105, 0xffffffbc ;  /* 0xffffffbc69027836 */ /* 0x000fe20000000000 */
[----:B------:R1:W-:Y:S04]  /*20ef0*/  STL.64 [R1+0xd08], R28 ;  /* 0x000d081c01007387 */ /* 0x0003e80000100a00 */
[----:B------:R1:W-:Y:S02]  /*20f00*/  LDGSTS.E [R25+-0x2fffc], desc[UR60][R28.64], !P1 ;  /* 0xd00040001c197fae */ /* 0x0003e4000c92187c */
[----:B------:R-:W4:Y:S02]  /*20f10*/  LDC R105, c[0x0][0x230] ;  /* 0x00008c00ff697b82 */ /* 0x000f240000000800 */
[----:B------:R2:W-:Y:S04]  /*20f20*/  STL.64 [R1+0xd10], R26 ;  /* 0x000d101a01007387 */ /* 0x0005e80000100a00 */
[----:B------:R2:W-:Y:S02]  /*20f30*/  LDGSTS.E [R25+-0x2bffc], desc[UR60][R26.64], !P1 ;  /* 0xd40040001a197fae */ /* 0x0005e4000c92187c */
[----:B------:R-:W4:Y:S01]  /*20f40*/  LDC R177, c[0x0][0x240] ;  /* 0x00009000ffb17b82 */ /* 0x000f220000000800 */
[----:B-1----:R-:W-:Y:S01]  /*20f50*/  IMAD.WIDE R28, R0, 0x4, R80 ;  /* 0x00000004001c7825 */ /* 0x002fe200078e0250 */
[----:B------:R-:W-:-:S04]  /*20f60*/  ISETP.GE.U32.AND P1, PT, R2, 0x7fffff3d, PT ;  /* 0x7fffff3d0200780c */ /* 0x000fc80003f26070 */
[----:B------:R1:W-:Y:S02]  /*20f70*/  LDGSTS.E [R25+-0x2fff8], desc[UR60][R28.64], !P4 ;  /* 0xd00080001c197fae */ /* 0x0003e4000e12187c */
[----:B------:R-:W4:Y:S01]  /*20f80*/  LDC R174, c[0x0][0x240] ;  /* 0x00009000ffae7b82 */ /* 0x000f220000000800 */
[----:B--2---:R-:W-:-:S04]  /*20f90*/  IMAD.WIDE R26, R0, 0x4, R78 ;  /* 0x00000004001a7825 */ /* 0x004fc800078e024e */
[----:B------:R-:W-:Y:S01]  /*20fa0*/  VIADD R0, R10, 0xffffff9f ;  /* 0xffffff9f0a007836 */ /* 0x000fe20000000000 */
[----:B------:R2:W-:Y:S02]  /*20fb0*/  LDGSTS.E [R25+-0x2bff8], desc[UR60][R26.64], !P4 ;  /* 0xd40080001a197fae */ /* 0x0005e4000e12187c */
[----:B------:R-:W3:Y:S02]  /*20fc0*/  LDC R10, c[0x0][0x238] ;  /* 0x00008e00ff0a7b82 */ /* 0x000ee40000000800 */
[----:B------:R-:W-:Y:S01]  /*20fd0*/  ISETP.GE.U32.AND P4, PT, R0, 0x7fffff20, PT ;  /* 0x7fffff200000780c */ /* 0x000fe20003f86070 */
[----:B------:R-:W-:Y:S02]  /*20fe0*/  IMAD R0, R3, 0x43, RZ ;  /* 0x0000004303007824 */ /* 0x000fe400078e02ff */
[----:B------:R-:W-:Y:S01]  /*20ff0*/  IMAD R2, R8, 0x60, RZ ;  /* 0x0000006008027824 */ /* 0x000fe200078e02ff */
[----:B------:R1:W-:Y:S01]  /*21000*/  STL.64 [R1+0xd18], R28 ;  /* 0x000d181c01007387 */ /* 0x0003e20000100a00 */
[C---:B------:R-:W-:Y:S01]  /*21010*/  IMAD.WIDE R32, R0.reuse, 0x4, R80 ;  /* 0x0000000400207825 */ /* 0x040fe200078e0250 */
[----:B------:R-:W-:Y:S01]  /*21020*/  IADD3 R3, R83, -0x63, RZ ;  /* 0xffffff9d53037810 */ /* 0x000fe20007ffe0ff */
[----:B------:R-:W4:Y:S01]  /*21030*/  LDC R8, c[0x0][0x230] ;  /* 0x00008c00ff087b82 */ /* 0x000f220000000800 */
[----:B------:R2:W-:Y:S01]  /*21040*/  STL.64 [R1+0xd20], R26 ;  /* 0x000d201a01007387 */ /* 0x0005e20000100a00 */
[----:B------:R-:W-:-:S03]  /*21050*/  IMAD.WIDE R30, R0, 0x4, R78 ;  /* 0x00000004001e7825 */ /* 0x000fc600078e024e */
[----:B------:R3:W-:Y:S01]  /*21060*/  LDGSTS.E [R25+-0x2fff4], desc[UR60][R32.64], !P1 ;  /* 0xd000c00020197fae */ /* 0x0007e2000c92187c */
[----:B------:R-:W-:Y:S02]  /*21070*/  VIADD R0, R108, 0xffffff9e ;  /* 0xffffff9e6c007836 */ /* 0x000fe40000000000 */
[----:B------:R-:W4:Y:S01]  /*21080*/  LDC R83, c[0x0][0x238] ;  /* 0x00008e00ff537b82 */ /* 0x000f220000000800 */
[C---:B-1----:R-:W-:Y:S01]  /*21090*/  IMAD.WIDE R28, R2.reuse, 0x4, R80 ;  /* 0x00000004021c7825 */ /* 0x042fe200078e0250 */
[----:B------:R1:W-:Y:S03]  /*210a0*/  LDGSTS.E [R25+-0x2bff4], desc[UR60][R30.64], !P1 ;  /* 0xd400c0001e197fae */ /* 0x0003e6000c92187c */
[----:B--2---:R-:W-:Y:S01]  /*210b0*/  IMAD.WIDE R26, R2, 0x4, R78 ;  /* 0x00000004021a7825 */ /* 0x004fe200078e024e */
[----:B------:R2:W-:Y:S01]  /*210c0*/  LDGSTS.E [R25+-0x28000], desc[UR60][R28.64], !P4 ;  /* 0xd80000001c197fae */ /* 0x0005e2000e12187c */
[----:B------:R-:W-:Y:S01]  /*210d0*/  LOP3.LUT R245, R12, 0x10, RZ, 0x3c, !PT ;  /* 0x000000100cf57812 */ /* 0x000fe200078e3cff */
[----:B------:R-:W4:Y:S02]  /*210e0*/  LDC R108, c[0x0][0x230] ;  /* 0x00008c00ff6c7b82 */ /* 0x000f240000000800 */
[----:B------:R2:W-:Y:S01]  /*210f0*/  LDGSTS.E [R25+-0x24000], desc[UR60][R26.64], !P4 ;  /* 0xdc0000001a197fae */ /* 0x0005e2000e12187c */
[----:B------:R-:W-:Y:S01]  /*21100*/  ISETP.GE.U32.AND P4, PT, R0, 0x7fffff1f, PT ;  /* 0x7fffff1f0000780c */ /* 0x000fe20003f86070 */
[----:B------:R-:W-:Y:S01]  /*21110*/  IMAD R0, R82, 0x61, RZ ;  /* 0x0000006152007824 */ /* 0x000fe200078e02ff */
[----:B------:R-:W-:Y:S01]  /*21120*/  ISETP.GE.U32.AND P1, PT, R3, 0x7fffff1e, PT ;  /* 0x7fffff1e0300780c */ /* 0x000fe20003f26070 */
[----:B------:R1:W-:Y:S01]  /*21130*/  STL.64 [R1+0xd28], R32 ;  /* 0x000d282001007387 */ /* 0x0003e20000100a00 */
[----:B---3--:R-:W-:Y:S01]  /*21140*/  IMAD R2, R10, 0x62, RZ ;  /* 0x000000620a027824 */ /* 0x008fe200078e02ff */
[----:B------:R-:W3:Y:S02]  /*21150*/  LDC R82, c[0x0][0x238] ;  /* 0x00008e00ff527b82 */ /* 0x000ee40000000800 */
[----:B------:R2:W-:Y:S06]  /*21160*/  STL.64 [R1+0xd30], R30 ;  /* 0x000d301e01007387 */ /* 0x0005ec0000100a00 */
[----:B------:R-:W3:Y:S01]  /*21170*/  LDC R183, c[0x0][0x240] ;  /* 0x00009000ffb77b82 */ /* 0x000ee20000000800 */
[----:B-1----:R-:W-:-:S04]  /*21180*/  IMAD.WIDE R32, R0, 0x4, R80 ;  /* 0x0000000400207825 */ /* 0x002fc800078e0250 */
[----:B--2---:R-:W-:Y:S01]  /*21190*/  IMAD.WIDE R30, R0, 0x4, R78 ;  /* 0x00000004001e7825 */ /* 0x004fe200078e024e */
[----:B------:R-:W-:Y:S01]  /*211a0*/  IADD3 R0, R98, -0x64, RZ ;  /* 0xffffff9c62007810 */ /* 0x000fe20007ffe0ff */
[----:B------:R1:W-:Y:S01]  /*211b0*/  STL.64 [R1+0xd38], R28 ;  /* 0x000d381c01007387 */ /* 0x0003e20000100a00 */
[----:B------:R-:W2:Y:S03]  /*211c0*/  LDC R10, c[0x0][0x238] ;  /* 0x00008e00ff0a7b82 */ /* 0x000ea60000000800 */
[----:B------:R-:W-:Y:S01]  /*211d0*/  LDGSTS.E [R25+-0x27ffc], desc[UR60][R32.64], !P4 ;  /* 0xd800400020197fae */ /* 0x000fe2000e12187c */
[----:B------:R-:W-:-:S03]  /*211e0*/  VIADD R3, R97, 0xfffffffb ;  /* 0xfffffffb61037836 */ /* 0x000fc60000000000 */
[----:B------:R4:W-:Y:S01]  /*211f0*/  STL.64 [R1+0xd40], R26 ;  /* 0x000d401a01007387 */ /* 0x0009e20000100a00 */
[----:B------:R-:W2:Y:S01]  /*21200*/  LDC R97, c[0x0][0x230] ;  /* 0x00008c00ff617b82 */ /* 0x000ea20000000800 */
[----:B-1----:R-:W-:Y:S02]  /*21210*/  IMAD.WIDE R28, R2, 0x4, R80 ;  /* 0x00000004021c7825 */ /* 0x002fe400078e0250 */
[----:B------:R-:W-:Y:S01]  /*21220*/  LDGSTS.E [R25+-0x23ffc], desc[UR60][R30.64], !P4 ;  /* 0xdc0040001e197fae */ /* 0x000fe2000e12187c */
[----:B------:R-:W-:Y:S01]  /*21230*/  ISETP.GE.U32.AND P4, PT, R0, 0x7fffff1d, PT ;  /* 0x7fffff1d0000780c */ /* 0x000fe20003f86070 */
[----:B------:R-:W-:Y:S02]  /*21240*/  IMAD R0, R104, 0x63, RZ ;  /* 0x0000006368007824 */ /* 0x000fe400078e02ff */
[----:B------:R1:W-:Y:S01]  /*21250*/  LDGSTS.E [R25+-0x27ff8], desc[UR60][R28.64], !P1 ;  /* 0xd80080001c197fae */ /* 0x0003e2000c92187c */
[----:B------:R-:W-:Y:S01]  /*21260*/  IADD3 R245, R168, 0x100000, R245 ;  /* 0x00100000a8f57810 */ /* 0x000fe20007ffe0f5 */
[----:B------:R-:W2:Y:S01]  /*21270*/  LDC R98, c[0x0][0x230] ;  /* 0x00008c00ff627b82 */ /* 0x000ea20000000800 */
[----:B----4-:R-:W-:Y:S01]  /*21280*/  IMAD.WIDE R26, R2, 0x4, R78 ;  /* 0x00000004021a7825 */ /* 0x010fe200078e024e */
[----:B------:R-:W-:Y:S04]  /*21290*/  STL.64 [R1+0xd48], R32 ;  /* 0x000d482001007387 */ /* 0x000fe80000100a00 */
[----:B------:R4:W-:Y:S01]  /*212a0*/  LDGSTS.E [R25+-0x23ff8], desc[UR60][R26.64], !P1 ;  /* 0xdc0080001a197fae */ /* 0x0009e2000c92187c */
[----:B------:R-:W-:Y:S01]  /*212b0*/  ISETP.GE.U32.AND P1, PT, R3, 0x7fffff7c, PT ;  /* 0x7fffff7c0300780c */ /* 0x000fe20003f26070 */
[----:B------:R-:W2:Y:S02]  /*212c0*/  LDC R104, c[0x0][0x230] ;  /* 0x00008c00ff687b82 */ /* 0x000ea40000000800 */
[----:B------:R-:W-:Y:S04]  /*212d0*/  STL.64 [R1+0xd50], R30 ;  /* 0x000d501e01007387 */ /* 0x000fe80000100a00 */
[----:B------:R1:W-:Y:S02]  /*212e0*/  STL.64 [R1+0xd58], R28 ;  /* 0x000d581c01007387 */ /* 0x0003e40000100a00 */
[----:B------:R-:W2:Y:S02]  /*212f0*/  LDC R3, c[0x0][0x230] ;  /* 0x00008c00ff037b82 */ /* 0x000ea40000000800 */
[----:B------:R4:W-:Y:S01]  /*21300*/  STL.64 [R1+0xd60], R26 ;  /* 0x000d601a01007387 */ /* 0x0009e20000100a00 */
[----:B------:R-:W-:-:S05]  /*21310*/  IADD3 R2, R8, -0x6, RZ ;  /* 0xfffffffa08027810 */ /* 0x000fca0007ffe0ff */
[----:B------:R-:W2:Y:S01]  /*21320*/  LDC R8, c[0x0][0x238] ;  /* 0x00008e00ff087b82 */ /* 0x000ea20000000800 */
[----:B-1----:R-:W-:-:S04]  /*21330*/  IMAD.WIDE R28, R0, 0x4, R80 ;  /* 0x00000004001c7825 */ /* 0x002fc800078e0250 */
[----:B----4-:R-:W-:Y:S01]  /*21340*/  IMAD.WIDE R26, R0, 0x4, R78 ;  /* 0x00000004001a7825 */ /* 0x010fe200078e024e */
[----:B------:R1:W-:Y:S02]  /*21350*/  STL.64 [R1+0xd68], R28 ;  /* 0x000d681c01007387 */ /* 0x0003e40000100a00 */
[----:B------:R-:W4:Y:S01]  /*21360*/  LDC R186, c[0x0][0x240] ;  /* 0x00009000ffba7b82 */ /* 0x000f220000000800 */
[----:B------:R-:W-:Y:S01]  /*21370*/  IMAD.SHL.U32 R0, R83, 0x4, RZ ;  /* 0x0000000453007824 */ /* 0x000fe200078e00ff */
[----:B------:R1:W-:Y:S04]  /*21380*/  LDGSTS.E [R25+-0x27ff4], desc[UR60][R28.64], !P4 ;  /* 0xd800c0001c197fae */ /* 0x0003e8000e12187c */
[----:B------:R3:W-:Y:S02]  /*21390*/  STL.64 [R1+0xd70], R26 ;  /* 0x000d701a01007387 */ /* 0x0007e40000100a00 */
[----:B------:R-:W4:Y:S02]  /*213a0*/  LDC R83, c[0x0][0x238] ;  /* 0x00008e00ff537b82 */ /* 0x000f240000000800 */
[----:B------:R3:W-:Y:S01]  /*213b0*/  LDGSTS.E [R25+-0x23ff4], desc[UR60][R26.64], !P4 ;  /* 0xdc00c0001a197fae */ /* 0x0007e2000e12187c */
[----:B------:R-:W-:Y:S01]  /*213c0*/  ISETP.GE.U32.AND P4, PT, R2, 0x7fffff7b, PT ;  /* 0x7fffff7b0200780c */ /* 0x000fe20003f86070 */
[----:B------:R-:W-:-:S02]  /*213d0*/  VIADD R2, R105, 0xfffffff9 ;  /* 0xfffffff969027836 */ /* 0x000fc40000000000 */
[C---:B-1----:R-:W-:Y:S02]  /*213e0*/  IMAD.WIDE R28, R0.reuse, 0x4, R80 ;  /* 0x00000004001c7825 */ /* 0x042fe400078e0250 */
[----:B------:R-:W1:Y:S03]  /*213f0*/  LDC R105, c[0x0][0x238] ;  /* 0x00008e00ff697b82 */ /* 0x000e660000000800 */
[----:B------:R2:W-:Y:S01]  /*21400*/  LDGSTS.E [R245+-0x40000], desc[UR60][R28.64], !P1 ;  /* 0xc00000001cf57fae */ /* 0x0005e2000c92187c */
[----:B---3--:R-:W-:-:S03]  /*21410*/  IMAD.WIDE R26, R0, 0x4, R78 ;  /* 0x00000004001a7825 */ /* 0x008fc600078e024e */
[----:B------:R2:W-:Y:S01]  /*21420*/  STL.64 [R1+0xd78], R28 ;  /* 0x000d781c01007387 */ /* 0x0005e20000100a00 */
[----:B------:R-:W3:Y:S01]  /*21430*/  LDC R133, c[0x0][0x240] ;  /* 0x00009000ff857b82 */ /* 0x000ee20000000800 */
[----:B------:R-:W-:Y:S02]  /*21440*/  IMAD R0, R82, 0x5, RZ ;  /* 0x0000000552007824 */ /* 0x000fe400078e02ff */
[----:B------:R2:W-:Y:S01]  /*21450*/  LDGSTS.E [R245+-0x3c000], desc[UR60][R26.64], !P1 ;  /* 0xc40000001af57fae */ /* 0x0005e2000c92187c */
[----:B------:R-:W-:-:S03]  /*21460*/  ISETP.GE.U32.AND P1, PT, R2, 0x7fffff7a, PT ;  /* 0x7fffff7a0200780c */ /* 0x000fc60003f26070 */
[----:B------:R2:W-:Y:S01]  /*21470*/  STL.64 [R1+0xd80], R26 ;  /* 0x000d801a01007387 */ /* 0x0005e20000100a00 */
[----:B------:R-:W1:Y:S01]  /*21480*/  LDC R82, c[0x0][0x230] ;  /* 0x00008c00ff527b82 */ /* 0x000e620000000800 */
[----:B--2---:R-:W-:Y:S01]  /*21490*/  IMAD.WIDE R28, R0, 0x4, R80 ;  /* 0x00000004001c7825 */ /* 0x004fe200078e0250 */
[----:B------:R-:W-:-:S06]  /*214a0*/  IADD3 R2, R3, -0x8, RZ ;  /* 0xfffffff803027810 */ /* 0x000fcc0007ffe0ff */
[----:B------:R-:W2:Y:S01]  /*214b0*/  LDC R34, c[0x0][0x240] ;  /* 0x00009000ff227b82 */ /* 0x000ea20000000800 */
[----:B------:R-:W-:Y:S01]  /*214c0*/  IMAD.WIDE R26, R0, 0x4, R78 ;  /* 0x00000004001a7825 */ /* 0x000fe200078e024e */
[----:B------:R4:W-:Y:S03]  /*214d0*/  STL.64 [R1+0xd88], R28 ;  /* 0x000d881c01007387 */ /* 0x0009e60000100a00 */
[----:B------:R-:W-:Y:S01]  /*214e0*/  IMAD R0, R10, 0x6, RZ ;  /* 0x000000060a007824 */ /* 0x000fe200078e02ff */
[----:B------:R4:W-:Y:S02]  /*214f0*/  LDGSTS.E [R245+-0x3fffc], desc[UR60][R28.64], !P4 ;  /* 0xc00040001cf57fae */ /* 0x0009e4000e12187c */
[----:B------:R-:W3:Y:S02]  /*21500*/  LDC R3, c[0x0][0x238] ;  /* 0x00008e00ff037b82 */ /* 0x000ee40000000800 */
[----:B------:R4:W-:Y:S04]  /*21510*/  STL.64 [R1+0xd90], R26 ;  /* 0x000d901a01007387 */ /* 0x0009e80000100a00 */
[----:B------:R4:W-:Y:S02]  /*21520*/  LDGSTS.E [R245+-0x3bffc], desc[UR60][R26.64], !P4 ;  /* 0xc40040001af57fae */ /* 0x0009e4000e12187c */
[----:B------:R-:W2:Y:S01]  /*21530*/  LDC R10, c[0x0][0x238] ;  /* 0x00008e00ff0a7b82 */ /* 0x000ea20000000800 */
[----:B----4-:R-:W-:Y:S01]  /*21540*/  IMAD.WIDE R28, R0, 0x4, R80 ;  /* 0x00000004001c7825 */ /* 0x010fe200078e0250 */
[----:B------:R-:W-:-:S04]  /*21550*/  ISETP.GE.U32.AND P4, PT, R2, 0x7fffff79, PT ;  /* 0x7fffff790200780c */ /* 0x000fc80003f86070 */
[----:B------:R4:W-:Y:S02]  /*21560*/  LDGSTS.E [R245+-0x3fff8], desc[UR60][R28.64], !P1 ;  /* 0xc00080001cf57fae */ /* 0x0009e4000c92187c */
[----:B------:R-:W2:Y:S01]  /*21570*/  LDC R156, c[0x0][0x240] ;  /* 0x00009000ff9c7b82 */ /* 0x000ea20000000800 */
[----:B------:R-:W-:-:S04]  /*21580*/  IMAD.WIDE R26, R0, 0x4, R78 ;  /* 0x00000004001a7825 */ /* 0x000fc800078e024e */
[----:B------:R-:W-:Y:S01]  /*21590*/  VIADD R0, R97, 0xffffffdb ;  /* 0xffffffdb61007836 */ /* 0x000fe20000000000 */
[----:B------:R1:W-:Y:S02]  /*215a0*/  LDGSTS.E [R245+-0x3bff8], desc[UR60][R26.64], !P1 ;  /* 0xc40080001af57fae */ /* 0x0003e4000c92187c */
[----:B------:R-:W2:Y:S02]  /*215b0*/  LDC R97, c[0x0][0x230] ;  /* 0x00008c00ff617b82 */ /* 0x000ea40000000800 */
[----:B------:R-:W-:Y:S01]  /*215c0*/  ISETP.GE.U32.AND P1, PT, R0, 0x7fffff5c, PT ;  /* 0x7fffff5c0000780c */ /* 0x000fe20003f26070 */
[----:B------:R-:W-:-:S05]  /*215d0*/  IMAD R0, R83, 0x7, RZ ;  /* 0x0000000753007824 */ /* 0x000fca00078e02ff */
[----:B------:R-:W2:Y:S01]  /*215e0*/  LDC R83, c[0x0][0x230] ;  /* 0x00008c00ff537b82 */ /* 0x000ea20000000800 */
[----:B------:R-:W-:Y:S01]  /*215f0*/  IMAD.WIDE R32, R0, 0x4, R80 ;  /* 0x0000000400207825 */ /* 0x000fe200078e0250 */
[----:B------:R4:W-:Y:S03]  /*21600*/  STL.64 [R1+0xd98], R28 ;  /* 0x000d981c01007387 */ /* 0x0009e60000100a00 */
[----:B------:R-:W-:Y:S02]  /*21610*/  IMAD R2, R8, 0x24, RZ ;  /* 0x0000002408027824 */ /* 0x000fe400078e02ff */
[----:B------:R-:W-:Y:S01]  /*21620*/  IMAD.WIDE R30, R0, 0x4, R78 ;  /* 0x00000004001e7825 */ /* 0x000fe200078e024e */
[----:B------:R1:W-:Y:S01]  /*21630*/  STL.64 [R1+0xda0], R26 ;  /* 0x000da01a01007387 */ /* 0x0003e20000100a00 */
[----:B------:R-:W2:Y:S02]  /*21640*/  LDC R8, c[0x0][0x238] ;  /* 0x00008e00ff087b82 */ /* 0x000ea40000000800 */
[----:B------:R-:W-:Y:S01]  /*21650*/  VIADD R0, R98, 0xffffffda ;  /* 0xffffffda62007836 */ /* 0x000fe20000000000 */
[----:B------:R2:W-:Y:S01]  /*21660*/  LDGSTS.E [R245+-0x3fff4], desc[UR60][R32.64], !P4 ;  /* 0xc000c00020f57fae */ /* 0x0005e2000e12187c */
[----:B----4-:R-:W-:-:S03]  /*21670*/  IMAD.WIDE R28, R2, 0x4, R80 ;  /* 0x00000004021c7825 */ /* 0x010fc600078e0250 */
[----:B------:R4:W-:Y:S01]  /*21680*/  LDGSTS.E [R245+-0x3bff4], desc[UR60][R30.64], !P4 ;  /* 0xc400c0001ef57fae */ /* 0x0009e2000e12187c */
[----:B------:R-:W-:Y:S01]  /*21690*/  ISETP.GE.U32.AND P4, PT, R0, 0x7fffff5b, PT ;  /* 0x7fffff5b0000780c */ /* 0x000fe20003f86070 */
[----:B------:R-:W4:Y:S01]  /*216a0*/  LDC R98, c[0x0][0x230] ;  /* 0x00008c00ff627b82 */ /* 0x000f220000000800 */
[----:B-1----:R-:W-:Y:S01]  /*216b0*/  IMAD.WIDE R26, R2, 0x4, R78 ;  /* 0x00000004021a7825 */ /* 0x002fe200078e024e */
[----:B------:R-:W-:Y:S01]  /*216c0*/  IADD3 R0, R82, -0x27, RZ ;  /* 0xffffffd952007810 */ /* 0x000fe20007ffe0ff */
[----:B------:R1:W-:Y:S04]  /*216d0*/  LDGSTS.E [R245+-0x38000], desc[UR60][R28.64], !P1 ;  /* 0xc80000001cf57fae */ /* 0x0003e8000c92187c */
[----:B------:R1:W-:Y:S01]  /*216e0*/  LDGSTS.E [R245+-0x34000], desc[UR60][R26.64], !P1 ;  /* 0xcc0000001af57fae */ /* 0x0003e2000c92187c */
[----:B------:R-:W-:Y:S01]  /*216f0*/  ISETP.GE.U32.AND P1, PT, R0, 0x7fffff5a, PT ;  /* 0x7fffff5a0000780c */ /* 0x000fe20003f26070 */
[----:B------:R-:W1:Y:S01]  /*21700*/  LDC R82, c[0x0][0x238] ;  /* 0x00008e00ff527b82 */ /* 0x000e620000000800 */
[----:B---3--:R-:W-:Y:S01]  /*21710*/  IMAD R0, R3, 0x25, RZ ;  /* 0x0000002503007824 */ /* 0x008fe200078e02ff */
[----:B------:R3:W-:Y:S01]  /*21720*/  STL.64 [R1+0xda8], R32 ;  /* 0x000da82001007387 */ /* 0x0007e20000100a00 */
[----:B--2---:R-:W-:-:S03]  /*21730*/  IMAD R2, R10, 0x26, RZ ;  /* 0x000000260a027824 */ /* 0x004fc600078e02ff */
[----:B------:R4:W-:Y:S02]  /*21740*/  STL.64 [R1+0xdb0], R30 ;  /* 0x000db01e01007387 */ /* 0x0009e40000100a00 */
[----:B------:R-:W2:Y:S01]  /*21750*/  LDC R10, c[0x0][0x230] ;  /* 0x00008c00ff0a7b82 */ /* 0x000ea20000000800 */
[----:B---3--:R-:W-:-:S07]  /*21760*/  IMAD.WIDE R32, R0, 0x4, R80 ;  /* 0x0000000400207825 */ /* 0x008fce00078e0250 */
[----:B------:R-:W3:Y:S01]  /*21770*/  LDC R3, c[0x0][0x238] ;  /* 0x00008e00ff037b82 */ /* 0x000ee20000000800 */
[----:B----4-:R-:W-:Y:S01]  /*21780*/  IMAD.WIDE R30, R0, 0x4, R78 ;  /* 0x00000004001e7825 */ /* 0x010fe200078e024e */
[----:B------:R1:W-:Y:S03]  /*21790*/  STL.64 [R1+0xdb8], R28 ;  /* 0x000db81c01007387 */ /* 0x0003e60000100a00 */
[----:B------:R-:W-:Y:S01]  /*217a0*/  VIADD R0, R83, 0xffffffd8 ;  /* 0xffffffd853007836 */ /* 0x000fe20000000000 */
[----:B------:R4:W-:Y:S02]  /*217b0*/  LDGSTS.E [R245+-0x37ffc], desc[UR60][R32.64], !P4 ;  /* 0xc800400020f57fae */ /* 0x0009e4000e12187c */
[----:B------:R-:W3:Y:S02]  /*217c0*/  LDC R83, c[0x0][0x230] ;  /* 0x00008c00ff537b82 */ /* 0x000ee40000000800 */
[----:B------:R4:W-:Y:S01]  /*217d0*/  STL.64 [R1+0xdc0], R26 ;  /* 0x000dc01a01007387 */ /* 0x0009e20000100a00 */
[----:B-1----:R-:W-:-:S03]  /*217e0*/  IMAD.WIDE R28, R2, 0x4, R80 ;  /* 0x00000004021c7825 */ /* 0x002fc600078e0250 */
[----:B------:R1:W-:Y:S01]  /*217f0*/  LDGSTS.E [R245+-0x33ffc], desc[UR60][R30.64], !P4 ;  /* 0xcc0040001ef57fae */ /* 0x0003e2000e12187c */
[----:B------:R-:W-:Y:S01]  /*21800*/  ISETP.GE.U32.AND P4, PT, R0, 0x7fffff59, PT ;  /* 0x7fffff590000780c */ /* 0x000fe20003f86070 */
[----:B------:R-:W3:Y:S01]  /*21810*/  LDC R206, c[0x0][0x240] ;  /* 0x00009000ffce7b82 */ /* 0x000ee20000000800 */
[----:B------:R-:W-:Y:S01]  /*21820*/  VIADD R0, R97, 0xffffffbb ;  /* 0xffffffbb61007836 */ /* 0x000fe20000000000 */
[----:B------:R2:W-:Y:S01]  /*21830*/  LDGSTS.E [R245+-0x37ff8], desc[UR60][R28.64], !P1 ;  /* 0xc80080001cf57fae */ /* 0x0005e2000c92187c */
[----:B----4-:R-:W-:-:S03]  /*21840*/  IMAD.WIDE R26, R2, 0x4, R78 ;  /* 0x00000004021a7825 */ /* 0x010fc600078e024e */
[----:B------:R4:W-:Y:S02]  /*21850*/  STL.64 [R1+0xdc8], R32 ;  /* 0x000dc82001007387 */ /* 0x0009e40000100a00 */
[----:B------:R-:W3:Y:S02]  /*21860*/  LDC R97, c[0x0][0x230] ;  /* 0x00008c00ff617b82 */ /* 0x000ee40000000800 */
[----:B------:R2:W-:Y:S01]  /*21870*/  LDGSTS.E [R245+-0x33ff8], desc[UR60][R26.64], !P1 ;  /* 0xcc0080001af57fae */ /* 0x0005e2000c92187c */
[----:B------:R-:W-:Y:S01]  /*21880*/  ISETP.GE.U32.AND P1, PT, R0, 0x7fffff3c, PT ;  /* 0x7fffff3c0000780c */ /* 0x000fe20003f26070 */
[----:B------:R-:W-:Y:S02]  /*21890*/  IMAD R0, R8, 0x27, RZ ;  /* 0x0000002708007824 */ /* 0x000fe400078e02ff */
[----:B------:R1:W-:Y:S02]  /*218a0*/  STL.64 [R1+0xdd0], R30 ;  /* 0x000dd01e01007387 */ /* 0x0003e40000100a00 */
[----:B------:R-:W3:Y:S01]  /*218b0*/  LDC R8, c[0x0][0x238] ;  /* 0x00008e00ff087b82 */ /* 0x000ee20000000800 */
[----:B----4-:R-:W-:Y:S01]  /*218c0*/  IMAD.WIDE R32, R0, 0x4, R80 ;  /* 0x0000000400207825 */ /* 0x010fe200078e0250 */
[----:B------:R2:W-:Y:S03]  /*218d0*/  STL.64 [R1+0xdd8], R28 ;  /* 0x000dd81c01007387 */ /* 0x0005e60000100a00 */
[----:B------:R-:W-:Y:S01]  /*218e0*/  IMAD R2, R82, 0x44, RZ ;  /* 0x0000004452027824 */ /* 0x000fe200078e02ff */
[----:B------:R-:W-:Y:S02]  /*218f0*/  LDGSTS.E [R245+-0x37ff4], desc[UR60][R32.64], !P4 ;  /* 0xc800c00020f57fae */ /* 0x000fe4000e12187c */
[----:B------:R-:W4:Y:S01]  /*21900*/  LDC R82, c[0x0][0x238] ;  /* 0x00008e00ff527b82 */ /* 0x000f220000000800 */
[----:B-1----:R-:W-:Y:S01]  /*21910*/  IMAD.WIDE R30, R0, 0x4, R78 ;  /* 0x00000004001e7825 */ /* 0x002fe200078e024e */
[----:B------:R-:W-:Y:S01]  /*21920*/  IADD3 R0, R98, -0xa, RZ ;  /* 0xfffffff662007810 */ /* 0x000fe20007ffe0ff */
[----:B------:R1:W-:Y:S02]  /*21930*/  STL.64 [R1+0xde0], R26 ;  /* 0x000de01a01007387 */ /* 0x0003e40000100a00 */
[----:B--2---:R-:W-:-:S02]  /*21940*/  IMAD.WIDE R28, R2, 0x4, R80 ;  /* 0x00000004021c7825 */ /* 0x004fc400078e0250 */
[----:B------:R-:W-:Y:S01]  /*21950*/  LDGSTS.E [R245+-0x33ff4], desc[UR60][R30.64], !P4 ;  /* 0xcc00c0001ef57fae */ /* 0x000fe2000e12187c */
[----:B------:R-:W-:Y:S01]  /*21960*/  ISETP.GE.U32.AND P4, PT, R0, 0x7fffff77, PT ;  /* 0x7fffff770000780c */ /* 0x000fe20003f86070 */
[----:B------:R-:W2:Y:S01]  /*21970*/  LDC R98, c[0x0][0x238] ;  /* 0x00008e00ff627b82 */ /* 0x000ea20000000800 */
[----:B------:R-:W-:Y:S01]  /*21980*/  IMAD R0, R105, 0x45, RZ ;  /* 0x0000004569007824 */ /* 0x000fe200078e02ff */
[----:B------:R-:W-:Y:S01]  /*21990*/  STL.64 [R1+0xde8], R32 ;  /* 0x000de82001007387 */ /* 0x000fe20000100a00 */
[----:B-1----:R-:W-:-:S03]  /*219a0*/  IMAD.WIDE R26, R2, 0x4, R78 ;  /* 0x00000004021a7825 */ /* 0x002fc600078e024e */
[----:B------:R-:W-:Y:S02]  /*219b0*/  STL.64 [R1+0xdf0], R30 ;  /* 0x000df01e01007387 */ /* 0x000fe40000100a00 */
[----:B------:R-:W1:Y:S01]  /*219c0*/  LDC R105, c[0x0][0x238] ;  /* 0x00008e00ff697b82 */ /* 0x000e620000000800 */
[----:B------:R-:W-:Y:S01]  /*219d0*/  VIADD R2, R104, 0xffffffb9 ;  /* 0xffffffb968027836 */ /* 0x000fe20000000000 */
[----:B------:R3:W-:Y:S04]  /*219e0*/  STL.64 [R1+0xdf8], R28 ;  /* 0x000df81c01007387 */ /* 0x0007e80000100a00 */
[----:B------:R3:W-:Y:S02]  /*219f0*/  LDGSTS.E [R245+-0x30000], desc[UR60][R28.64], !P1 ;  /* 0xd00000001cf57fae */ /* 0x0007e4000c92187c */
[----:B------:R-:W1:Y:S02]  /*21a00*/  LDC R104, c[0x0][0x230] ;  /* 0x00008c00ff687b82 */ /* 0x000e640000000800 */
[----:B------:R4:W-:Y:S04]  /*21a10*/  STL.64 [R1+0xe00], R26 ;  /* 0x000e001a01007387 */ /* 0x0009e80000100a00 */
[----:B------:R4:W-:Y:S02]  /*21a20*/  LDGSTS.E [R245+-0x2c000], desc[UR60][R26.64], !P1 ;  /* 0xd40000001af57fae */ /* 0x0009e4000c92187c */
[----:B------:R-:W1:Y:S01]  /*21a30*/  LDC R160, c[0x0][0x240] ;  /* 0x00009000ffa07b82 */ /* 0x000e620000000800 */
[----:B---3--:R-:W-:Y:S01]  /*21a40*/  IMAD.WIDE R28, R0, 0x4, R80 ;  /* 0x00000004001c7825 */ /* 0x008fe200078e0250 */
[----:B------:R-:W-:-:S04]  /*21a50*/  ISETP.GE.U32.AND P1, PT, R2, 0x7fffff3a, PT ;  /* 0x7fffff3a0200780c */ /* 0x000fc80003f26070 */
[----:B------:R3:W-:Y:S02]  /*21a60*/  LDGSTS.E [R245+-0x2fffc], desc[UR60][R28.64], !P6 ;  /* 0xd00040001cf57fae */ /* 0x0007e4000f12187c */
[----:B------:R-:W1:Y:S01]  /*21a70*/  LDC R164, c[0x0][0x240] ;  /* 0x00009000ffa47b82 */ /* 0x000e620000000800 */
[----:B----4-:R-:W-:-:S04]  /*21a80*/  IMAD.WIDE R26, R0, 0x4, R78 ;  /* 0x00000004001a7825 */ /* 0x010fc800078e024e */
[----:B------:R-:W-:Y:S01]  /*21a90*/  VIADD R0, R10, 0xffffffb8 ;  /* 0xffffffb80a007836 */ /* 0x000fe20000000000 */
[----:B------:R4:W-:Y:S02]  /*21aa0*/  LDGSTS.E [R245+-0x2bffc], desc[UR60][R26.64], !P6 ;  /* 0xd40040001af57fae */ /* 0x0009e4000f12187c */
[----:B------:R-:W2:Y:S02]  /*21ab0*/  LDC R10, c[0x0][0x238] ;  /* 0x00008e00ff0a7b82 */ /* 0x000ea40000000800 */
[----:B------:R-:W-:Y:S01]  /*21ac0*/  ISETP.GE.U32.AND P6, PT, R0, 0x7fffff39, PT ;  /* 0x7fffff390000780c */ /* 0x000fe20003fc6070 */
[----:B------:R-:W-:Y:S02]  /*21ad0*/  IMAD R0, R3, 0x46, RZ ;  /* 0x0000004603007824 */ /* 0x000fe400078e02ff */
[----:B------:R-:W-:Y:S01]  /*21ae0*/  IMAD R2, R8, 0x47, RZ ;  /* 0x0000004708027824 */ /* 0x000fe200078e02ff */
[----:B------:R3:W-:Y:S01]  /*21af0*/  STL.64 [R1+0xe08], R28 ;  /* 0x000e081c01007387 */ /* 0x0007e20000100a00 */
[C---:B------:R-:W-:Y:S01]  /*21b00*/  IMAD.WIDE R32, R0.reuse, 0x4, R80 ;  /* 0x0000000400207825 */ /* 0x040fe200078e0250 */
[----:B------:R-:W-:Y:S01]  /*21b10*/  IADD3 R3, R83, -0x66, RZ ;  /* 0xffffff9a53037810 */ /* 0x000fe20007ffe0ff */
[----:B------:R-:W1:Y:S01]  /*21b20*/  LDC R8, c[0x0][0x238] ;  /* 0x00008e00ff087b82 */ /* 0x000e620000000800 */
[----:B------:R4:W-:Y:S01]  /*21b30*/  STL.64 [R1+0xe10], R26 ;  /* 0x000e101a01007387 */ /* 0x0009e20000100a00 */
[----:B------:R-:W-:-:S03]  /*21b40*/  IMAD.WIDE R30, R0, 0x4, R78 ;  /* 0x00000004001e7825 */ /* 0x000fc600078e024e */
[----:B------:R2:W-:Y:S01]  /*21b50*/  LDGSTS.E [R245+-0x2fff8], desc[UR60][R32.64], !P1 ;  /* 0xd000800020f57fae */ /* 0x0005e2000c92187c */
[----:B------:R-:W-:Y:S02]  /*21b60*/  VIADD R0, R108, 0xffffff9b ;  /* 0xffffff9b6c007836 */ /* 0x000fe40000000000 */
[----:B------:R-:W1:Y:S01]  /*21b70*/  LDC R83, c[0x0][0x230] ;  /* 0x00008c00ff537b82 */ /* 0x000e620000000800 */
[C---:B---3--:R-:W-:Y:S01]  /*21b80*/  IMAD.WIDE R28, R2.reuse, 0x4, R80 ;  /* 0x00000004021c7825 */ /* 0x048fe200078e0250 */
[----:B------:R3:W-:Y:S03]  /*21b90*/  LDGSTS.E [R245+-0x2bff8], desc[UR60][R30.64], !P1 ;  /* 0xd40080001ef57fae */ /* 0x0007e6000c92187c */
[----:B----4-:R-:W-:Y:S01]  /*21ba0*/  IMAD.WIDE R26, R2, 0x4, R78 ;  /* 0x00000004021a7825 */ /* 0x010fe200078e024e */
[----:B------:R4:W-:Y:S01]  /*21bb0*/  LDGSTS.E [R245+-0x2fff4], desc[UR60][R28.64], !P6 ;  /* 0xd000c0001cf57fae */ /* 0x0009e2000f12187c */
[----:B------:R-:W-:Y:S01]  /*21bc0*/  ISETP.GE.U32.AND P1, PT, R0, 0x7fffff1c, PT ;  /* 0x7fffff1c0000780c */ /* 0x000fe20003f26070 */
[----:B------:R-:W1:Y:S02]  /*21bd0*/  LDC R108, c[0x0][0x240] ;  /* 0x00009000ff6c7b82 */ /* 0x000e640000000800 */
[----:B------:R4:W-:Y:S01]  /*21be0*/  LDGSTS.E [R245+-0x2bff4], desc[UR60][R26.64], !P6 ;  /* 0xd400c0001af57fae */ /* 0x0009e2000f12187c */
[----:B------:R-:W-:Y:S01]  /*21bf0*/  ISETP.GE.U32.AND P6, PT, R3, 0x7fffff1b, PT ;  /* 0x7fffff1b0300780c */ /* 0x000fe20003fc6070 */
[----:B------:R-:W-:-:S04]  /*21c00*/  IMAD R0, R82, 0x64, RZ ;  /* 0x0000006452007824 */ /* 0x000fc800078e02ff */
[----:B------:R-:W1:Y:S01]  /*21c10*/  LDC R3, c[0x0][0x230] ;  /* 0x00008c00ff037b82 */ /* 0x000e620000000800 */
[----:B------:R2:W-:Y:S04]  /*21c20*/  STL.64 [R1+0xe18], R32 ;  /* 0x000e182001007387 */ /* 0x0005e80000100a00 */
[----:B------:R3:W-:Y:S03]  /*21c30*/  STL.64 [R1+0xe20], R30 ;  /* 0x000e201e01007387 */ /* 0x0007e60000100a00 */
[----:B------:R-:W1:Y:S01]  /*21c40*/  LDC R82, c[0x0][0x238] ;  /* 0x00008e00ff527b82 */ /* 0x000e620000000800 */
[----:B--2---:R-:W-:-:S04]  /*21c50*/  IMAD.WIDE R32, R0, 0x4, R80 ;  /* 0x0000000400207825 */ /* 0x004fc800078e0250 */
[----:B---3--:R-:W-:Y:S01]  /*21c60*/  IMAD.WIDE R30, R0, 0x4, R78 ;  /* 0x00000004001e7825 */ /* 0x008fe200078e024e */
[----:B------:R-:W-:Y:S03]  /*21c70*/  LDGSTS.E [R245+-0x28000], desc[UR60][R32.64], !P1 ;  /* 0xd800000020f57fae */ /* 0x000fe6000c92187c */
[----:B------:R-:W-:Y:S01]  /*21c80*/  VIADD R0, R97, 0xffffff99 ;  /* 0xffffff9961007836 */ /* 0x000fe20000000000 */
[----:B------:R-:W-:Y:S01]  /*21c90*/  LDGSTS.E [R245+-0x24000], desc[UR60][R30.64], !P1 ;  /* 0xdc0000001ef57fae */ /* 0x000fe2000c92187c */
[----:B------:R-:W-:Y:S01]  /*21ca0*/  IMAD R2, R10, 0x65, RZ ;  /* 0x000000650a027824 */ /* 0x000fe200078e02ff */
[----:B------:R-:W2:Y:S02]  /*21cb0*/  LDC R97, c[0x0][0x238] ;  /* 0x00008e00ff617b82 */ /* 0x000ea40000000800 */
[----:B------:R-:W-:Y:S01]  /*21cc0*/  ISETP.GE.U32.AND P1, PT, R0, 0x7fffff1a, PT ;  /* 0x7fffff1a0000780c */ /* 0x000fe20003f26070 */
[----:B------:R4:W-:Y:S01]  /*21cd0*/  STL.64 [R1+0xe28], R28 ;  /* 0x000e281c01007387 */ /* 0x0009e20000100a00 */
[----:B------:R-:W-:-:S03]  /*21ce0*/  IMAD R0, R98, 0x66, RZ ;  /* 0x0000006662007824 */ /* 0x000fc600078e02ff */
[----:B------:R3:W-:Y:S01]  /*21cf0*/  STL.64 [R1+0xe30], R26 ;  /* 0x000e301a01007387 */ /* 0x0007e20000100a00 */
[----:B------:R-:W2:Y:S03]  /*21d00*/  LDC R10, c[0x0][0x230] ;  /* 0x00008c00ff0a7b82 */ /* 0x000ea60000000800 */
[----:B------:R-:W-:Y:S01]  /*21d10*/  STL.64 [R1+0xe38], R32 ;  /* 0x000e382001007387 */ /* 0x000fe20000100a00 */
[----:B----4-:R-:W-:-:S03]  /*21d20*/  IMAD.WIDE R28, R2, 0x4, R80 ;  /* 0x00000004021c7825 */ /* 0x010fc600078e0250 */
[----:B------:R-:W-:Y:S01]  /*21d30*/  STL.64 [R1+0xe40], R30 ;  /* 0x000e401e01007387 */ /* 0x000fe20000100a00 */
[----:B------:R-:W4:Y:S01]  /*21d40*/  LDC R98, c[0x0][0x238] ;  /* 0x00008e00ff627b82 */ /* 0x000f220000000800 */
[----:B---3--:R-:W-:Y:S01]  /*21d50*/  IMAD.WIDE R26, R2, 0x4, R78 ;  /* 0x00000004021a7825 */ /* 0x008fe200078e024e */
[----:B-1----:R-:W-:Y:S01]  /*21d60*/  IADD3 R2, R104, -0x68, RZ ;  /* 0xffffff9868027810 */ /* 0x002fe20007ffe0ff */
[----:B------:R1:W-:Y:S04]  /*21d70*/  STL.64 [R1+0xe48], R28 ;  /* 0x000e481c01007387 */ /* 0x0003e80000100a00 */
[----:B------:R1:W-:Y:S01]  /*21d80*/  LDGSTS.E [R245+-0x27ffc], desc[UR60][R28.64], !P6 ;  /* 0xd80040001cf57fae */ /* 0x0003e2000f12187c */
[----:B------:R-:W3:Y:S03]  /*21d90*/  LDC R104, c[0x0][0x230] ;  /* 0x00008c00ff687b82 */ /* 0x000ee60000000800 */
[----:B------:R1:W-:Y:S04]  /*21da0*/  STL.64 [R1+0xe50], R26 ;  /* 0x000e501a01007387 */ /* 0x0003e80000100a00 */
[----:B------:R1:W-:Y:S02]  /*21db0*/  LDGSTS.E [R245+-0x23ffc], desc[UR60][R26.64], !P6 ;  /* 0xdc0040001af57fae */ /* 0x0003e4000f12187c */
[----:B-1----:R-:W-:Y:S01]  /*21dc0*/  IMAD.WIDE R28, R0, 0x4, R80 ;  /* 0x00000004001c7825 */ /* 0x002fe200078e0250 */
[----:B------:R-:W-:-:S04]  /*21dd0*/  ISETP.GE.U32.AND P6, PT, R2, 0x7fffff19, PT ;  /* 0x7fffff190200780c */ /* 0x000fc80003fc6070 */
[----:B------:R1:W-:Y:S01]  /*21de0*/  LDGSTS.E [R245+-0x27ff8], desc[UR60][R28.64], !P1 ;  /* 0xd80080001cf57fae */ /* 0x0003e2000c92187c */
[----:B------:R-:W-:-:S04]  /*21df0*/  IMAD.WIDE R26, R0, 0x4, R78 ;  /* 0x00000004001a7825 */ /* 0x000fc800078e024e */
[----:B------:R-:W-:Y:S01]  /*21e00*/  VIADD R0, R3, 0xfffffff7 ;  /* 0xfffffff703007836 */ /* 0x000fe20000000000 */
[----:B------:R1:W-:Y:S01]  /*21e10*/  LDGSTS.E [R245+-0x23ff8], desc[UR60][R26.64], !P1 ;  /* 0xdc0080001af57fae */ /* 0x0003e2000c92187c */
[----:B------:R-:W-:-:S03]  /*21e20*/  MOV R6, R244 ;  /* 0x000000f400067202 */ /* 0x000fc60000000f00 */
[----:B------:R-:W-:Y:S01]  /*21e30*/  ISETP.GE.U32.AND P1, PT, R0, 0x7fffff78, PT ;  /* 0x7fffff780000780c */ /* 0x000fe20003f26070 */
[----:B------:R-:W-:Y:S01]  /*21e40*/  IMAD R0, R8, 0x67, RZ ;  /* 0x0000006708007824 */ /* 0x000fe200078e02ff */
[----:B------:R-:W-:Y:S01]  /*21e50*/  LOP3.LUT R244, R12, 0x20, RZ, 0x3c, !PT ;  /* 0x000000200cf47812 */ /* 0x000fe200078e3cff */
[----:B------:R-:W-:Y:S02]  /*21e60*/  IMAD.SHL.U32 R2, R82, 0x8, RZ ;  /* 0x0000000852027824 */ /* 0x000fe400078e00ff */
[----:B------:R-:W-:Y:S01]  /*21e70*/  IMAD.WIDE R32, R0, 0x4, R80 ;  /* 0x0000000400207825 */ /* 0x000fe200078e0250 */
[----:B------:R1:W-:Y:S01]  /*21e80*/  STL.64 [R1+0xe58], R28 ;  /* 0x000e581c01007387 */ /* 0x0003e20000100a00 */
[----:B------:R-:W-:Y:S02]  /*21e90*/  IADD3 R244, R168, 0x100000, R244 ;  /* 0x00100000a8f47810 */ /* 0x000fe40007ffe0f4 */
[----:B------:R-:W-:Y:S01]  /*21ea0*/  IMAD.WIDE R30, R0, 0x4, R78 ;  /* 0x00000004001e7825 */ /* 0x000fe200078e024e */
[----:B------:R4:W-:Y:S03]  /*21eb0*/  STL.64 [R1+0xe60], R26 ;  /* 0x000e601a01007387 */ /* 0x0009e60000100a00 */
[----:B------:R-:W-:Y:S01]  /*21ec0*/  VIADD R3, R83, 0xfffffff5 ;  /* 0xfffffff553037836 */ /* 0x000fe20000000000 */
[----:B------:R3:W-:Y:S01]  /*21ed0*/  LDGSTS.E [R245+-0x27ff4], desc[UR60][R32.64], !P6 ;  /* 0xd800c00020f57fae */ /* 0x0007e2000f12187c */
[----:B--2---:R-:W-:-:S02]  /*21ee0*/  IMAD R0, R97, 0x9, RZ ;  /* 0x0000000961007824 */ /* 0x004fc400078e02ff */
[C---:B-1----:R-:W-:Y:S01]  /*21ef0*/  IMAD.WIDE R28, R2.reuse, 0x4, R80 ;  /* 0x00000004021c7825 */ /* 0x042fe200078e0250 */
[----:B------:R1:W-:Y:S03]  /*21f00*/  LDGSTS.E [R245+-0x23ff4], desc[UR60][R30.64], !P6 ;  /* 0xdc00c0001ef57fae */ /* 0x0003e6000f12187c */
[----:B----4-:R-:W-:Y:S01]  /*21f10*/  IMAD.WIDE R26, R2, 0x4, R78 ;  /* 0x00000004021a7825 */ /* 0x010fe200078e024e */
[----:B------:R-:W-:Y:S01]  /*21f20*/  IADD3 R2, R10, -0xc, RZ ;  /* 0xfffffff40a027810 */ /* 0x000fe20007ffe0ff */
[----:B------:R3:W-:Y:S01]  /*21f30*/  STL.64 [R1+0xe68], R32 ;  /* 0x000e682001007387 */ /* 0x0007e20000100a00 */
[----:B------:R-:W-:-:S03]  /*21f40*/  ISETP.GE.U32.AND P6, PT, R3, 0x7fffff76, PT ;  /* 0x7fffff760300780c */ /* 0x000fc60003fc6070 */
[----:B------:R2:W-:Y:S04]  /*21f50*/  LDGSTS.E [R244+-0x40000], desc[UR60][R28.64], !P1 ;  /* 0xc00000001cf47fae */ /* 0x0005e8000c92187c */
[----:B------:R1:W-:Y:S04]  /*21f60*/  STL.64 [R1+0xe70], R30 ;  /* 0x000e701e01007387 */ /* 0x0003e80000100a00 */
[----:B------:R4:W-:Y:S01]  /*21f70*/  LDGSTS.E [R244+-0x3c000], desc[UR60][R26.64], !P1 ;  /* 0xc40000001af47fae */ /* 0x0009e2000c92187c */
[----:B---3--:R-:W-:Y:S01]  /*21f80*/  IMAD.WIDE R32, R0, 0x4, R80 ;  /* 0x0000000400207825 */ /* 0x008fe200078e0250 */
[----:B------:R-:W-:-:S03]  /*21f90*/  ISETP.GE.U32.AND P1, PT, R2, 0x7fffff75, PT ;  /* 0x7fffff750200780c */ /* 0x000fc60003f26070 */
[----:B------:R-:W-:Y:S02]  /*21fa0*/  IMAD R2, R98, 0xa, RZ ;  /* 0x0000000a62027824 */ /* 0x000fe400078e02ff */
[----:B-1----:R-:W-:Y:S01]  /*21fb0*/  IMAD.WIDE R30, R0, 0x4, R78 ;  /* 0x00000004001e7825 */ /* 0x002fe200078e024e */
[----:B------:R2:W-:Y:S01]  /*21fc0*/  STL.64 [R1+0xe78], R28 ;  /* 0x000e781c01007387 */ /* 0x0005e20000100a00 */
[----:B------:R-:W-:Y:S01]  /*21fd0*/  LOP3.LUT R10, R12, 0x30, RZ, 0x3c, !PT ;  /* 0x000000300c0a7812 */ /* 0x000fe200078e3cff */
[----:B------:R-:W1:Y:S01]  /*21fe0*/  LDC R98, c[0x0][0x240] ;  /* 0x00009000ff627b82 */ /* 0x000e620000000800 */
[----:B------:R-:W-:Y:S01]  /*21ff0*/  VIADD R0, R104, 0xffffffd7 ;  /* 0xffffffd768007836 */ /* 0x000fe20000000000 */
[----:B------:R3:W-:Y:S04]  /*22000*/  LDGSTS.E [R244+-0x3fffc], desc[UR60][R32.64], !P4 ;  /* 0xc000400020f47fae */ /* 0x0007e8000e12187c */
[----:B------:R4:W-:Y:S01]  /*22010*/  STL.64 [R1+0xe80], R26 ;  /* 0x000e801a01007387 */ /* 0x0009e20000100a00 */
[----:B--2---:R-:W-:-:S03]  /*22020*/  IMAD.WIDE R28, R2, 0x4, R80 ;  /* 0x00000004021c7825 */ /* 0x004fc600078e0250 */
[----:B------:R2:W-:Y:S01]  /*22030*/  LDGSTS.E [R244+-0x3bffc], desc[UR60][R30.64], !P4 ;  /* 0xc40040001ef47fae */ /* 0x0005e2000e12187c */
[----:B------:R-:W-:Y:S01]  /*22040*/  ISETP.GE.U32.AND P4, PT, R0, 0x7fffff58, PT ;  /* 0x7fffff580000780c */ /* 0x000fe20003f86070 */
[----:B------:R-:W1:Y:S01]  /*22050*/  LDC R104, c[0x0][0x240] ;  /* 0x00009000ff687b82 */ /* 0x000e620000000800 */
[----:B------:R-:W-:Y:S02]  /*22060*/  IMAD R0, R105, 0xb, RZ ;  /* 0x0000000b69007824 */ /* 0x000fe400078e02ff */
[----:B----4-:R-:W-:Y:S01]  /*22070*/  IMAD.WIDE R26, R2, 0x4, R78 ;  /* 0x00000004021a7825 */ /* 0x010fe200078e024e */
[----:B------:R3:W-:Y:S03]  /*22080*/  STL.64 [R1+0xe88], R32 ;  /* 0x000e882001007387 */ /* 0x0007e60000100a00 */
[C---:B------:R-:W-:Y:S01]  /*22090*/  VIADD R3, R169.reuse, 0xfffffff3 ;  /* 0xfffffff3a9037836 */ /* 0x040fe20000000000 */
[----:B------:R4:W-:Y:S01]  /*220a0*/  LDGSTS.E [R244+-0x3fff8], desc[UR60][R28.64], !P6 ;  /* 0xc00080001cf47fae */ /* 0x0009e2000f12187c */
[----:B------:R-:W-:Y:S01]  /*220b0*/  VIADD R2, R169, 0xffffff83 ;  /* 0xffffff83a9027836 */ /* 0x000fe20000000000 */
[----:B------:R-:W-:-:S02]  /*220c0*/  IADD3 R10, R168, 0x100000, R10 ;  /* 0x00100000a80a7810 */ /* 0x000fc40007ffe00a */
[----:B------:R-:W-:Y:S01]  /*220d0*/  LOP3.LUT R8, R12, 0x40, RZ, 0x3c, !PT ;  /* 0x000000400c087812 */ /* 0x000fe200078e3cff */
[----:B------:R2:W-:Y:S01]  /*220e0*/  STL.64 [R1+0xe90], R30 ;  /* 0x000e901e01007387 */ /* 0x0005e20000100a00 */
[C---:B------:R-:W-:Y:S01]  /*220f0*/  IADD3 R82, R169.reuse, -0x17, RZ ;  /* 0xffffffe9a9527810 */ /* 0x040fe20007ffe0ff */
[----:B------:R-:W-:Y:S01]  /*22100*/  VIADD R83, R169, 0xffffffe5 ;  /* 0xffffffe5a9537836 */ /* 0x000fe20000000000 */
[----:B------:R-:W1:Y:S01]  /*22110*/  LDC R105, c[0x0][0x240] ;  /* 0x00009000ff697b82 */ /* 0x000e620000000800 */
[----:B------:R4:W-:Y:S01]  /*22120*/  LDGSTS.E [R244+-0x3bff8], desc[UR60][R26.64], !P6 ;  /* 0xc40080001af47fae */ /* 0x0009e2000f12187c */
[----:B---3--:R-:W-:Y:S01]  /*22130*/  IMAD.WIDE R32, R0, 0x4, R80 ;  /* 0x0000000400207825 */ /* 0x008fe200078e0250 */
[----:B------:R-:W-:-:S03]  /*22140*/  ISETP.GE.U32.AND P6, PT, R2, 0x7fffff04, PT ;  /* 0x7fffff040200780c */ /* 0x000fc60003fc6070 */
[----:B------:R-:W-:Y:S02]  /*22150*/  IMAD R2, R251, 0x28, RZ ;  /* 0x00000028fb027824 */ /* 0x000fe400078e02ff */
[----:B--2---:R-:W-:Y:S01]  /*22160*/  IMAD.WIDE R30, R0, 0x4, R78 ;  /* 0x00000004001e7825 */ /* 0x004fe200078e024e */
[----:B------:R-:W-:Y:S01]  /*22170*/  IADD3 R0, R169, -0x2b, RZ ;  /* 0xffffffd5a9007810 */ /* 0x000fe20007ffe0ff */
[----:B------:R4:W-:Y:S04]  /*22180*/  STL.64 [R1+0xe98], R28 ;  /* 0x000e981c01007387 */ /* 0x0009e80000100a00 */
[----:B------:R2:W-:Y:S04]  /*22190*/  LDGSTS.E [R244+-0x3fff4], desc[UR60][R32.64], !P1 ;  /* 0xc000c00020f47fae */ /* 0x0005e8000c92187c */
[----:B------:R3:W-:Y:S01]  /*221a0*/  STL.64 [R1+0xea0], R26 ;  /* 0x000ea01a01007387 */ /* 0x0007e20000100a00 */
[----:B----4-:R-:W-:-:S03]  /*221b0*/  IMAD.WIDE R28, R2, 0x4, R80 ;  /* 0x00000004021c7825 */ /* 0x010fc600078e0250 */
[----:B------:R4:W-:Y:S01]  /*221c0*/  LDGSTS.E [R244+-0x3bff4], desc[UR60][R30.64], !P1 ;  /* 0xc400c0001ef47fae */ /* 0x0009e2000c92187c */
[----:B------:R-:W-:Y:S01]  /*221d0*/  ISETP.GE.U32.AND P1, PT, R0, 0x7fffff56, PT ;  /* 0x7fffff560000780c */ /* 0x000fe20003f26070 */
[----:B------:R-:W-:Y:S02]  /*221e0*/  IMAD R0, R251, 0x29, RZ ;  /* 0x00000029fb007824 */ /* 0x000fe400078e02ff */
[----:B---3--:R-:W-:Y:S01]  /*221f0*/  IMAD.WIDE R26, R2, 0x4, R78 ;  /* 0x00000004021a7825 */ /* 0x008fe200078e024e */
[----:B------:R2:W-:Y:S03]  /*22200*/  STL.64 [R1+0xea8], R32 ;  /* 0x000ea82001007387 */ /* 0x0005e60000100a00 */
[----:B------:R-:W-:Y:S01]  /*22210*/  VIADD R2, R169, 0xffffffd4 ;  /* 0xffffffd4a9027836 */ /* 0x000fe20000000000 */
[----:B------:R3:W-:Y:S04]  /*22220*/  LDGSTS.E [R244+-0x38000], desc[UR60][R28.64], !P4 ;  /* 0xc80000001cf47fae */ /* 0x0007e8000e12187c */
[----:B------:R4:W-:Y:S04]  /*22230*/  STL.64 [R1+0xeb0], R30 ;  /* 0x000eb01e01007387 */ /* 0x0009e80000100a00 */
[----:B------:R1:W-:Y:S01]  /*22240*/  LDGSTS.E [R244+-0x34000], desc[UR60][R26.64], !P4 ;  /* 0xcc0000001af47fae */ /* 0x0003e2000e12187c */
[----:B--2---:R-:W-:Y:S01]  /*22250*/  IMAD.WIDE R32, R0, 0x4, R80 ;  /* 0x0000000400207825 */ /* 0x004fe200078e0250 */
[----:B------:R-:W-:-:S03]  /*22260*/  ISETP.GE.U32.AND P4, PT, R2, 0x7fffff55, PT ;  /* 0x7fffff550200780c */ /* 0x000fc60003f86070 */
[----:B------:R-:W-:Y:S02]  /*22270*/  IMAD R2, R251, 0x2a, RZ ;  /* 0x0000002afb027824 */ /* 0x000fe400078e02ff */
[----:B----4-:R-:W-:Y:S01]  /*22280*/  IMAD.WIDE R30, R0, 0x4, R78 ;  /* 0x00000004001e7825 */ /* 0x010fe200078e024e */
[----:B------:R3:W-:Y:S03]  /*22290*/  STL.64 [R1+0xeb8], R28 ;  /* 0x000eb81c01007387 */ /* 0x0007e60000100a00 */
[----:B------:R-:W-:Y:S01]  /*222a0*/  VIADD R0, R169, 0xffffffb7 ;  /* 0xffffffb7a9007836 */ /* 0x000fe20000000000 */
[----:B------:R2:W-:Y:S04]  /*222b0*/  LDGSTS.E [R244+-0x37ffc], desc[UR60][R32.64], !P2 ;  /* 0xc800400020f47fae */ /* 0x0005e8000d12187c */
[----:B------:R1:W-:Y:S01]  /*222c0*/  STL.64 [R1+0xec0], R26 ;  /* 0x000ec01a01007387 */ /* 0x0003e20000100a00 */
[----:B---3--:R-:W-:-:S03]  /*222d0*/  IMAD.WIDE R28, R2, 0x4, R80 ;  /* 0x00000004021c7825 */ /* 0x008fc600078e0250 */
[----:B------:R3:W-:Y:S01]  /*222e0*/  LDGSTS.E [R244+-0x33ffc], desc[UR60][R30.64], !P2 ;  /* 0xcc0040001ef47fae */ /* 0x0007e2000d12187c */
[----:B------:R-:W-:Y:S01]  /*222f0*/  ISETP.GE.U32.AND P2, PT, R0, 0x7fffff38, PT ;  /* 0x7fffff380000780c */ /* 0x000fe20003f46070 */
[----:B------:R-:W-:Y:S02]  /*22300*/  IMAD R0, R251, 0x2b, RZ ;  /* 0x0000002bfb007824 */ /* 0x000fe400078e02ff */
[----:B-1----:R-:W-:Y:S01]  /*22310*/  IMAD.WIDE R26, R2, 0x4, R78 ;  /* 0x00000004021a7825 */ /* 0x002fe200078e024e */
[----:B------:R-:W-:Y:S01]  /*22320*/  IADD3 R2, R169, -0x4a, RZ ;  /* 0xffffffb6a9027810 */ /* 0x000fe20007ffe0ff */
[----:B------:R2:W-:Y:S04]  /*22330*/  STL.64 [R1+0xec8], R32 ;  /* 0x000ec82001007387 */ /* 0x0005e80000100a00 */
[----:B------:R1:W-:Y:S04]  /*22340*/  LDGSTS.E [R244+-0x37ff8], desc[UR60][R28.64], !P1 ;  /* 0xc80080001cf47fae */ /* 0x0003e8000c92187c */
[----:B------:R3:W-:Y:S04]  /*22350*/  STL.64 [R1+0xed0], R30 ;  /* 0x000ed01e01007387 */ /* 0x0007e80000100a00 */
[----:B------:R4:W-:Y:S01]  /*22360*/  LDGSTS.E [R244+-0x33ff8], desc[UR60][R26.64], !P1 ;  /* 0xcc0080001af47fae */ /* 0x0009e2000c92187c */
[----:B--2---:R-:W-:Y:S01]  /*22370*/  IMAD.WIDE R32, R0, 0x4, R80 ;  /* 0x0000000400207825 */ /* 0x004fe200078e0250 */
[----:B------:R-:W-:-:S03]  /*22380*/  ISETP.GE.U32.AND P1, PT, R2, 0x7fffff37, PT ;  /* 0x7fffff370200780c */ /* 0x000fc60003f26070 */
[----:B------:R-:W-:Y:S02]  /*22390*/  IMAD R2, R251, 0x48, RZ ;  /* 0x00000048fb027824 */ /* 0x000fe400078e02ff */
[----:B---3--:R-:W-:Y:S01]  /*223a0*/  IMAD.WIDE R30, R0, 0x4, R78 ;  /* 0x00000004001e7825 */ /* 0x008fe200078e024e */
[----:B------:R1:W-:Y:S03]  /*223b0*/  STL.64 [R1+0xed8], R28 ;  /* 0x000ed81c01007387 */ /* 0x0003e60000100a00 */
[----:B------:R-:W-:Y:S01]  /*223c0*/  VIADD R0, R169, 0xffffffb5 ;  /* 0xffffffb5a9007836 */ /* 0x000fe20000000000 */
[----:B------:R2:W-:Y:S04]  /*223d0*/  LDGSTS.E [R244+-0x37ff4], desc[UR60][R32.64], !P4 ;  /* 0xc800c00020f47fae */ /* 0x0005e8000e12187c */
[----:B------:R4:W-:Y:S01]  /*223e0*/  STL.64 [R1+0xee0], R26 ;  /* 0x000ee01a01007387 */ /* 0x0009e20000100a00 */
[----:B-1----:R-:W-:-:S03]  /*223f0*/  IMAD.WIDE R28, R2, 0x4, R80 ;  /* 0x00000004021c7825 */ /* 0x002fc600078e0250 */
[----:B------:R1:W-:Y:S01]  /*22400*/  LDGSTS.E [R244+-0x33ff4], desc[UR60][R30.64], !P4 ;  /* 0xcc00c0001ef47fae */ /* 0x0003e2000e12187c */
[----:B------:R-:W-:Y:S01]  /*22410*/  ISETP.GE.U32.AND P4, PT, R0, 0x7fffff36, PT ;  /* 0x7fffff360000780c */ /* 0x000fe20003f86070 */
[----:B------:R-:W-:Y:S02]  /*22420*/  IMAD R0, R251, 0x49, RZ ;  /* 0x00000049fb007824 */ /* 0x000fe400078e02ff */
[----:B----4-:R-:W-:Y:S01]  /*22430*/  IMAD.WIDE R26, R2, 0x4, R78 ;  /* 0x00000004021a7825 */ /* 0x010fe200078e024e */
        /* <DEDUP_REMOVED lines=8> */
[----:B-1----:R-:W-:Y:S01]  /*224c0*/  IMAD.WIDE R30, R0, 0x4, R78 ;  /* 0x00000004001e7825 */ /* 0x002fe200078e024e */
[----:B------:R-:W-:Y:S01]  /*224d0*/  IADD3 R0, R169, -0x69, RZ ;  /* 0xffffff97a9007810 */ /* 0x000fe20007ffe0ff */
[----:B------:R3:W-:Y:S04]  /*224e0*/  STL.64 [R1+0xef8], R28 ;  /* 0x000ef81c01007387 */ /* 0x0007e80000100a00 */
[----:B------:R1:W-:Y:S04]  /*224f0*/  LDGSTS.E [R244+-0x2fffc], desc[UR60][R32.64], !P1 ;  /* 0xd000400020f47fae */ /* 0x0003e8000c92187c */
[----:B------:R4:W-:Y:S01]  /*22500*/  STL.64 [R1+0xf00], R26 ;  /* 0x000f001a01007387 */ /* 0x0009e20000100a00 */
[----:B---3--:R-:W-:-:S03]  /*22510*/  IMAD.WIDE R28, R2, 0x4, R80 ;  /* 0x00000004021c7825 */ /* 0x008fc600078e0250 */
        /* <DEDUP_REMOVED lines=9> */
[----:B-1----:R-:W-:Y:S01]  /*225b0*/  IMAD.WIDE R32, R0, 0x4, R80 ;  /* 0x0000000400207825 */ /* 0x002fe200078e0250 */
[----:B------:R-:W-:-:S03]  /*225c0*/  ISETP.GE.U32.AND P4, PT, R2, 0x7fffff16, PT ;  /* 0x7fffff160200780c */ /* 0x000fc60003f86070 */
[----:B------:R-:W-:Y:S02]  /*225d0*/  IMAD R2, R251, 0x68, RZ ;  /* 0x00000068fb027824 */ /* 0x000fe400078e02ff */
[----:B--2---:R-:W-:Y:S01]  /*225e0*/  IMAD.WIDE R30, R0, 0x4, R78 ;  /* 0x00000004001e7825 */ /* 0x004fe200078e024e */
        /* <DEDUP_REMOVED lines=8> */
[----:B------:R3:W-:Y:S01]  /*22670*/  LDGSTS.E [R244+-0x28000], desc[UR60][R28.64], !P1 ;  /* 0xd80000001cf47fae */ /* 0x0007e2000c92187c */
[----:B----4-:R-:W-:Y:S01]  /*22680*/  IMAD.WIDE R26, R2, 0x4, R78 ;  /* 0x00000004021a7825 */ /* 0x010fe200078e024e */
[----:B------:R-:W-:Y:S02]  /*22690*/  IADD3 R2, R169, -0xe, RZ ;  /* 0xfffffff2a9027810 */ /* 0x000fe40007ffe0ff */
[----:B------:R1:W-:Y:S04]  /*226a0*/  STL.64 [R1+0xf28], R32 ;  /* 0x000f282001007387 */ /* 0x0003e80000100a00 */
[----:B------:R4:W-:Y:S01]  /*226b0*/  LDGSTS.E [R244+-0x24000], desc[UR60][R26.64], !P1 ;  /* 0xdc0000001af47fae */ /* 0x0009e2000c92187c */
[----:B------:R-:W-:Y:S01]  /*226c0*/  ISETP.GE.U32.AND P1, PT, R2, 0x7fffff73, PT ;  /* 0x7fffff730200780c */ /* 0x000fe20003f26070 */
[----:B------:R-:W-:-:S02]  /*226d0*/  IMAD R2, R251, 0x6a, RZ ;  /* 0x0000006afb027824 */ /* 0x000fc400078e02ff */
[----:B------:R2:W-:Y:S01]  /*226e0*/  STL.64 [R1+0xf30], R30 ;  /* 0x000f301e01007387 */ /* 0x0005e20000100a00 */
[----:B-1----:R-:W-:-:S03]  /*226f0*/  IMAD.WIDE R32, R0, 0x4, R80 ;  /* 0x0000000400207825 */ /* 0x002fc600078e0250 */
[----:B------:R3:W-:Y:S04]  /*22700*/  STL.64 [R1+0x13f8], R28 ;  /* 0x0013f81c01007387 */ /* 0x0007e80000100a00 */
[----:B------:R4:W-:Y:S01]  /*22710*/  STL.64 [R1+0x1400], R26 ;  /* 0x0014001a01007387 */ /* 0x0009e20000100a00 */
[----:B--2---:R-:W-:-:S03]  /*22720*/  IMAD.WIDE R30, R0, 0x4, R78 ;  /* 0x00000004001e7825 */ /* 0x004fc600078e024e */
[----:B------:R1:W-:Y:S01]  /*22730*/  LDGSTS.E [R244+-0x27ffc], desc[UR60][R32.64], !P2 ;  /* 0xd800400020f47fae */ /* 0x0003e2000d12187c */
[----:B------:R-:W-:-:S03]  /*22740*/  VIADD R0, R169, 0xffffff94 ;  /* 0xffffff94a9007836 */ /* 0x000fc60000000000 */
[----:B------:R2:W-:Y:S01]  /*22750*/  LDGSTS.E [R244+-0x23ffc], desc[UR60][R30.64], !P2 ;  /* 0xdc0040001ef47fae */ /* 0x0005e2000d12187c */
[----:B---3--:R-:W-:-:S04]  /*22760*/  IMAD.WIDE R28, R2, 0x4, R80 ;  /* 0x00000004021c7825 */ /* 0x008fc800078e0250 */
[----:B----4-:R-:W-:Y:S01]  /*22770*/  IMAD.WIDE R26, R2, 0x4, R78 ;  /* 0x00000004021a7825 */ /* 0x010fe200078e024e */
[----:B------:R-:W-:Y:S01]  /*22780*/  ISETP.GE.U32.AND P2, PT, R0, 0x7fffff15, PT ;  /* 0x7fffff150000780c */ /* 0x000fe20003f46070 */
[----:B------:R3:W-:Y:S02]  /*22790*/  LDGSTS.E [R244+-0x27ff8], desc[UR60][R28.64], !P4 ;  /* 0xd80080001cf47fae */ /* 0x0007e4000e12187c */
[----:B------:R-:W-:Y:S02]  /*227a0*/  IMAD R0, R251, 0x6b, RZ ;  /* 0x0000006bfb007824 */ /* 0x000fe400078e02ff */
[----:B------:R4:W-:Y:S01]  /*227b0*/  LDGSTS.E [R244+-0x23ff8], desc[UR60][R26.64], !P4 ;  /* 0xdc0080001af47fae */ /* 0x0009e2000e12187c */
[----:B------:R-:W-:Y:S01]  /*227c0*/  ISETP.GE.U32.AND P4, PT, R3, 0x7fffff74, PT ;  /* 0x7fffff740300780c */ /* 0x000fe20003f86070 */
[----:B------:R-:W-:Y:S02]  /*227d0*/  IMAD R2, R251, 0xc, RZ ;  /* 0x0000000cfb027824 */ /* 0x000fe400078e02ff */
[----:B------:R1:W-:Y:S01]  /*227e0*/  STL.64 [R1+0x1408], R32 ;  /* 0x0014082001007387 */ /* 0x0003e20000100a00 */
[----:B------:R-:W-:-:S03]  /*227f0*/  IADD3 R3, R169, -0xf, RZ ;  /* 0xfffffff1a9037810 */ /* 0x000fc60007ffe0ff */
[----:B------:R2:W-:Y:S04]  /*22800*/  STL.64 [R1+0x1410], R30 ;  /* 0x0014101e01007387 */ /* 0x0005e80000100a00 */
[----:B------:R3:W-:Y:S01]  /*22810*/  STL.64 [R1+0x1418], R28 ;  /* 0x0014181c01007387 */ /* 0x0007e20000100a00 */
[----:B-1----:R-:W-:-:S03]  /*22820*/  IMAD.WIDE R32, R0, 0x4, R80 ;  /* 0x0000000400207825 */ /* 0x002fc600078e0250 */
[----:B------:R4:W-:Y:S01]  /*22830*/  STL.64 [R1+0x1420], R26 ;  /* 0x0014201a01007387 */ /* 0x0009e20000100a00 */
[----:B--2---:R-:W-:-:S03]  /*22840*/  IMAD.WIDE R30, R0, 0x4, R78 ;  /* 0x00000004001e7825 */ /* 0x004fc600078e024e */
[----:B------:R1:W-:Y:S01]  /*22850*/  LDGSTS.E [R244+-0x27ff4], desc[UR60][R32.64], !P2 ;  /* 0xd800c00020f47fae */ /* 0x0003e2000d12187c */
        /* <DEDUP_REMOVED lines=22> */
[----:B----4-:R-:W-:Y:S01]  /*229c0*/  IMAD.WIDE R26, R2, 0x4, R78 ;  /* 0x00000004021a7825 */ /* 0x010fe200078e024e */
[----:B------:R-:W-:Y:S01]  /*229d0*/  IADD3 R2, R169, -0x2e, RZ ;  /* 0xffffffd2a9027810 */ /* 0x000fe20007ffe0ff */
[----:B------:R1:W-:Y:S04]  /*229e0*/  STL.64 [R1+0xf48], R32 ;  /* 0x000f482001007387 */ /* 0x0003e80000100a00 */
        /* <DEDUP_REMOVED lines=87> */
[----:B------:R3:W-:Y:S01]  /*22f60*/  LDGSTS.E [R10+-0x28000], desc[UR60][R28.64], !P4 ;  /* 0xd80000001c0a7fae */ /* 0x0007e2000e12187c */
[----:B----4-:R-:W-:-:S04]  /*22f70*/  IMAD.WIDE R26, R2, 0x4, R78 ;  /* 0x00000004021a7825 */ /* 0x010fc800078e024e */
[----:B------:R-:W-:Y:S01]  /*22f80*/  VIADD R2, R169, 0xffffffee ;  /* 0xffffffeea9027836 */ /* 0x000fe20000000000 */
[----:B------:R4:W-:Y:S04]  /*22f90*/  LDGSTS.E [R10+-0x24000], desc[UR60][R26.64], !P4 ;  /* 0xdc0000001a0a7fae */ /* 0x0009e8000e12187c */
[----:B------:R-:W-:Y:S01]  /*22fa0*/  ISETP.GE.U32.AND P4, PT, R2, 0x7fffff6f, PT ;  /* 0x7fffff6f0200780c */ /* 0x000fe20003f86070 */
[----:B------:R1:W-:Y:S01]  /*22fb0*/  STL.64 [R1+0xfe8], R32 ;  /* 0x000fe82001007387 */ /* 0x0003e20000100a00 */
[----:B------:R-:W-:-:S03]  /*22fc0*/  IMAD R2, R251, 0x6e, RZ ;  /* 0x0000006efb027824 */ /* 0x000fc600078e02ff */
[----:B------:R2:W-:Y:S01]  /*22fd0*/  STL.64 [R1+0xff0], R30 ;  /* 0x000ff01e01007387 */ /* 0x0005e20000100a00 */
[----:B------:R-:W-:-:S03]  /*22fe0*/  VIADD R3, R169, 0xffffffef ;  /* 0xffffffefa9037836 */ /* 0x000fc60000000000 */
[----:B------:R3:W-:Y:S01]  /*22ff0*/  STL.64 [R1+0xff8], R28 ;  /* 0x000ff81c01007387 */ /* 0x0007e20000100a00 */
[----:B-1----:R-:W-:-:S03]  /*23000*/  IMAD.WIDE R32, R0, 0x4, R80 ;  /* 0x0000000400207825 */ /* 0x002fc600078e0250 */
[----:B------:R4:W-:Y:S01]  /*23010*/  STL.64 [R1+0x1000], R26 ;  /* 0x0010001a01007387 */ /* 0x0009e20000100a00 */
[----:B--2---:R-:W-:Y:S01]  /*23020*/  IMAD.WIDE R30, R0, 0x4, R78 ;  /* 0x00000004001e7825 */ /* 0x004fe200078e024e */
[----:B------:R-:W-:Y:S02]  /*23030*/  IADD3 R0, R169, -0x70, RZ ;  /* 0xffffff90a9007810 */ /* 0x000fe40007ffe0ff */
[----:B------:R1:W-:Y:S01]  /*23040*/  LDGSTS.E [R10+-0x27ffc], desc[UR60][R32.64], !P2 ;  /* 0xd8004000200a7fae */ /* 0x0003e2000d12187c */
[----:B---3--:R-:W-:-:S03]  /*23050*/  IMAD.WIDE R28, R2, 0x4, R80 ;  /* 0x00000004021c7825 */ /* 0x008fc600078e0250 */
[----:B------:R2:W-:Y:S01]  /*23060*/  LDGSTS.E [R10+-0x23ffc], desc[UR60][R30.64], !P2 ;  /* 0xdc0040001e0a7fae */ /* 0x0005e2000d12187c */
[----:B----4-:R-:W-:Y:S01]  /*23070*/  IMAD.WIDE R26, R2, 0x4, R78 ;  /* 0x00000004021a7825 */ /* 0x010fe200078e024e */
[----:B------:R-:W-:Y:S02]  /*23080*/  ISETP.GE.U32.AND P2, PT, R0, 0x7fffff11, PT ;  /* 0x7fffff110000780c */ /* 0x000fe40003f46070 */
[----:B------:R3:W-:Y:S01]  /*23090*/  LDGSTS.E [R10+-0x27ff8], desc[UR60][R28.64], !P1 ;  /* 0xd80080001c0a7fae */ /* 0x0007e2000c92187c */
[----:B------:R-:W-:-:S03]  /*230a0*/  IMAD R0, R251, 0x6f, RZ ;  /* 0x0000006ffb007824 */ /* 0x000fc600078e02ff */
[----:B------:R4:W-:Y:S01]  /*230b0*/  LDGSTS.E [R10+-0x23ff8], desc[UR60][R26.64], !P1 ;  /* 0xdc0080001a0a7fae */ /* 0x0009e2000c92187c */
[----:B------:R-:W-:Y:S01]  /*230c0*/  ISETP.GE.U32.AND P1, PT, R3, 0x7fffff70, PT ;  /* 0x7fffff700300780c */ /* 0x000fe20003f26070 */
[----:B------:R-:W-:Y:S02]  /*230d0*/  IMAD.SHL.U32 R2, R251, 0x10, RZ ;  /* 0x00000010fb027824 */ /* 0x000fe400078e00ff */
[----:B------:R1:W-:Y:S01]  /*230e0*/  STL.64 [R1+0x1008], R32 ;  /* 0x0010082001007387 */ /* 0x0003e20000100a00 */
[----:B------:R-:W-:-:S03]  /*230f0*/  VIADD R3, R169, 0xffffffed ;  /* 0xffffffeda9037836 */ /* 0x000fc60000000000 */
[----:B------:R2:W-:Y:S01]  /*23100*/  STL.64 [R1+0x1010], R30 ;  /* 0x0010101e01007387 */ /* 0x0005e20000100a00 */
[----:B------:R-:W-:-:S03]  /*23110*/  IADD3 R8, R168, 0x100000, R8 ;  /* 0x00100000a8087810 */ /* 0x000fc60007ffe008 */
        /* <DEDUP_REMOVED lines=136> */
[----:B------:R-:W-:Y:S02]  /*239a0*/  VIADD R3, R169, 0xffffffeb ;  /* 0xffffffeba9037836 */ /* 0x000fe40000000000 */
[----:B------:R4:W-:Y:S01]  /*239b0*/  LDGSTS.E [R8+-0x23ff8], desc[UR60][R26.64], !P4 ;  /* 0xdc0080001a087fae */ /* 0x0009e2000e12187c */
[----:B------:R-:W-:Y:S02]  /*239c0*/  IMAD R0, R251, 0x73, RZ ;  /* 0x00000073fb007824 */ /* 0x000fe400078e02ff */
[----:B------:R-:W-:Y:S01]  /*239d0*/  ISETP.GE.U32.AND P4, PT, R3, 0x7fffff6c, PT ;  /* 0x7fffff6c0300780c */ /* 0x000fe20003f86070 */
[----:B------:R1:W-:Y:S01]  /*239e0*/  STL.64 [R1+0x1108], R32 ;  /* 0x0011082001007387 */ /* 0x0003e20000100a00 */
[----:B------:R-:W-:Y:S01]  /*239f0*/  LOP3.LUT R3, R12, 0x50, RZ, 0x3c, !PT ;  /* 0x000000500c037812 */ /* 0x000fe200078e3cff */
[----:B------:R-:W-:-:S02]  /*23a00*/  IMAD R2, R251, 0x14, RZ ;  /* 0x00000014fb027824 */ /* 0x000fc400078e02ff */
        /* <DEDUP_REMOVED lines=142> */
[----:B------:R-:W-:Y:S01]  /*242f0*/  IMAD R82, R251, 0x18, RZ ;  /* 0x00000018fb527824 */ /* 0x000fe200078e02ff */
[----:B------:R-:W-:Y:S01]  /*24300*/  LOP3.LUT R2, R12, 0x60, RZ, 0x3c, !PT ;  /* 0x000000600c027812 */ /* 0x000fe200078e3cff */
[----:B------:R1:W-:Y:S04]  /*24310*/  STL.64 [R1+0x1208], R32 ;  /* 0x0012082001007387 */ /* 0x0003e80000100a00 */
        /* <DEDUP_REMOVED lines=126> */
[----:B------:R2:W-:Y:S04]  /*24b00*/  STL.64 [R1+0x12f0], R30 ;  /* 0x0012f01e01007387 */ /* 0x0005e80000100a00 */
[----:B------:R3:W-:Y:S01]  /*24b10*/  STL.64 [R1+0x12f8], R28 ;  /* 0x0012f81c01007387 */ /* 0x0007e20000100a00 */
[----:B-1----:R-:W-:-:S03]  /*24b20*/  IMAD.WIDE R32, R0, 0x4, R80 ;  /* 0x0000000400207825 */ /* 0x002fc600078e0250 */
[----:B------:R4:W-:Y:S01]  /*24b30*/  STL.64 [R1+0x1300], R26 ;  /* 0x0013001a01007387 */ /* 0x0009e20000100a00 */
[----:B--2---:R-:W-:-:S03]  /*24b40*/  IMAD.WIDE R30, R0, 0x4, R78 ;  /* 0x00000004001e7825 */ /* 0x004fc600078e024e */
[----:B------:R1:W-:Y:S01]  /*24b50*/  LDGSTS.E [R2+-0x27ffc], desc[UR60][R32.64], !P2 ;  /* 0xd800400020027fae */ /* 0x0003e2000d12187c */
[C---:B------:R-:W-:Y:S01]  /*24b60*/  VIADD R0, R169.reuse, 0xffffff84 ;  /* 0xffffff84a9007836 */ /* 0x040fe20000000000 */
[----:B------:R-:W-:Y:S01]  /*24b70*/  IADD3 R83, R169, -0x1d, RZ ;  /* 0xffffffe3a9537810 */ /* 0x000fe20007ffe0ff */
[C---:B---3--:R-:W-:Y:S01]  /*24b80*/  IMAD.WIDE R28, R82.reuse, 0x4, R80 ;  /* 0x00000004521c7825 */ /* 0x048fe200078e0250 */
[----:B------:R2:W-:Y:S03]  /*24b90*/  LDGSTS.E [R2+-0x23ffc], desc[UR60][R30.64], !P2 ;  /* 0xdc0040001e027fae */ /* 0x0005e6000d12187c */
[----:B----4-:R-:W-:Y:S01]  /*24ba0*/  IMAD.WIDE R26, R82, 0x4, R78 ;  /* 0x00000004521a7825 */ /* 0x010fe200078e024e */
[----:B------:R-:W-:Y:S01]  /*24bb0*/  ISETP.GE.U32.AND P2, PT, R0, 0x7fffff05, PT ;  /* 0x7fffff050000780c */ /* 0x000fe20003f46070 */
[----:B------:R3:W-:Y:S02]  /*24bc0*/  LDGSTS.E [R2+-0x27ff8], desc[UR60][R28.64], !P4 ;  /* 0xd80080001c027fae */ /* 0x0007e4000e12187c */
[----:B------:R-:W-:-:S02]  /*24bd0*/  IMAD R82, R251, 0x7b, RZ ;  /* 0x0000007bfb527824 */ /* 0x000fc400078e02ff */
[----:B------:R4:W-:Y:S01]  /*24be0*/  LDGSTS.E [R2+-0x23ff8], desc[UR60][R26.64], !P4 ;  /* 0xdc0080001a027fae */ /* 0x0009e2000e12187c */
[----:B------:R-:W-:Y:S01]  /*24bf0*/  ISETP.GE.U32.AND P4, PT, R83, 0x7fffff64, PT ;  /* 0x7fffff645300780c */ /* 0x000fe20003f86070 */
[----:B------:R-:W-:Y:S01]  /*24c00*/  IMAD R83, R251, 0x1c, RZ ;  /* 0x0000001cfb537824 */ /* 0x000fe200078e02ff */
[----:B------:R-:W-:Y:S01]  /*24c10*/  LOP3.LUT R0, R12, 0x70, RZ, 0x3c, !PT ;  /* 0x000000700c007812 */ /* 0x000fe200078e3cff */
        /* <DEDUP_REMOVED lines=12> */
[----:B----4-:R-:W-:Y:S01]  /*24ce0*/  IMAD.WIDE R26, R83, 0x4, R78 ;  /* 0x00000004531a7825 */ /* 0x010fe200078e024e */
[----:B------:R-:W-:Y:S01]  /*24cf0*/  IADD3 R83, R169, -0x20, RZ ;  /* 0xffffffe0a9537810 */ /* 0x000fe20007ffe0ff */
[----:B------:R3:W-:Y:S01]  /*24d00*/  LDGSTS.E [R0+-0x40000], desc[UR60][R28.64], !P4 ;  /* 0xc00000001c007fae */ /* 0x0007e2000e12187c */
[----:B------:R-:W4:Y:S01]  /*24d10*/  LDC R97, c[0x0][0x240] ;  /* 0x00009000ff617b82 */ /* 0x000f220000000800 */
[----:B------:R-:W-:Y:S02]  /*24d20*/  IMAD R82, R251, 0x1d, RZ ;  /* 0x0000001dfb527824 */ /* 0x000fe400078e02ff */
[----:B------:R3:W-:Y:S01]  /*24d30*/  LDGSTS.E [R0+-0x3c000], desc[UR60][R26.64], !P4 ;  /* 0xc40000001a007fae */ /* 0x0007e2000e12187c */
[----:B------:R-:W-:Y:S01]  /*24d40*/  ISETP.GE.U32.AND P4, PT, R83, 0x7fffff61, PT ;  /* 0x7fffff615300780c */ /* 0x000fe20003f86070 */
[----:B------:R-:W-:-:S02]  /*24d50*/  IMAD R83, R251, 0x1e, RZ ;  /* 0x0000001efb537824 */ /* 0x000fc400078e02ff */
[----:B------:R1:W-:Y:S04]  /*24d60*/  STL.64 [R1+0x1328], R32 ;  /* 0x0013282001007387 */ /* 0x0003e80000100a00 */
[----:B------:R2:W-:Y:S04]  /*24d70*/  STL.64 [R1+0x1330], R30 ;  /* 0x0013301e01007387 */ /* 0x0005e80000100a00 */
[----:B------:R3:W-:Y:S01]  /*24d80*/  STL.64 [R1+0x1338], R28 ;  /* 0x0013381c01007387 */ /* 0x0007e20000100a00 */
[----:B-1----:R-:W-:-:S03]  /*24d90*/  IMAD.WIDE R32, R82, 0x4, R80 ;  /* 0x0000000452207825 */ /* 0x002fc600078e0250 */
[----:B------:R1:W-:Y:S01]  /*24da0*/  STL.64 [R1+0x1340], R26 ;  /* 0x0013401a01007387 */ /* 0x0003e20000100a00 */
[----:B--2---:R-:W-:-:S03]  /*24db0*/  IMAD.WIDE R30, R82, 0x4, R78 ;  /* 0x00000004521e7825 */ /* 0x004fc600078e024e */
[----:B------:R2:W-:Y:S01]  /*24dc0*/  LDGSTS.E [R0+-0x3fffc], desc[UR60][R32.64], !P1 ;  /* 0xc000400020007fae */ /* 0x0005e2000c92187c */
[----:B------:R-:W-:-:S03]  /*24dd0*/  VIADD R82, R169, 0xffffffc3 ;  /* 0xffffffc3a9527836 */ /* 0x000fc60000000000 */
[----:B------:R2:W-:Y:S01]  /*24de0*/  LDGSTS.E [R0+-0x3bffc], desc[UR60][R30.64], !P1 ;  /* 0xc40040001e007fae */ /* 0x0005e2000c92187c */
[----:B---3--:R-:W-:-:S04]  /*24df0*/  IMAD.WIDE R28, R83, 0x4, R80 ;  /* 0x00000004531c7825 */ /* 0x008fc800078e0250 */
[----:B-1----:R-:W-:Y:S01]  /*24e00*/  IMAD.WIDE R26, R83, 0x4, R78 ;  /* 0x00000004531a7825 */ /* 0x002fe200078e024e */
[----:B------:R-:W-:Y:S01]  /*24e10*/  ISETP.GE.U32.AND P1, PT, R82, 0x7fffff44, PT ;  /* 0x7fffff445200780c */ /* 0x000fe20003f26070 */
[----:B------:R1:W-:Y:S02]  /*24e20*/  LDGSTS.E [R0+-0x3fff8], desc[UR60][R28.64], !P2 ;  /* 0xc00080001c007fae */ /* 0x0003e4000d12187c */
[----:B------:R-:W-:Y:S02]  /*24e30*/  VIADD R83, R169, 0xffffffc2 ;  /* 0xffffffc2a9537836 */ /* 0x000fe40000000000 */
[----:B------:R-:W-:Y:S01]  /*24e40*/  IMAD R82, R251, 0x1f, RZ ;  /* 0x0000001ffb527824 */ /* 0x000fe200078e02ff */
[----:B------:R3:W-:Y:S02]  /*24e50*/  LDGSTS.E [R0+-0x3bff8], desc[UR60][R26.64], !P2 ;  /* 0xc40080001a007fae */ /* 0x0007e4000d12187c */
[----:B------:R-:W-:Y:S01]  /*24e60*/  ISETP.GE.U32.AND P2, PT, R83, 0x7fffff43, PT ;  /* 0x7fffff435300780c */ /* 0x000fe20003f46070 */
[----:B------:R-:W-:Y:S01]  /*24e70*/  IMAD R83, R251, 0x3c, RZ ;  /* 0x0000003cfb537824 */ /* 0x000fe200078e02ff */
[----:B------:R2:W-:Y:S04]  /*24e80*/  STL.64 [R1+0x1348], R32 ;  /* 0x0013482001007387 */ /* 0x0005e80000100a00 */
[----:B------:R4:W-:Y:S04]  /*24e90*/  STL.64 [R1+0x1350], R30 ;  /* 0x0013501e01007387 */ /* 0x0009e80000100a00 */
[----:B------:R1:W-:Y:S01]  /*24ea0*/  STL.64 [R1+0x1358], R28 ;  /* 0x0013581c01007387 */ /* 0x0003e20000100a00 */
[----:B--2---:R-:W-:-:S03]  /*24eb0*/  IMAD.WIDE R32, R82, 0x4, R80 ;  /* 0x0000000452207825 */ /* 0x004fc600078e0250 */
[----:B------:R3:W-:Y:S01]  /*24ec0*/  STL.64 [R1+0x1360], R26 ;  /* 0x0013601a01007387 */ /* 0x0007e20000100a00 */
[----:B----4-:R-:W-:Y:S01]  /*24ed0*/  IMAD.WIDE R30, R82, 0x4, R78 ;  /* 0x00000004521e7825 */ /* 0x010fe200078e024e */
[----:B------:R-:W-:Y:S02]  /*24ee0*/  IADD3 R82, R169, -0x3f, RZ ;  /* 0xffffffc1a9527810 */ /* 0x000fe40007ffe0ff */
[----:B------:R2:W-:Y:S01]  /*24ef0*/  LDGSTS.E [R0+-0x3fff4], desc[UR60][R32.64], !P4 ;  /* 0xc000c00020007fae */ /* 0x0005e2000e12187c */
[----:B-1----:R-:W-:-:S03]  /*24f00*/  IMAD.WIDE R28, R83, 0x4, R80 ;  /* 0x00000004531c7825 */ /* 0x002fc600078e0250 */
[----:B------:R1:W-:Y:S01]  /*24f10*/  LDGSTS.E [R0+-0x3bff4], desc[UR60][R30.64], !P4 ;  /* 0xc400c0001e007fae */ /* 0x0003e2000e12187c */
[----:B---3--:R-:W-:Y:S01]  /*24f20*/  IMAD.WIDE R26, R83, 0x4, R78 ;  /* 0x00000004531a7825 */ /* 0x008fe200078e024e */
[----:B------:R-:W-:Y:S02]  /*24f30*/  ISETP.GE.U32.AND P4, PT, R82, 0x7fffff42, PT ;  /* 0x7fffff425200780c */ /* 0x000fe40003f86070 */
[----:B------:R3:W-:Y:S01]  /*24f40*/  LDGSTS.E [R0+-0x38000], desc[UR60][R28.64], !P1 ;  /* 0xc80000001c007fae */ /* 0x0007e2000c92187c */
        /* <DEDUP_REMOVED lines=10> */
[----:B-1----:R-:W-:-:S03]  /*24ff0*/  IMAD.WIDE R30, R82, 0x4, R78 ;  /* 0x00000004521e7825 */ /* 0x002fc600078e024e */
[----:B------:R1:W-:Y:S01]  /*25000*/  LDGSTS.E [R0+-0x37ffc], desc[UR60][R32.64], !P2 ;  /* 0xc800400020007fae */ /* 0x0003e2000d12187c */
[----:B------:R-:W-:-:S03]  /*25010*/  VIADD R82, R169, 0xffffffa3 ;  /* 0xffffffa3a9527836 */ /* 0x000fc60000000000 */
[----:B------:R2:W-:Y:S01]  /*25020*/  LDGSTS.E [R0+-0x33ffc], desc[UR60][R30.64], !P2 ;  /* 0xcc0040001e007fae */ /* 0x0005e2000d12187c */
[----:B---3--:R-:W-:-:S04]  /*25030*/  IMAD.WIDE R28, R83, 0x4, R80 ;  /* 0x00000004531c7825 */ /* 0x008fc800078e0250 */
[----:B----4-:R-:W-:Y:S01]  /*25040*/  IMAD.WIDE R26, R83, 0x4, R78 ;  /* 0x00000004531a7825 */ /* 0x010fe200078e024e */
[----:B------:R-:W-:Y:S01]  /*25050*/  IADD3 R83, R169, -0x5e, RZ ;  /* 0xffffffa2a9537810 */ /* 0x000fe20007ffe0ff */
[----:B------:R3:W-:Y:S01]  /*25060*/  LDGSTS.E [R0+-0x37ff8], desc[UR60][R28.64], !P4 ;  /* 0xc80080001c007fae */ /* 0x0007e2000e12187c */
[----:B------:R-:W-:Y:S01]  /*25070*/  ISETP.GE.U32.AND P2, PT, R82, 0x7fffff24, PT ;  /* 0x7fffff245200780c */ /* 0x000fe20003f46070 */
[----:B------:R-:W-:Y:S02]  /*25080*/  IMAD R82, R251, 0x3f, RZ ;  /* 0x0000003ffb527824 */ /* 0x000fe400078e02ff */
[----:B------:R4:W-:Y:S01]  /*25090*/  LDGSTS.E [R0+-0x33ff8], desc[UR60][R26.64], !P4 ;  /* 0xcc0080001a007fae */ /* 0x0009e2000e12187c */
[----:B------:R-:W-:Y:S01]  /*250a0*/  ISETP.GE.U32.AND P4, PT, R83, 0x7fffff23, PT ;  /* 0x7fffff235300780c */ /* 0x000fe20003f86070 */
[----:B------:R-:W-:Y:S02]  /*250b0*/  IMAD R83, R251, 0x5c, RZ ;  /* 0x0000005cfb537824 */ /* 0x000fe400078e02ff */
        /* <DEDUP_REMOVED lines=21> */
[----:B-1----:R-:W-:-:S03]  /*25210*/  IMAD.WIDE R32, R82, 0x4, R80 ;  /* 0x0000000452207825 */ /* 0x002fc600078e0250 */
[----:B------:R4:W-:Y:S01]  /*25220*/  STL.64 [R1+0x13c0], R26 ;  /* 0x0013c01a01007387 */ /* 0x0009e20000100a00 */
[----:B--2---:R-:W-:-:S03]  /*25230*/  IMAD.WIDE R30, R82, 0x4, R78 ;  /* 0x00000004521e7825 */ /* 0x004fc600078e024e */
[----:B------:R-:W-:Y:S01]  /*25240*/  STL.64 [R1+0x13c8], R32 ;  /* 0x0013c82001007387 */ /* 0x000fe20000100a00 */
[----:B---3--:R-:W-:-:S03]  /*25250*/  IMAD.WIDE R28, R83, 0x4, R80 ;  /* 0x00000004531c7825 */ /* 0x008fc600078e0250 */
[----:B------:R-:W-:Y:S01]  /*25260*/  STL.64 [R1+0x13d0], R30 ;  /* 0x0013d01e01007387 */ /* 0x000fe20000100a00 */
[----:B----4-:R-:W-:-:S03]  /*25270*/  IMAD.WIDE R26, R83, 0x4, R78 ;  /* 0x00000004531a7825 */ /* 0x010fc600078e024e */
[----:B------:R1:W-:Y:S01]  /*25280*/  STL.64 [R1+0x13d8], R28 ;  /* 0x0013d81c01007387 */ /* 0x0003e20000100a00 */
[----:B------:R-:W-:-:S03]  /*25290*/  IADD3 R82, R169, -0x80, RZ ;  /* 0xffffff80a9527810 */ /* 0x000fc60007ffe0ff */
[----:B------:R2:W-:Y:S04]  /*252a0*/  STL.64 [R1+0x13e0], R26 ;  /* 0x0013e01a01007387 */ /* 0x0005e80000100a00 */
[----:B------:R-:W3:Y:S04]  /*252b0*/  LDL.LU R118, [R1+0x4ac] ;  /* 0x0004ac0001767983 */ /* 0x000ee80000300800 */
[----:B------:R-:W-:Y:S04]  /*252c0*/  LDGSTS.E [R0+-0x2fffc], desc[UR60][R32.64], !P4 ;  /* 0xd000400020007fae */ /* 0x000fe8000e12187c */
[----:B------:R-:W4:Y:S04]  /*252d0*/  LDL.LU R117, [R1+0x450] ;  /* 0x0004500001757983 */ /* 0x000f280000300800 */
[----:B------:R-:W-:Y:S04]  /*252e0*/  LDGSTS.E [R0+-0x2bffc], desc[UR60][R30.64], !P4 ;  /* 0xd40040001e007fae */ /* 0x000fe8000e12187c */
[----:B------:R-:W4:Y:S04]  /*252f0*/  LDL.LU R115, [R1+0x44c] ;  /* 0x00044c0001737983 */ /* 0x000f280000300800 */
[----:B------:R1:W-:Y:S04]  /*25300*/  LDGSTS.E [R0+-0x2fff8], desc[UR60][R28.64], !P1 ;  /* 0xd00080001c007fae */ /* 0x0003e8000c92187c */
[----:B------:R-:W3:Y:S04]  /*25310*/  LDL.LU R111, [R1+0x448] ;  /* 0x00044800016f7983 */ /* 0x000ee80000300800 */
[----:B------:R2:W-:Y:S01]  /*25320*/  LDGSTS.E [R0+-0x2bff8], desc[UR60][R26.64], !P1 ;  /* 0xd40080001a007fae */ /* 0x0005e2000c92187c */
[----:B------:R-:W-:-:S03]  /*25330*/  ISETP.GE.AND P1, PT, R236, R82, PT ;  /* 0x00000052ec00720c */ /* 0x000fc60003f26270 */
[----:B------:R-:W4:Y:S04]  /*25340*/  LDL.LU R202, [R1+0x444] ;  /* 0x0004440001ca7983 */ /* 0x000f280000300800 */
[----:B------:R-:W4:Y:S04]  /*25350*/  LDL.LU R201, [R1+0x440] ;  /* 0x0004400001c97983 */ /* 0x000f280000300800 */
[----:B------:R-:W3:Y:S04]  /*25360*/  LDL.LU R236, [R1+0x43c] ;  /* 0x00043c0001ec7983 */ /* 0x000ee80000300800 */
[----:B------:R-:W4:Y:S04]  /*25370*/  LDL.LU R198, [R1+0x438] ;  /* 0x0004380001c67983 */ /* 0x000f280000300800 */
[----:B------:R-:W4:Y:S04]  /*25380*/  LDL.LU R197, [R1+0x434] ;  /* 0x0004340001c57983 */ /* 0x000f280000300800 */
[----:B------:R-:W4:Y:S04]  /*25390*/  LDL.LU R192, [R1+0x42c] ;  /* 0x00042c0001c07983 */ /* 0x000f280000300800 */
[----:B------:R-:W4:Y:S01]  /*253a0*/  LDL.LU R191, [R1+0x428] ;  /* 0x0004280001bf7983 */ /* 0x000f220000300800 */
[----:B------:R-:W-:-:S03]  /*253b0*/  ISETP.GE.U32.AND P4, PT, R82, 0x7fffff01, PT ;  /* 0x7fffff015200780c */ /* 0x000fc60003f86070 */
[----:B------:R-:W4:Y:S01]  /*253c0*/  LDL.LU R189, [R1+0x424] ;  /* 0x0004240001bd7983 */ /* 0x000f220000300800 */
[----:B------:R-:W-:-:S03]  /*253d0*/  SEL R82, RZ, 0x4, P1 ;  /* 0x00000004ff527807 */ /* 0x000fc60000800000 */
[----:B------:R-:W4:Y:S01]  /*253e0*/  LDL.LU R184, [R1+0x420] ;  /* 0x0004200001b87983 */ /* 0x000f220000300800 */
[----:B------:R-:W-:-:S03]  /*253f0*/  IMAD R83, R251, 0x5f, RZ ;  /* 0x0000005ffb537824 */ /* 0x000fc600078e02ff */
[----:B------:R-:W4:Y:S01]  /*25400*/  LDL.LU R178, [R1+0x41c] ;  /* 0x00041c0001b27983 */ /* 0x000f220000300800 */
[----:B------:R-:W-:-:S03]  /*25410*/  ISETP.GT.AND P1, PT, R166, 0xff, PT ;  /* 0x000000ffa600780c */ /* 0x000fc60003f24270 */
[----:B------:R-:W4:Y:S04]  /*25420*/  LDL.LU R168, [R1+0x418] ;  /* 0x0004180001a87983 */ /* 0x000f280000300800 */
[----:B------:R-:W4:Y:S01]  /*25430*/  LDL.LU R169, [R1+0x414] ;  /* 0x0004140001a97983 */ /* 0x000f220000300800 */
[----:B-1----:R-:W-:-:S03]  /*25440*/  IMAD.WIDE R28, R83, 0x4, R80 ;  /* 0x00000004531c7825 */ /* 0x002fc600078e0250 */
[----:B------:R-:W4:Y:S01]  /*25450*/  LDL.LU R166, [R1+0x410] ;  /* 0x0004100001a67983 */ /* 0x000f220000300800 */
[----:B--2---:R-:W-:-:S03]  /*25460*/  IMAD.WIDE R26, R83, 0x4, R78 ;  /* 0x00000004531a7825 */ /* 0x004fc600078e024e */
[----:B------:R-:W-:Y:S04]  /*25470*/  STL.64 [R1+0x13e8], R28 ;  /* 0x0013e81c01007387 */ /* 0x000fe80000100a00 */
[----:B------:R1:W-:Y:S01]  /*25480*/  STL.64 [R1+0x13f0], R26 ;  /* 0x0013f01a01007387 */ /* 0x0003e20000100a00 */
[----:B---3--:R-:W-:Y:S02]  /*25490*/  IMAD R134, R236, R134, RZ ;  /* 0x00000086ec867224 */ /* 0x008fe400078e02ff */
[----:B------:R-:W-:Y:S01]  /*254a0*/  IMAD R128, R111, R128, RZ ;  /* 0x000000806f807224 */ /* 0x000fe200078e02ff */
[----:B------:R-:W2:Y:S01]  /*254b0*/  LDL.LU R236, [R1+0x40c] ;  /* 0x00040c0001ec7983 */ /* 0x000ea20000300800 */
[----:B------:R-:W-:Y:S01]  /*254c0*/  SEL R82, R82, RZ, P1 ;  /* 0x000000ff52527207 */ /* 0x000fe20000800000 */
[----:B------:R-:W-:Y:S01]  /*254d0*/  IMAD R83, R118, R97, RZ ;  /* 0x0000006176537224 */ /* 0x000fe200078e02ff */
[----:B------:R-:W-:Y:S01]  /*254e0*/  ISETP.NE.U32.AND P1, PT, R84, RZ, PT ;  /* 0x000000ff5400720c */ /* 0x000fe20003f25070 */
[----:B----4-:R-:W-:Y:S01]  /*254f0*/  IMAD R84, R117, R98, RZ ;  /* 0x0000006275547224 */ /* 0x010fe200078e02ff */
[----:B------:R-:W-:Y:S01]  /*25500*/  LDGSTS.E [R0+-0x2fff4], desc[UR60][R28.64], !P2 ;  /* 0xd000c0001c007fae */ /* 0x000fe2000d12187c */
[----:B------:R-:W-:Y:S01]  /*25510*/  IMAD R130, R202, R130, RZ ;  /* 0x00000082ca827224 */ /* 0x000fe200078e02ff */
[----:B------:R-:W3:Y:S01]  /*25520*/  LDC R98, c[0x0][0x240] ;  /* 0x00009000ff627b82 */ /* 0x000ee20000000800 */
[----:B------:R-:W-:Y:S01]  /*25530*/  IMAD R132, R201, R132, RZ ;  /* 0x00000084c9847224 */ /* 0x000fe200078e02ff */
[----:B------:R1:W-:Y:S01]  /*25540*/  LDGSTS.E [R0+-0x2bff4], desc[UR60][R26.64], !P2 ;  /* 0xd400c0001a007fae */ /* 0x0003e2000d12187c */
[----:B------:R-:W-:-:S05]  /*25550*/  IMAD R155, R169, R155, RZ ;  /* 0x0000009ba99b7224 */ /* 0x000fca00078e02ff */
[----:B------:R-:W4:Y:S01]  /*25560*/  LDC R97, c[0x0][0x240] ;  /* 0x00009000ff617b82 */ /* 0x000f220000000800 */
[----:B------:R-:W3:Y:S01]  /*25570*/  LDL.LU R169, [R1+0x408] ;  /* 0x0004080001a97983 */ /* 0x000ee20000300800 */
[----:B------:R-:W-:-:S03]  /*25580*/  IMAD R157, R166, R157, RZ ;  /* 0x0000009da69d7224 */ /* 0x000fc600078e02ff */
        /* <DEDUP_REMOVED lines=11> */
[----:B--2---:R-:W-:-:S03]  /*25640*/  IMAD R158, R236, R158, RZ ;  /* 0x0000009eec9e7224 */ /* 0x004fc600078e02ff */
[----:B------:R-:W2:Y:S01]  /*25650*/  LDL.LU R236, [R1+0x3d8] ;  /* 0x0003d80001ec7983 */ /* 0x000ea20000300800 */
[----:B------:R-:W-:Y:S02]  /*25660*/  ISETP.NE.U32.AND P2, PT, R82, RZ, PT ;  /* 0x000000ff5200720c */ /* 0x000fe40003f45070 */
[----:B------:R-:W2:Y:S01]  /*25670*/  LDC R82, c[0x0][0x240] ;  /* 0x00009000ff527b82 */ /* 0x000ea20000000800 */
[----:B------:R-:W-:Y:S02]  /*25680*/  IMAD R140, R192, R140, RZ ;  /* 0x0000008cc08c7224 */ /* 0x000fe400078e02ff */
[----:B------:R-:W-:Y:S01]  /*25690*/  IMAD R136, R198, R136, RZ ;  /* 0x00000088c6887224 */ /* 0x000fe200078e02ff */
[----:B------:R-:W2:Y:S01]  /*256a0*/  LDL.LU R192, [R1+0x3d4] ;  /* 0x0003d40001c07983 */ /* 0x000ea20000300800 */
[----:B------:R-:W-:Y:S02]  /*256b0*/  IMAD R138, R197, R138, RZ ;  /* 0x0000008ac58a7224 */ /* 0x000fe400078e02ff */
[----:B------:R-:W-:Y:S01]  /*256c0*/  IMAD R142, R191, R142, RZ ;  /* 0x0000008ebf8e7224 */ /* 0x000fe200078e02ff */
[----:B------:R-:W2:Y:S01]  /*256d0*/  LDL.LU R198, [R1+0x3d0] ;  /* 0x0003d00001c67983 */ /* 0x000ea20000300800 */
[----:B------:R-:W-:-:S03]  /*256e0*/  IMAD R144, R189, R144, RZ ;  /* 0x00000090bd907224 */ /* 0x000fc600078e02ff */
[----:B------:R-:W2:Y:S01]  /*256f0*/  LDL.LU R197, [R1+0x3cc] ;  /* 0x0003cc0001c57983 */ /* 0x000ea20000300800 */
[----:B------:R-:W-:-:S03]  /*25700*/  IMAD R146, R184, R146, RZ ;  /* 0x00000092b8927224 */ /* 0x000fc600078e02ff */
[----:B------:R-:W2:Y:S01]  /*25710*/  LDL.LU R191, [R1+0x3c8] ;  /* 0x0003c80001bf7983 */ /* 0x000ea20000300800 */
[----:B------:R-:W-:-:S03]  /*25720*/  IMAD R148, R178, R148, RZ ;  /* 0x00000094b2947224 */ /* 0x000fc600078e02ff */
[----:B------:R-:W2:Y:S01]  /*25730*/  LDL.LU R189, [R1+0x3c4] ;  /* 0x0003c40001bd7983 */ /* 0x000ea20000300800 */
[----:B------:R-:W-:-:S03]  /*25740*/  IMAD R150, R168, R150, RZ ;  /* 0x00000096a8967224 */ /* 0x000fc600078e02ff */
[----:B------:R-:W2:Y:S04]  /*25750*/  LDL.LU R184, [R1+0x3c0] ;  /* 0x0003c00001b87983 */ /* 0x000ea80000300800 */
[----:B------:R-:W2:Y:S01]  /*25760*/  LDL.LU R178, [R1+0x3bc] ;  /* 0x0003bc0001b27983 */ /* 0x000ea20000300800 */
[----:B---3--:R-:W-:-:S03]  /*25770*/  IMAD R159, R169, R159, RZ ;  /* 0x0000009fa99f7224 */ /* 0x008fc600078e02ff */
[----:B------:R-:W3:Y:S04]  /*25780*/  LDL.LU R168, [R1+0x3b8] ;  /* 0x0003b80001a87983 */ /* 0x000ee80000300800 */
[----:B------:R-:W3:Y:S01]  /*25790*/  LDL.LU R169, [R1+0x3b0] ;  /* 0x0003b00001a97983 */ /* 0x000ee20000300800 */
[----:B----4-:R-:W-:-:S03]  /*257a0*/  IMAD R161, R166, R161, RZ ;  /* 0x000000a1a6a17224 */ /* 0x010fc600078e02ff */
[----:B------:R-:W4:Y:S01]  /*257b0*/  LDL.LU R166, [R1+0x3a8] ;  /* 0x0003a80001a67983 */ /* 0x000f220000300800 */
[----:B------:R-:W-:Y:S02]  /*257c0*/  IMAD R226, R201, R226, RZ ;  /* 0x000000e2c9e27224 */ /* 0x000fe400078e02ff */
[----:B--2---:R-:W-:Y:S02]  /*257d0*/  IMAD R201, R236, R82, RZ ;  /* 0x00000052ecc97224 */ /* 0x004fe400078e02ff */
[----:B------:R-:W2:Y:S01]  /*257e0*/  LDL.LU R236, [R1+0x3a4] ;  /* 0x0003a40001ec7983 */ /* 0x000ea20000300800 */
[----:B------:R-:W-:Y:S01]  /*257f0*/  IMAD R215, R117, R215, RZ ;  /* 0x000000d775d77224 */ /* 0x000fe200078e02ff */
[----:B------:R-:W1:Y:S08]  /*25800*/  LDC R82, c[0x0][0x240] ;  /* 0x00009000ff527b82 */ /* 0x000e700000000800 */
[----:B------:R-:W2:Y:S01]  /*25810*/  LDC R117, c[0x0][0x240] ;  /* 0x00009000ff757b82 */ /* 0x000ea20000000800 */
[----:B------:R-:W-:-:S02]  /*25820*/  IMAD R218, R202, R218, RZ ;  /* 0x000000dacada7224 */ /* 0x000fc400078e02ff */
[----:B------:R-:W-:Y:S02]  /*25830*/  IMAD R149, R189, R109, RZ ;  /* 0x0000006dbd957224 */ /* 0x000fe400078e02ff */
[----:B------:R-:W-:-:S03]  /*25840*/  IMAD R162, R111, R162, RZ ;  /* 0x000000a26fa27224 */ /* 0x000fc600078e02ff */
[----:B------:R-:W1:Y:S01]  /*25850*/  LDC R109, c[0x0][0x240] ;  /* 0x00009000ff6d7b82 */ /* 0x000e620000000800 */
[----:B------:R-:W-:-:S07]  /*25860*/  IMAD R189, R178, R119, RZ ;  /* 0x00000077b2bd7224 */ /* 0x000fce00078e02ff */
[----:B------:R-:W4:Y:S01]  /*25870*/  LDC R111, c[0x0][0x240] ;  /* 0x00009000ff6f7b82 */ /* 0x000f220000000800 */
[----:B---3--:R-:W-:Y:S02]  /*25880*/  IMAD R178, R169, R121, RZ ;  /* 0x00000079a9b27224 */ /* 0x008fe400078e02ff */
[----:B------:R-:W1:Y:S01]  /*25890*/  LDL.LU R169, [R1+0x3a0] ;  /* 0x0003a00001a97983 */ /* 0x000e620000300800 */
[----:B------:R-:W-:-:S04]  /*258a0*/  IMAD R108, R115, R108, RZ ;  /* 0x0000006c736c7224 */ /* 0x000fc800078e02ff */
[----:B------:R-:W3:Y:S01]  /*258b0*/  LDC R121, c[0x0][0x240] ;  /* 0x00009000ff797b82 */ /* 0x000ee20000000800 */
[----:B------:R-:W3:Y:S01]  /*258c0*/  LDL.LU R68, [R1+0x39c] ;  /* 0x00039c0001447983 */ /* 0x000ee20000300800 */
[----:B------:R-:W-:Y:S02]  /*258d0*/  IMAD R192, R192, R98, RZ ;  /* 0x00000062c0c07224 */ /* 0x000fe400078e02ff */
[----:B------:R-:W-:-:S04]  /*258e0*/  IMAD R198, R198, R97, RZ ;  /* 0x00000061c6c67224 */ /* 0x000fc800078e02ff */
[----:B------:R-:W4:Y:S08]  /*258f0*/  LDC R115, c[0x0][0x240] ;  /* 0x00009000ff737b82 */ /* 0x000f300000000800 */
[----:B------:R-:W1:Y:S08]  /*25900*/  LDC R98, c[0x0][0x240] ;  /* 0x00009000ff627b82 */ /* 0x000e700000000800 */
[----:B------:R-:W3:Y:S01]  /*25910*/  LDC R97, c[0x0][0x240] ;  /* 0x00009000ff617b82 */ /* 0x000ee20000000800 */
[----:B--2---:R-:W-:-:S07]  /*25920*/  IMAD R202, R236, R117, RZ ;  /* 0x00000075ecca7224 */ /* 0x004fce00078e02ff */
[----:B------:R-:W2:Y:S01]  /*25930*/  LDC R119, c[0x0][0x240] ;  /* 0x00009000ff777b82 */ /* 0x000ea20000000800 */
[----:B------:R-:W-:Y:S02]  /*25940*/  IMAD.MOV.U32 R236, RZ, RZ, R237 ;  /* 0x000000ffffec7224 */ /* 0x000fe400078e00ed */
[----:B------:R-:W3:Y:S04]  /*25950*/  LDL.LU R237, [R1+0x398] ;  /* 0x0003980001ed7983 */ /* 0x000ee80000300800 */
[----:B------:R-:W2:Y:S01]  /*25960*/  LDL.LU R154, [R1+0x394] ;  /* 0x00039400019a7983 */ /* 0x000ea20000300800 */
[----:B----4-:R-:W-:Y:S01]  /*25970*/  IMAD R137, R166, R111, RZ ;  /* 0x0000006fa6897224 */ /* 0x010fe200078e02ff */
[----:B------:R-:W4:Y:S02]  /*25980*/  LDC R117, c[0x0][0x240] ;  /* 0x00009000ff757b82 */ /* 0x000f240000000800 */
[----:B------:R-:W4:Y:S04]  /*25990*/  LDL.LU R71, [R1+0x390] ;  /* 0x0003900001477983 */ /* 0x000f280000300800 */
[----:B------:R-:W4:Y:S01]  /*259a0*/  LDL.LU R70, [R1+0x38c] ;  /* 0x00038c0001467983 */ /* 0x000f220000300800 */
[----:B------:R-:W-:Y:S01]  /*259b0*/  IMAD R195, R118, R195, RZ ;  /* 0x000000c376c37224 */ /* 0x000fe200078e02ff */
[----:B------:R-:W4:Y:S02]  /*259c0*/  LDC R111, c[0x0][0x240] ;  /* 0x00009000ff6f7b82 */ /* 0x000f240000000800 */
[----:B------:R-:W4:Y:S04]  /*259d0*/  LDL.LU R72, [R1+0x388] ;  /* 0x0003880001487983 */ /* 0x000f280000300800 */
[----:B------:R-:W4:Y:S04]  /*259e0*/  LDL.LU R73, [R1+0x384] ;  /* 0x0003840001497983 */ /* 0x000f280000300800 */
[----:B------:R-:W4:Y:S04]  /*259f0*/  LDL.LU R74, [R1+0x380] ;  /* 0x00038000014a7983 */ /* 0x000f280000300800 */
[----:B------:R-:W4:Y:S04]  /*25a00*/  LDL.LU R135, [R1+0x37c] ;  /* 0x00037c0001877983 */ /* 0x000f280000300800 */
[----:B------:R-:W4:Y:S04]  /*25a10*/  LDL.LU R77, [R1+0x378] ;  /* 0x00037800014d7983 */ /* 0x000f280000300800 */
[----:B------:R-:W4:Y:S04]  /*25a20*/  LDL.LU R153, [R1+0x374] ;  /* 0x0003740001997983 */ /* 0x000f280000300800 */
[----:B------:R-:W4:Y:S01]  /*25a30*/  LDL.LU R166, [R1+0x370] ;  /* 0x0003700001a67983 */ /* 0x000f220000300800 */
[----:B------:R-:W-:-:S02]  /*25a40*/  IMAD R76, R197, R104, RZ ;  /* 0x00000068c54c7224 */ /* 0x000fc400078e02ff */
[----:B------:R-:W-:Y:S01]  /*25a50*/  IMAD R25, R191, R105, RZ ;  /* 0x00000069bf197224 */ /* 0x000fe200078e02ff */
[----:B------:R-:W4:Y:S01]  /*25a60*/  LDL.LU R141, [R1+0x36c] ;  /* 0x00036c00018d7983 */ /* 0x000f220000300800 */
[----:B------:R-:W-:Y:S01]  /*25a70*/  IMAD R75, R184, R113, RZ ;  /* 0x00000071b84b7224 */ /* 0x000fe200078e02ff */
[----:B------:R-:W2:Y:S02]  /*25a80*/  LDC R105, c[0x0][0x240] ;  /* 0x00009000ff697b82 */ /* 0x000ea40000000800 */
[----:B------:R-:W4:Y:S04]  /*25a90*/  LDL.LU R122, [R1+0x368] ;  /* 0x00036800017a7983 */ /* 0x000f280000300800 */
[----:B------:R-:W4:Y:S01]  /*25aa0*/  LDL.LU R143, [R1+0x364] ;  /* 0x00036400018f7983 */ /* 0x000f220000300800 */
[----:B------:R-:W-:Y:S01]  /*25ab0*/  IMAD R151, R168, R115, RZ ;  /* 0x00000073a8977224 */ /* 0x000fe200078e02ff */
[----:B------:R-:W4:Y:S02]  /*25ac0*/  LDC R104, c[0x0][0x240] ;  /* 0x00009000ff687b82 */ /* 0x000f240000000800 */
[----:B------:R-:W4:Y:S01]  /*25ad0*/  LDL.LU R118, [R1+0x360] ;  /* 0x0003600001767983 */ /* 0x000f220000300800 */
[----:B-1----:R-:W-:-:S03]  /*25ae0*/  IMAD R27, R169, R98, RZ ;  /* 0x00000062a91b7224 */ /* 0x002fc600078e02ff */
[----:B------:R-:W4:Y:S01]  /*25af0*/  LDL.LU R197, [R1+0x35c] ;  /* 0x00035c0001c57983 */ /* 0x000f220000300800 */
[----:B------:R-:W-:Y:S01]  /*25b00*/  IMAD R177, R125, R177, RZ ;  /* 0x000000b17db17224 */ /* 0x000fe200078e02ff */
[----:B------:R-:W1:Y:S02]  /*25b10*/  LDC R113, c[0x0][0x240] ;  /* 0x00009000ff717b82 */ /* 0x000e640000000800 */
[----:B------:R-:W4:Y:S04]  /*25b20*/  LDL.LU R191, [R1+0x358] ;  /* 0x0003580001bf7983 */ /* 0x000f280000300800 */
[----:B------:R-:W4:Y:S02]  /*25b30*/  LDL.LU R184, [R1+0x354] ;  /* 0x0003540001b87983 */ /* 0x000f240000300800 */
[----:B------:R-:W1:Y:S02]  /*25b40*/  LDC R125, c[0x0][0x240] ;  /* 0x00009000ff7d7b82 */ /* 0x000e640000000800 */
[----:B------:R-:W4:Y:S04]  /*25b50*/  LDL.LU R168, [R1+0x350] ;  /* 0x0003500001a87983 */ /* 0x000f280000300800 */
[----:B------:R-:W4:Y:S01]  /*25b60*/  LDL.LU R169, [R1+0x34c] ;  /* 0x00034c0001a97983 */ /* 0x000f220000300800 */
[----:B------:R-:W-:Y:S01]  /*25b70*/  IMAD R174, R127, R174, RZ ;  /* 0x000000ae7fae7224 */ /* 0x000fe200078e02ff */
[----:B------:R-:W1:Y:S01]  /*25b80*/  LDC R115, c[0x0][0x240] ;  /* 0x00009000ff737b82 */ /* 0x000e620000000800 */
[----:B------:R-:W-:-:S07]  /*25b90*/  IMAD R183, R123, R183, RZ ;  /* 0x000000b77bb77224 */ /* 0x000fce00078e02ff */
[----:B------:R-:W1:Y:S08]  /*25ba0*/  LDC R127, c[0x0][0x240] ;  /* 0x00009000ff7f7b82 */ /* 0x000e700000000800 */
[----:B------:R-:W1:Y:S08]  /*25bb0*/  LDC R123, c[0x0][0x240] ;  /* 0x00009000ff7b7b82 */ /* 0x000e700000000800 */
[----:B------:R-:W1:Y:S01]  /*25bc0*/  LDC R98, c[0x0][0x240] ;  /* 0x00009000ff627b82 */ /* 0x000e620000000800 */
[----:B---3--:R-:W-:-:S02]  /*25bd0*/  IMAD R29, R237, R97, RZ ;  /* 0x00000061ed1d7224 */ /* 0x008fc400078e02ff */
[----:B------:R-:W3:Y:S01]  /*25be0*/  LDL.LU R237, [R1+0x348] ;  /* 0x0003480001ed7983 */ /* 0x000ee20000300800 */
[----:B------:R-:W-:-:S04]  /*25bf0*/  IMAD R28, R68, R82, RZ ;  /* 0x00000052441c7224 */ /* 0x000fc800078e02ff */
[----:B------:R-:W3:Y:S01]  /*25c00*/  LDC R97, c[0x0][0x240] ;  /* 0x00009000ff617b82 */ /* 0x000ee20000000800 */
[----:B--2---:R-:W-:-:S07]  /*25c10*/  IMAD R30, R154, R105, RZ ;  /* 0x000000699a1e7224 */ /* 0x004fce00078e02ff */
[----:B------:R-:W3:Y:S01]  /*25c20*/  LDC R154, c[0x0][0x240] ;  /* 0x00009000ff9a7b82 */ /* 0x000ee20000000800 */
[----:B----4-:R-:W-:Y:S02]  /*25c30*/  IMAD R31, R71, R104, RZ ;  /* 0x00000068471f7224 */ /* 0x010fe400078e02ff */
[----:B------:R-:W-:Y:S02]  /*25c40*/  IMAD R32, R70, R109, RZ ;  /* 0x0000006d46207224 */ /* 0x000fe400078e02ff */
[----:B------:R-:W-:Y:S02]  /*25c50*/  IMAD R33, R72, R111, RZ ;  /* 0x0000006f48217224 */ /* 0x000fe400078e02ff */
[----:B-1----:R-:W-:Y:S01]  /*25c60*/  IMAD R35, R73, R113, RZ ;  /* 0x0000007149237224 */ /* 0x002fe200078e02ff */
[----:B------:R-:W1:Y:S01]  /*25c70*/  LDC R82, c[0x0][0x240] ;  /* 0x00009000ff527b82 */ /* 0x000e620000000800 */
[----:B------:R-:W-:-:S07]  /*25c80*/  IMAD R39, R166, R125, RZ ;  /* 0x0000007da6277224 */ /* 0x000fce00078e02ff */
[----:B------:R-:W2:Y:S01]  /*25c90*/  LDC R105, c[0x0][0x240] ;  /* 0x00009000ff697b82 */ /* 0x000ea20000000800 */
[----:B------:R-:W4:Y:S01]  /*25ca0*/  LDL.LU R166, [R1+0x344] ;  /* 0x0003440001a67983 */ /* 0x000f220000300800 */
[----:B------:R-:W-:Y:S02]  /*25cb0*/  IMAD R36, R74, R115, RZ ;  /* 0x000000734a247224 */ /* 0x000fe400078e02ff */
[----:B------:R-:W-:Y:S02]  /*25cc0*/  IMAD R26, R153, R123, RZ ;  /* 0x0000007b991a7224 */ /* 0x000fe400078e02ff */
[----:B------:R-:W-:Y:S02]  /*25cd0*/  IMAD R41, R122, R127, RZ ;  /* 0x0000007f7a297224 */ /* 0x000fe400078e02ff */
[----:B------:R-:W2:Y:S01]  /*25ce0*/  LDC R109, c[0x0][0x240] ;  /* 0x00009000ff6d7b82 */ /* 0x000ea20000000800 */
[----:B------:R-:W-:-:S07]  /*25cf0*/  IMAD R42, R118, R133, RZ ;  /* 0x00000085762a7224 */ /* 0x000fce00078e02ff */
[----:B------:R-:W2:Y:S01]  /*25d00*/  LDC R111, c[0x0][0x240] ;  /* 0x00009000ff6f7b82 */ /* 0x000ea20000000800 */
[----:B------:R-:W-:Y:S02]  /*25d10*/  IMAD R38, R77, R121, RZ ;  /* 0x000000794d267224 */ /* 0x000fe400078e02ff */
[----:B------:R-:W-:Y:S02]  /*25d20*/  IMAD R43, R197, R152, RZ ;  /* 0x00000098c52b7224 */ /* 0x000fe400078e02ff */
[----:B------:R-:W-:-:S03]  /*25d30*/  IMAD R44, R191, R156, RZ ;  /* 0x0000009cbf2c7224 */ /* 0x000fc600078e02ff */
[----:B------:R-:W2:Y:S01]  /*25d40*/  LDC R125, c[0x0][0x240] ;  /* 0x00009000ff7d7b82 */ /* 0x000ea20000000800 */
[----:B------:R-:W-:-:S07]  /*25d50*/  IMAD R46, R168, R186, RZ ;  /* 0x000000baa82e7224 */ /* 0x000fce00078e02ff */
[----:B------:R-:W2:Y:S01]  /*25d60*/  LDC R123, c[0x0][0x240] ;  /* 0x00009000ff7b7b82 */ /* 0x000ea20000000800 */
[----:B------:R-:W-:Y:S02]  /*25d70*/  IMAD R47, R169, R34, RZ ;  /* 0x00000022a92f7224 */ /* 0x000fe400078e02ff */
[----:B------:R-:W-:-:S05]  /*25d80*/  IMAD R45, R184, R206, RZ ;  /* 0x000000ceb82d7224 */ /* 0x000fca00078e02ff */
[----:B------:R-:W2:Y:S08]  /*25d90*/  LDC R186, c[0x0][0x240] ;  /* 0x00009000ffba7b82 */ /* 0x000eb00000000800 */
[----:B------:R-:W2:Y:S08]  /*25da0*/  LDC R104, c[0x0][0x240] ;  /* 0x00009000ff687b82 */ /* 0x000eb00000000800 */
[----:B------:R-:W2:Y:S08]  /*25db0*/  LDC R113, c[0x0][0x240] ;  /* 0x00009000ff717b82 */ /* 0x000eb00000000800 */
[----:B------:R-:W2:Y:S01]  /*25dc0*/  LDC R115, c[0x0][0x240] ;  /* 0x00009000ff737b82 */ /* 0x000ea20000000800 */
[----:B------:R-:W-:-:S07]  /*25dd0*/  IMAD R160, R131, R160, RZ ;  /* 0x000000a083a07224 */ /* 0x000fce00078e02ff */
[----:B------:R-:W1:Y:S08]  /*25de0*/  LDC R131, c[0x0][0x240] ;  /* 0x00009000ff837b82 */ /* 0x000e700000000800 */
[----:B------:R-:W2:Y:S08]  /*25df0*/  LDC R152, c[0x0][0x240] ;  /* 0x00009000ff987b82 */ /* 0x000eb00000000800 */
[----:B------:R-:W2:Y:S01]  /*25e00*/  LDC R121, c[0x0][0x240] ;  /* 0x00009000ff797b82 */ /* 0x000ea20000000800 */
[----:B---3--:R-:W-:-:S07]  /*25e10*/  IMAD R48, R237, R154, RZ ;  /* 0x0000009aed307224 */ /* 0x008fce00078e02ff */
[----:B------:R-:W3:Y:S01]  /*25e20*/  LDC R156, c[0x0][0x240] ;  /* 0x00009000ff9c7b82 */ /* 0x000ee20000000800 */
[----:B------:R-:W2:Y:S04]  /*25e30*/  LDL.LU R237, [R1+0x340] ;  /* 0x0003400001ed7983 */ /* 0x000ea80000300800 */
[----:B------:R-:W3:Y:S03]  /*25e40*/  LDL.LU R64, [R1+0x334] ;  /* 0x0003340001407983 */ /* 0x000ee60000300800 */
[----:B------:R-:W3:Y:S01]  /*25e50*/  LDC R154, c[0x0][0x240] ;  /* 0x00009000ff9a7b82 */ /* 0x000ee20000000800 */
[----:B------:R-:W3:Y:S04]  /*25e60*/  LDL.LU R168, [R1+0x328] ;  /* 0x0003280001a87983 */ /* 0x000ee80000300800 */
[----:B------:R-:W3:Y:S03]  /*25e70*/  LDL.LU R67, [R1+0x324] ;  /* 0x0003240001437983 */ /* 0x000ee60000300800 */
[----:B------:R-:W3:Y:S01]  /*25e80*/  LDC R133, c[0x0][0x240] ;  /* 0x00009000ff857b82 */ /* 0x000ee20000000800 */
[----:B------:R-:W3:Y:S04]  /*25e90*/  LDL.LU R66, [R1+0x30c] ;  /* 0x00030c0001427983 */ /* 0x000ee80000300800 */
[----:B------:R-:W3:Y:S01]  /*25ea0*/  LDL.LU R69, [R1+0x308] ;  /* 0x0003080001457983 */ /* 0x000ee20000300800 */
[----:B------:R-:W-:-:S02]  /*25eb0*/  IMAD R135, R135, R119, RZ ;  /* 0x0000007787877224 */ /* 0x000fc400078e02ff */
[----:B----4-:R-:W-:Y:S01]  /*25ec0*/  IMAD R49, R166, R117, RZ ;  /* 0x00000075a6317224 */ /* 0x010fe200078e02ff */
[----:B------:R-:W4:Y:S01]  /*25ed0*/  LDL.LU R68, [R1+0x304] ;  /* 0x0003040001447983 */ /* 0x000f220000300800 */
[----:B------:R-:W-:Y:S01]  /*25ee0*/  IMAD.MOV.U32 R166, RZ, RZ, R236 ;  /* 0x000000ffffa67224 */ /* 0x000fe200078e00ec */
[----:B------:R-:W4:Y:S02]  /*25ef0*/  LDC R117, c[0x0][0x240] ;  /* 0x00009000ff757b82 */ /* 0x000f240000000800 */
[----:B------:R-:W4:Y:S04]  /*25f00*/  LDL.LU R71, [R1+0x2ec] ;  /* 0x0002ec0001477983 */ /* 0x000f280000300800 */
[----:B------:R-:W4:Y:S01]  /*25f10*/  LDL.LU R70, [R1+0x2e8] ;  /* 0x0002e80001467983 */ /* 0x000f220000300800 */
[----:B-1----:R-:W-:Y:S01]  /*25f20*/  IMAD R143, R143, R131, RZ ;  /* 0x000000838f8f7224 */ /* 0x002fe200078e02ff */
[----:B------:R-:W1:Y:S02]  /*25f30*/  LDC R119, c[0x0][0x240] ;  /* 0x00009000ff777b82 */ /* 0x000e640000000800 */
[----:B------:R-:W1:Y:S04]  /*25f40*/  LDL.LU R118, [R1+0x2e4] ;  /* 0x0002e40001767983 */ /* 0x000e680000300800 */
[----:B------:R-:W4:Y:S02]  /*25f50*/  LDL.LU R72, [R1+0x2dc] ;  /* 0x0002dc0001487983 */ /* 0x000f240000300800 */
[----:B------:R-:W1:Y:S02]  /*25f60*/  LDC R131, c[0x0][0x240] ;  /* 0x00009000ff837b82 */ /* 0x000e640000000800 */
[----:B------:R-:W4:Y:S04]  /*25f70*/  LDL.LU R169, [R1+0x2d8] ;  /* 0x0002d80001a97983 */ /* 0x000f280000300800 */
[----:B------:R-:W4:Y:S02]  /*25f80*/  LDL.LU R73, [R1+0x2d4] ;  /* 0x0002d40001497983 */ /* 0x000f240000300800 */
[----:B------:R-:W1:Y:S02]  /*25f90*/  LDC R127, c[0x0][0x240] ;  /* 0x00009000ff7f7b82 */ /* 0x000e640000000800 */
[----:B------:R-:W4:Y:S04]  /*25fa0*/  LDL.LU R122, [R1+0x2b8] ;  /* 0x0002b800017a7983 */ /* 0x000f280000300800 */
[----:B------:R-:W4:Y:S04]  /*25fb0*/  LDL.LU R74, [R1+0x2b0] ;  /* 0x0002b000014a7983 */ /* 0x000f280000300800 */
[----:B------:R-:W4:Y:S04]  /*25fc0*/  LDL.LU R153, [R1+0x29c] ;  /* 0x00029c0001997983 */ /* 0x000f280000300800 */
[----:B------:R-:W1:Y:S04]  /*25fd0*/  LDL.LU R77, [R1+0x298] ;  /* 0x00029800014d7983 */ /* 0x000e680000300800 */
[----:B------:R-:W4:Y:S04]  /*25fe0*/  LDL.LU R197, [R1+0x294] ;  /* 0x0002940001c57983 */ /* 0x000f280000300800 */
[----:B------:R-:W4:Y:S04]  /*25ff0*/  LDL.LU R191, [R1+0x278] ;  /* 0x0002780001bf7983 */ /* 0x000f280000300800 */
[----:B------:R-:W4:Y:S04]  /*26000*/  LDL.LU R184, [R1+0x274] ;  /* 0x0002740001b87983 */ /* 0x000f280000300800 */
[----:B------:R-:W4:Y:S01]  /*26010*/  LDL.LU R236, [R1+0x270] ;  /* 0x0002700001ec7983 */ /* 0x000f220000300800 */
[----:B--2---:R-:W-:-:S03]  /*26020*/  IMAD R51, R237, R98, RZ ;  /* 0x00000062ed337224 */ /* 0x004fc600078e02ff */
[----:B------:R-:W2:Y:S01]  /*26030*/  LDL.LU R237, [R1+0x24c] ;  /* 0x00024c0001ed7983 */ /* 0x000ea20000300800 */
[----:B------:R-:W1:Y:S01]  /*26040*/  LDC R98, c[0x0][0x240] ;  /* 0x00009000ff627b82 */ /* 0x000e620000000800 */
[----:B---3--:R-:W-:Y:S02]  /*26050*/  IMAD R53, R168, R97, RZ ;  /* 0x00000061a8357224 */ /* 0x008fe400078e02ff */
[----:B------:R-:W3:Y:S01]  /*26060*/  LDL.LU R168, [R1+0x268] ;  /* 0x0002680001a87983 */ /* 0x000ee20000300800 */
[----:B------:R-:W-:Y:S02]  /*26070*/  IMAD R52, R64, R82, RZ ;  /* 0x0000005240347224 */ /* 0x000fe400078e02ff */
[----:B------:R-:W-:Y:S02]  /*26080*/  IMAD R82, R251, 0x7c, RZ ;  /* 0x0000007cfb527824 */ /* 0x000fe400078e02ff */
[----:B------:R-:W-:Y:S02]  /*26090*/  IMAD R54, R67, R105, RZ ;  /* 0x0000006943367224 */ /* 0x000fe400078e02ff */
[----:B------:R-:W3:Y:S01]  /*260a0*/  LDC R105, c[0x0][0x240] ;  /* 0x00009000ff697b82 */ /* 0x000ee20000000800 */
[----:B------:R-:W-:-:S02]  /*260b0*/  IMAD R56, R69, R109, RZ ;  /* 0x0000006d45387224 */ /* 0x000fc400078e02ff */
[----:B----4-:R-:W-:-:S05]  /*260c0*/  IMAD R57, R68, R111, RZ ;  /* 0x0000006f44397224 */ /* 0x010fca00078e02ff */
[----:B------:R-:W4:Y:S01]  /*260d0*/  LDC R109, c[0x0][0x240] ;  /* 0x00009000ff6d7b82 */ /* 0x000f220000000800 */
[----:B------:R-:W-:-:S04]  /*260e0*/  IMAD.WIDE R68, R82, 0x4, R78 ;  /* 0x0000000452447825 */ /* 0x000fc800078e024e */
[----:B------:R-:W-:Y:S02]  /*260f0*/  IMAD R50, R169, R123, RZ ;  /* 0x0000007ba9327224 */ /* 0x000fe400078e02ff */
[----:B------:R-:W4:Y:S01]  /*26100*/  LDL.LU R169, [R1+0x264] ;  /* 0x0002640001a97983 */ /* 0x000f220000300800 */
[----:B------:R-:W-:-:S03]  /*26110*/  IMAD R61, R73, R125, RZ ;  /* 0x0000007d493d7224 */ /* 0x000fc600078e02ff */
[----:B------:R-:W-:Y:S01]  /*26120*/  STL.64 [R1+0x1440], R68 ;  /* 0x0014404401007387 */ /* 0x000fe20000100a00 */
[----:B------:R-:W-:Y:S02]  /*26130*/  IMAD R73, R236, R154, RZ ;  /* 0x0000009aec497224 */ /* 0x000fe400078e02ff */
[----:B--2---:R-:W-:Y:S02]  /*26140*/  IMAD R67, R237, R186, RZ ;  /* 0x000000baed437224 */ /* 0x004fe400078e02ff */
[----:B------:R-:W-:-:S05]  /*26150*/  IMAD.WIDE R236, R82, 0x4, R80 ;  /* 0x0000000452ec7825 */ /* 0x000fca00078e0250 */
[----:B------:R2:W-:Y:S04]  /*26160*/  STL.64 [R1+0x1438], R236 ;  /* 0x001438ec01007387 */ /* 0x0005e80000100a00 */
[----:B------:R-:W-:Y:S04]  /*26170*/  LDGSTS.E [R0+-0x28000], desc[UR60][R236.64], !P6 ;  /* 0xd8000000ec007fae */ /* 0x000fe8000f12187c */
[----:B--2---:R-:W2:Y:S01]  /*26180*/  LDL.LU.64 R236, [R1+0x2f60] ;  /* 0x002f600001ec7983 */ /* 0x004ea20000300a00 */
[----:B------:R-:W-:Y:S02]  /*26190*/  IMAD R97, R251, 0x7d, RZ ;  /* 0x0000007dfb617824 */ /* 0x000fe400078e02ff */
[----:B------:R-:W-:Y:S01]  /*261a0*/  IMAD R55, R66, R104, RZ ;  /* 0x0000006842377224 */ /* 0x000fe200078e02ff */
[----:B------:R-:W-:Y:S01]  /*261b0*/  MOV R104, R68 ;  /* 0x0000004400687202 */ /* 0x000fe20000000f00 */
[----:B---3--:R-:W-:-:S02]  /*261c0*/  IMAD R59, R168, R105, RZ ;  /* 0x00000069a83b7224 */ /* 0x008fc400078e02ff */
[----:B------:R-:W-:Y:S02]  /*261d0*/  IMAD R58, R71, R113, RZ ;  /* 0x00000071473a7224 */ /* 0x000fe400078e02ff */
[----:B------:R-:W-:Y:S02]  /*261e0*/  IMAD R34, R70, R115, RZ ;  /* 0x0000007346227224 */ /* 0x000fe400078e02ff */
[----:B------:R-:W-:Y:S02]  /*261f0*/  IMAD.MOV.U32 R105, RZ, RZ, R69 ;  /* 0x000000ffff697224 */ /* 0x000fe400078e0045 */
[----:B------:R-:W-:-:S03]  /*26200*/  IMAD.WIDE R70, R97, 0x4, R80 ;  /* 0x0000000461467825 */ /* 0x000fc600078e0250 */
[----:B------:R-:W-:Y:S01]  /*26210*/  LDGSTS.E [R0+-0x24000], desc[UR60][R104.64], !P6 ;  /* 0xdc00000068007fae */ /* 0x000fe2000f12187c */
[----:B------:R-:W-:-:S03]  /*26220*/  IMAD.WIDE R68, R97, 0x4, R78 ;  /* 0x0000000461447825 */ /* 0x000fc600078e024e */
[----:B------:R3:W-:Y:S01]  /*26230*/  STL.64 [R1+0x1450], R70 ;  /* 0x0014504601007387 */ /* 0x0007e20000100a00 */
[----:B------:R-:W-:Y:S01]  /*26240*/  LEA R82, P6, R83, R242, 0x2 ;  /* 0x000000f253527211 */ /* 0x000fe200078c10ff */
[----:B------:R-:W-:Y:S01]  /*26250*/  IMAD R65, R191, R152, RZ ;  /* 0x00000098bf417224 */ /* 0x000fe200078e02ff */
[----:B------:R-:W4:Y:S01]  /*26260*/  LDC R97, c[0x0][0x240] ;  /* 0x00009000ff617b82 */ /* 0x000f220000000800 */
[----:B------:R3:W-:Y:S04]  /*26270*/  LDGSTS.E [R0+-0x27ffc], desc[UR60][R70.64], !P3 ;  /* 0xd800400046007fae */ /* 0x0007e8000d92187c */
[----:B------:R2:W-:Y:S01]  /*26280*/  LDGSTS.E [R0+-0x23ffc], desc[UR60][R68.64], !P3 ;  /* 0xdc00400044007fae */ /* 0x0005e2000d92187c */
[----:B---3--:R-:W-:-:S04]  /*26290*/  LEA R70, P3, R235, R242, 0x2 ;  /* 0x000000f2eb467211 */ /* 0x008fc800078610ff */
[-C--:B------:R-:W-:Y:S01]  /*262a0*/  LEA.HI.X.SX32 R71, R235, R243.reuse, 0x2, P3 ;  /* 0x000000f3eb477211 */ /* 0x080fe200018f16ff */
[----:B------:R2:W-:Y:S01]  /*262b0*/  STL.64 [R1+0x1458], R68 ;  /* 0x0014584401007387 */ /* 0x0005e20000100a00 */
[----:B------:R-:W-:Y:S01]  /*262c0*/  LEA.HI.X.SX32 R83, R83, R243, 0x2, P6 ;  /* 0x000000f353537211 */ /* 0x000fe200030f16ff */
[----:B------:R-:W-:Y:S01]  /*262d0*/  IMAD R37, R72, R121, RZ ;  /* 0x0000007948257224 */ /* 0x000fe200078e02ff */
[----:B------:R-:W3:Y:S01]  /*262e0*/  LDC R235, c[0x0][0x240] ;  /* 0x00009000ffeb7b82 */ /* 0x000ee20000000800 */
[----:B------:R2:W-:Y:S01]  /*262f0*/  STL.64 [R1+0xc68], R70 ;  /* 0x000c684601007387 */ /* 0x0005e20000100a00 */
[----:B-1----:R-:W-:Y:S02]  /*26300*/  IMAD R72, R77, R131, RZ ;  /* 0x000000834d487224 */ /* 0x002fe400078e02ff */
[----:B------:R-:W-:Y:S02]  /*26310*/  IMAD R63, R74, R117, RZ ;  /* 0x000000754a3f7224 */ /* 0x000fe400078e02ff */
[----:B------:R-:W-:Y:S01]  /*26320*/  IMAD R66, R184, R156, RZ ;  /* 0x0000009cb8427224 */ /* 0x000fe200078e02ff */
[----:B--2---:R-:W-:-:S02]  /*26330*/  LEA R68, P6, R236, R242, 0x2 ;  /* 0x000000f2ec447211 */ /* 0x004fc400078c10ff */
[C---:B------:R-:W-:Y:S02]  /*26340*/  LEA R70, P3, R237.reuse, R242, 0x2 ;  /* 0x000000f2ed467211 */ /* 0x040fe400078610ff */
[-C--:B------:R-:W-:Y:S02]  /*26350*/  LEA.HI.X.SX32 R69, R236, R243.reuse, 0x2, P6 ;  /* 0x000000f3ec457211 */ /* 0x080fe400030f16ff */
[----:B------:R-:W-:-:S03]  /*26360*/  LEA.HI.X.SX32 R71, R237, R243, 0x2, P3 ;  /* 0x000000f3ed477211 */ /* 0x000fc600018f16ff */
[----:B------:R1:W-:Y:S04]  /*26370*/  STL.64 [R1+0xc60], R68 ;  /* 0x000c604401007387 */ /* 0x0003e80000100a00 */
[----:B------:R2:W-:Y:S01]  /*26380*/  STL.64 [R1+0xc58], R70 ;  /* 0x000c584601007387 */ /* 0x0005e20000100a00 */
[-C--:B------:R-:W-:Y:S02]  /*26390*/  LEA R104, P3, R240, R242.reuse, 0x2 ;  /* 0x000000f2f0687211 */ /* 0x080fe400078610ff */
[C---:B-1----:R-:W-:Y:S01]  /*263a0*/  LEA R68, P6, R238.reuse, R242, 0x2 ;  /* 0x000000f2ee447211 */ /* 0x042fe200078c10ff */
[----:B--2---:R-:W2:Y:S03]  /*263b0*/  LDL.LU R70, [R1+0x8] ;  /* 0x0000080001467983 */ /* 0x004ea60000300800 */
[----:B------:R-:W-:-:S02]  /*263c0*/  LEA.HI.X.SX32 R69, R238, R243, 0x2, P6 ;  /* 0x000000f3ee457211 */ /* 0x000fc400030f16ff */
[----:B------:R-:W-:Y:S01]  /*263d0*/  LEA.HI.X.SX32 R105, R240, R243, 0x2, P3 ;  /* 0x000000f3f0697211 */ /* 0x000fe200018f16ff */
[----:B------:R-:W3:Y:S01]  /*263e0*/  LDL.LU R191, [R1+0x18] ;  /* 0x0000180001bf7983 */ /* 0x000ee20000300800 */
[----:B----4-:R-:W-:Y:S01]  /*263f0*/  IMAD R60, R169, R98, RZ ;  /* 0x00000062a93c7224 */ /* 0x010fe200078e02ff */
[-C--:B------:R-:W-:Y:S01]  /*26400*/  LEA R168, P3, R246, R242.reuse, 0x2 ;  /* 0x000000f2f6a87211 */ /* 0x080fe200078610ff */
[----:B------:R-:W-:Y:S01]  /*26410*/  IMAD R64, R197, R133, RZ ;  /* 0x00000085c5407224 */ /* 0x000fe200078e02ff */
[----:B------:R1:W-:Y:S01]  /*26420*/  STL.64 [R1+0xc50], R68 ;  /* 0x000c504401007387 */ /* 0x0003e20000100a00 */
[----:B------:R-:W4:Y:S03]  /*26430*/  LDC R98, c[0x0][0x240] ;  /* 0x00009000ff627b82 */ /* 0x000f260000000800 */
[----:B------:R-:W4:Y:S04]  /*26440*/  LDL.LU R77, [R1+0x28] ;  /* 0x00002800014d7983 */ /* 0x000f280000300800 */
[----:B------:R1:W-:Y:S01]  /*26450*/  STL.64 [R1+0xc48], R104 ;  /* 0x000c486801007387 */ /* 0x0003e20000100a00 */
[----:B------:R-:W-:Y:S01]  /*26460*/  IMAD R118, R118, R119, RZ ;  /* 0x0000007776767224 */ /* 0x000fe200078e02ff */
[----:B------:R-:W4:Y:S01]  /*26470*/  LDC R238, c[0x0][0x240] ;  /* 0x00009000ffee7b82 */ /* 0x000f220000000800 */
[C---:B-1----:R-:W-:Y:S01]  /*26480*/  LEA R68, P6, R241.reuse, R242, 0x2 ;  /* 0x000000f2f1447211 */ /* 0x042fe200078c10ff */
[----:B------:R-:W4:Y:S03]  /*26490*/  LDL.LU R74, [R1+0x260] ;  /* 0x00026000014a7983 */ /* 0x000f260000300800 */
[----:B------:R-:W-:-:S02]  /*264a0*/  LEA.HI.X.SX32 R69, R241, R243, 0x2, P6 ;  /* 0x000000f3f1457211 */ /* 0x000fc400030f16ff */
[----:B------:R-:W-:Y:S01]  /*264b0*/  LEA.HI.X.SX32 R169, R246, R243, 0x2, P3 ;  /* 0x000000f3f6a97211 */ /* 0x000fe200018f16ff */
[----:B------:R-:W1:Y:S02]  /*264c0*/  LDC R105, c[0x0][0x240] ;  /* 0x00009000ff697b82 */ /* 0x000e640000000800 */
[----:B------:R1:W-:Y:S04]  /*264d0*/  STL.64 [R1+0xc40], R68 ;  /* 0x000c404401007387 */ /* 0x0003e80000100a00 */
[----:B------:R-:W4:Y:S02]  /*264e0*/  LDL.LU R184, [R1+0x4c] ;  /* 0x00004c0001b87983 */ /* 0x000f240000300800 */
[----:B------:R-:W4:Y:S01]  /*264f0*/  LDC R104, c[0x0][0x240] ;  /* 0x00009000ff687b82 */ /* 0x000f220000000800 */
[----:B-1----:R-:W-:Y:S01]  /*26500*/  LEA R68, P6, R247, R242, 0x2 ;  /* 0x000000f2f7447211 */ /* 0x002fe200078c10ff */
[----:B------:R1:W-:Y:S01]  /*26510*/  STL.64 [R1+0xc38], R168 ;  /* 0x000c38a801007387 */ /* 0x0003e20000100a00 */
[----:B------:R-:W-:-:S05]  /*26520*/  IMAD R122, R122, R127, RZ ;  /* 0x0000007f7a7a7224 */ /* 0x000fca00078e02ff */
[----:B------:R-:W4:Y:S01]  /*26530*/  LDC R246, c[0x0][0x240] ;  /* 0x00009000fff67b82 */ /* 0x000f220000000800 */
[----:B------:R-:W-:Y:S01]  /*26540*/  LEA.HI.X.SX32 R69, R247, R243, 0x2, P6 ;  /* 0x000000f3f7457211 */ /* 0x000fe200030f16ff */
[----:B------:R-:W4:Y:S01]  /*26550*/  LDL.LU R197, [R1+0x244] ;  /* 0x0002440001c57983 */ /* 0x000f220000300800 */
[----:B------:R-:W-:-:S03]  /*26560*/  LEA R236, P3, R248, R242, 0x2 ;  /* 0x000000f2f8ec7211 */ /* 0x000fc600078610ff */
[----:B------:R-:W4:Y:S01]  /*26570*/  LDL.LU R115, [R1+0x70] ;  /* 0x0000700001737983 */ /* 0x000f220000300800 */
[----:B------:R-:W-:Y:S01]  /*26580*/  LEA.HI.X.SX32 R237, R248, R243, 0x2, P3 ;  /* 0x000000f3f8ed7211 */ /* 0x000fe200018f16ff */
[----:B------:R-:W-:Y:S01]  /*26590*/  IMAD R164, R129, R164, RZ ;  /* 0x000000a481a47224 */ /* 0x000fe200078e02ff */
[----:B------:R-:W4:Y:S01]  /*265a0*/  LDC R248, c[0x0][0x240] ;  /* 0x00009000fff87b82 */ /* 0x000f220000000800 */
[----:B------:R1:W-:Y:S04]  /*265b0*/  STL.64 [R1+0xc30], R68 ;  /* 0x000c304401007387 */ /* 0x0003e80000100a00 */
[----:B-1----:R-:W4:Y:S01]  /*265c0*/  LDL.LU R168, [R1+0x94] ;  /* 0x0000940001a87983 */ /* 0x002f220000300800 */
[----:B------:R-:W-:Y:S02]  /*265d0*/  IMAD.MOV.U32 R169, RZ, RZ, R166 ;  /* 0x000000ffffa97224 */ /* 0x000fe400078e00a6 */
[----:B------:R-:W1:Y:S01]  /*265e0*/  LDC R129, c[0x0][0x240] ;  /* 0x00009000ff817b82 */ /* 0x000e620000000800 */
[----:B------:R-:W4:Y:S01]  /*265f0*/  LDL.LU R40, [R1+0x98] ;  /* 0x0000980001287983 */ /* 0x000f220000300800 */
[----:B------:R-:W-:-:S03]  /*26600*/  LEA R68, P6, R249, R242, 0x2 ;  /* 0x000000f2f9447211 */ /* 0x000fc600078c10ff */
[----:B------:R1:W-:Y:S03]  /*26610*/  STL.64 [R1+0xc28], R236 ;  /* 0x000c28ec01007387 */ /* 0x0003e60000100a00 */
[----:B------:R-:W4:Y:S01]  /*26620*/  LDC R247, c[0x0][0x240] ;  /* 0x00009000fff77b82 */ /* 0x000f220000000800 */
[-C--:B------:R-:W-:Y:S01]  /*26630*/  LEA.HI.X.SX32 R69, R249, R243.reuse, 0x2, P6 ;  /* 0x000000f3f9457211 */ /* 0x080fe200030f16ff */
[----:B------:R-:W4:Y:S04]  /*26640*/  LDL.LU R62, [R1+0x240] ;  /* 0x00024000013e7983 */ /* 0x000f280000300800 */
[----:B------:R2:W-:Y:S02]  /*26650*/  STL.64 [R1+0xc20], R68 ;  /* 0x000c204401007387 */ /* 0x0005e40000100a00 */
[----:B------:R-:W4:Y:S01]  /*26660*/  LDC R249, c[0x0][0x240] ;  /* 0x00009000fff97b82 */ /* 0x000f220000000800 */
[CC--:B-1----:R-:W-:Y:S01]  /*26670*/  LEA R236, P3, R250.reuse, R242.reuse, 0x2 ;  /* 0x000000f2faec7211 */ /* 0x0c2fe200078610ff */
[----:B------:R-:W4:Y:S03]  /*26680*/  LDL.LU R113, [R1+0xb8] ;  /* 0x0000b80001717983 */ /* 0x000f260000300800 */
[----:B------:R-:W-:Y:S01]  /*26690*/  LEA.HI.X.SX32 R237, R250, R243, 0x2, P3 ;  /* 0x000000f3faed7211 */ /* 0x000fe200018f16ff */
[----:B------:R-:W4:Y:S02]  /*266a0*/  LDL.LU R166, [R1+0x230] ;  /* 0x0002300001a67983 */ /* 0x000f240000300800 */
[----:B------:R-:W1:Y:S02]  /*266b0*/  LDC R250, c[0x0][0x240] ;  /* 0x00009000fffa7b82 */ /* 0x000e640000000800 */
[----:B------:R-:W4:Y:S04]  /*266c0*/  LDL.LU R111, [R1+0xbc] ;  /* 0x0000bc00016f7983 */ /* 0x000f280000300800 */
[----:B------:R3:W-:Y:S04]  /*266d0*/  STL.64 [R1+0xc18], R236 ;  /* 0x000c18ec01007387 */ /* 0x0007e80000100a00 */
[----:B------:R-:W4:Y:S01]  /*266e0*/  LDL.LU R206, [R1+0xc0] ;  /* 0x0000c00001ce7983 */ /* 0x000f220000300800 */
[----:B--2---:R-:W-:-:S04]  /*266f0*/  LEA R68, P6, R70, R242, 0x2 ;  /* 0x000000f246447211 */ /* 0x004fc800078c10ff */
[----:B------:R-:W-:-:S05]  /*26700*/  LEA.HI.X.SX32 R69, R70, R243, 0x2, P6 ;  /* 0x000000f346457211 */ /* 0x000fca00030f16ff */
[----:B------:R2:W-:Y:S01]  /*26710*/  STL.64 [R1+0xc10], R68 ;  /* 0x000c104401007387 */ /* 0x0005e20000100a00 */
[----:B---3--:R-:W-:-:S03]  /*26720*/  LEA R236, P3, R191, R242, 0x2 ;  /* 0x000000f2bfec7211 */ /* 0x008fc600078610ff */
[----:B--2---:R-:W2:Y:S01]  /*26730*/  LDL.LU R68, [R1+0xc4] ;  /* 0x0000c40001447983 */ /* 0x004ea20000300800 */
[----:B----4-:R-:W-:Y:S01]  /*26740*/  IMAD R69, R74, R97, RZ ;  /* 0x000000614a457224 */ /* 0x010fe200078e02ff */
[----:B------:R-:W-:Y:S01]  /*26750*/  LEA.HI.X.SX32 R237, R191, R243, 0x2, P3 ;  /* 0x000000f3bfed7211 */ /* 0x000fe200018f16ff */
[----:B------:R-:W3:Y:S01]  /*26760*/  LDC R97, c[0x0][0x240] ;  /* 0x00009000ff617b82 */ /* 0x000ee20000000800 */
[----:B------:R-:W4:Y:S01]  /*26770*/  LDL.LU R71, [R1+0x218] ;  /* 0x0002180001477983 */ /* 0x000f220000300800 */
[----:B------:R-:W-:-:S03]  /*26780*/  LEA R240, P6, R77, R242, 0x2 ;  /* 0x000000f24df07211 */ /* 0x000fc600078c10ff */
[----:B------:R-:W3:Y:S04]  /*26790*/  LDL.LU R74, [R1+0xc8] ;  /* 0x0000c800014a7983 */ /* 0x000ee80000300800 */
[----:B------:R-:W4:Y:S01]  /*267a0*/  LDL.LU R191, [R1+0xcc] ;  /* 0x0000cc0001bf7983 */ /* 0x000f220000300800 */
[----:B------:R-:W-:-:S03]  /*267b0*/  LEA.HI.X.SX32 R241, R77, R243, 0x2, P6 ;  /* 0x000000f34df17211 */ /* 0x000fc600030f16ff */
[----:B------:R1:W-:Y:S04]  /*267c0*/  STL.64 [R1+0xc08], R236 ;  /* 0x000c08ec01007387 */ /* 0x0003e80000100a00 */
[----:B------:R-:W4:Y:S04]  /*267d0*/  LDL.LU R77, [R1+0xd0] ;  /* 0x0000d000014d7983 */ /* 0x000f280000300800 */
[----:B------:R1:W-:Y:S02]  /*267e0*/  STL.64 [R1+0xc00], R240 ;  /* 0x000c00f001007387 */ /* 0x0003e40000100a00 */
[----:B-1----:R-:W-:-:S04]  /*267f0*/  LEA R236, P3, R184, R242, 0x2 ;  /* 0x000000f2b8ec7211 */ /* 0x002fc800078610ff */
[----:B------:R-:W-:Y:S02]  /*26800*/  LEA.HI.X.SX32 R237, R184, R243, 0x2, P3 ;  /* 0x000000f3b8ed7211 */ /* 0x000fe400018f16ff */
[----:B------:R-:W4:Y:S01]  /*26810*/  LDL.LU R184, [R1+0xd4] ;  /* 0x0000d40001b87983 */ /* 0x000f220000300800 */
[----:B------:R-:W-:Y:S01]  /*26820*/  IMAD R70, R197, R98, RZ ;  /* 0x00000062c5467224 */ /* 0x000fe200078e02ff */
[----:B------:R-:W-:Y:S01]  /*26830*/  LEA R240, P6, R115, R242, 0x2 ;  /* 0x000000f273f07211 */ /* 0x000fe200078c10ff */
[----:B------:R-:W-:Y:S01]  /*26840*/  IMAD R141, R141, R129, RZ ;  /* 0x000000818d8d7224 */ /* 0x000fe200078e02ff */
[----:B------:R-:W4:Y:S01]  /*26850*/  LDL.LU R197, [R1+0xd8] ;  /* 0x0000d80001c57983 */ /* 0x000f220000300800 */
[----:B------:R-:W1:Y:S03]  /*26860*/  LDC R129, c[0x0][0x240] ;  /* 0x00009000ff817b82 */ /* 0x000e660000000800 */
[----:B------:R1:W-:Y:S01]  /*26870*/  STL.64 [R1+0xbf8], R236 ;  /* 0x000bf8ec01007387 */ /* 0x0003e20000100a00 */
[----:B------:R-:W-:-:S04]  /*26880*/  LEA.HI.X.SX32 R241, R115, R243, 0x2, P6 ;  /* 0x000000f373f17211 */ /* 0x000fc800030f16ff */
[----:B------:R-:W4:Y:S01]  /*26890*/  LDC R98, c[0x0][0x240] ;  /* 0x00009000ff627b82 */ /* 0x000f220000000800 */
[CC--:B-1----:R-:W-:Y:S01]  /*268a0*/  LEA R236, P3, R168.reuse, R242.reuse, 0x2 ;  /* 0x000000f2a8ec7211 */ /* 0x0c2fe200078610ff */
[----:B------:R1:W-:Y:S03]  /*268b0*/  STL.64 [R1+0xbf0], R240 ;  /* 0x000bf0f001007387 */ /* 0x0003e60000100a00 */
[----:B------:R-:W-:Y:S02]  /*268c0*/  LEA.HI.X.SX32 R237, R168, R243, 0x2, P3 ;  /* 0x000000f3a8ed7211 */ /* 0x000fe400018f16ff */
[----:B------:R-:W4:Y:S04]  /*268d0*/  LDL.LU R168, [R1+0xdc] ;  /* 0x0000dc0001a87983 */ /* 0x000f280000300800 */
[----:B------:R1:W-:Y:S02]  /*268e0*/  STL.64 [R1+0xbe8], R236 ;  /* 0x000be8ec01007387 */ /* 0x0003e40000100a00 */
[----:B-1----:R-:W-:-:S04]  /*268f0*/  LEA R240, P6, R40, R242, 0x2 ;  /* 0x000000f228f07211 */ /* 0x002fc800078c10ff */
[----:B------:R-:W-:Y:S02]  /*26900*/  LEA.HI.X.SX32 R241, R40, R243, 0x2, P6 ;  /* 0x000000f328f17211 */ /* 0x000fe400030f16ff */
[----:B------:R-:W-:-:S03]  /*26910*/  LEA R236, P3, R113, R242, 0x2 ;  /* 0x000000f271ec7211 */ /* 0x000fc600078610ff */
[----:B------:R1:W-:Y:S01]  /*26920*/  STL.64 [R1+0xbe0], R240 ;  /* 0x000be0f001007387 */ /* 0x0003e20000100a00 */
[----:B------:R-:W-:Y:S01]  /*26930*/  LEA.HI.X.SX32 R237, R113, R243, 0x2, P3 ;  /* 0x000000f371ed7211 */ /* 0x000fe200018f16ff */
[----:B------:R-:W-:Y:S02]  /*26940*/  IMAD R40, R166, R105, RZ ;  /* 0x00000069a6287224 */ /* 0x000fe400078e02ff */
[----:B------:R-:W4:Y:S01]  /*26950*/  LDL.LU R166, [R1+0xe0] ;  /* 0x0000e00001a67983 */ /* 0x000f220000300800 */
[----:B------:R-:W-:-:S03]  /*26960*/  IMAD R62, R62, R104, RZ ;  /* 0x000000683e3e7224 */ /* 0x000fc600078e02ff */
[----:B------:R1:W-:Y:S02]  /*26970*/  STL.64 [R1+0xbd8], R236 ;  /* 0x000bd8ec01007387 */ /* 0x0003e40000100a00 */
[----:B-1----:R-:W-:-:S04]  /*26980*/  LEA R240, P6, R111, R242, 0x2 ;  /* 0x000000f26ff07211 */ /* 0x002fc800078c10ff */
[----:B------:R-:W-:Y:S02]  /*26990*/  LEA.HI.X.SX32 R241, R111, R243, 0x2, P6 ;  /* 0x000000f36ff17211 */ /* 0x000fe400030f16ff */
[----:B------:R-:W-:-:S04]  /*269a0*/  LEA R236, P3, R206, R242, 0x2 ;  /* 0x000000f2ceec7211 */ /* 0x000fc800078610ff */
[----:B------:R-:W-:Y:S01]  /*269b0*/  LEA.HI.X.SX32 R237, R206, R243, 0x2, P3 ;  /* 0x000000f3ceed7211 */ /* 0x000fe200018f16ff */
[----:B------:R-:W-:Y:S04]  /*269c0*/  STL.64 [R1+0xbd0], R240 ;  /* 0x000bd0f001007387 */ /* 0x000fe80000100a00 */
[----:B------:R3:W-:Y:S01]  /*269d0*/  STL.64 [R1+0xbc8], R236 ;  /* 0x000bc8ec01007387 */ /* 0x0007e20000100a00 */
[----:B--2---:R-:W-:-:S04]  /*269e0*/  LEA R104, P6, R68, R242, 0x2 ;  /* 0x000000f244687211 */ /* 0x004fc800078c10ff */
[----:B------:R-:W-:Y:S02]  /*269f0*/  LEA.HI.X.SX32 R105, R68, R243, 0x2, P6 ;  /* 0x000000f344697211 */ /* 0x000fe400030f16ff */
[----:B---3--:R-:W-:-:S03]  /*26a00*/  LEA R236, P3, R74, R242, 0x2 ;  /* 0x000000f24aec7211 */ /* 0x008fc600078610ff */
[----:B------:R4:W-:Y:S01]  /*26a10*/  STL.64 [R1+0xbc0], R104 ;  /* 0x000bc06801007387 */ /* 0x0009e20000100a00 */
[----:B------:R-:W-:Y:S02]  /*26a20*/  LEA.HI.X.SX32 R237, R74, R243, 0x2, P3 ;  /* 0x000000f34aed7211 */ /* 0x000fe400018f16ff */
[----:B----4-:R-:W-:-:S03]  /*26a30*/  LEA R104, P6, R191, R242, 0x2 ;  /* 0x000000f2bf687211 */ /* 0x010fc600078c10ff */
[----:B------:R1:W-:Y:S01]  /*26a40*/  STL.64 [R1+0xbb8], R236 ;  /* 0x000bb8ec01007387 */ /* 0x0003e20000100a00 */
[----:B------:R-:W-:-:S03]  /*26a50*/  LEA.HI.X.SX32 R105, R191, R243, 0x2, P6 ;  /* 0x000000f3bf697211 */ /* 0x000fc600030f16ff */
[----:B------:R-:W2:Y:S04]  /*26a60*/  LDL.LU R191, [R1+0xe8] ;  /* 0x0000e80001bf7983 */ /* 0x000ea80000300800 */
[----:B------:R-:W3:Y:S01]  /*26a70*/  LDL.LU R111, [R1+0xec] ;  /* 0x0000ec00016f7983 */ /* 0x000ee20000300800 */
[----:B-1----:R-:W-:-:S03]  /*26a80*/  LEA R236, P3, R77, R242, 0x2 ;  /* 0x000000f24dec7211 */ /* 0x002fc600078610ff */
[----:B------:R1:W-:Y:S01]  /*26a90*/  STL.64 [R1+0xbb0], R104 ;  /* 0x000bb06801007387 */ /* 0x0003e20000100a00 */
[----:B------:R-:W-:Y:S02]  /*26aa0*/  LEA.HI.X.SX32 R237, R77, R243, 0x2, P3 ;  /* 0x000000f34ded7211 */ /* 0x000fe400018f16ff */
[----:B-1----:R-:W-:-:S03]  /*26ab0*/  LEA R104, P6, R184, R242, 0x2 ;  /* 0x000000f2b8687211 */ /* 0x002fc600078c10ff */
[----:B------:R1:W-:Y:S01]  /*26ac0*/  STL.64 [R1+0xba8], R236 ;  /* 0x000ba8ec01007387 */ /* 0x0003e20000100a00 */
[----:B------:R-:W-:Y:S02]  /*26ad0*/  LEA.HI.X.SX32 R105, R184, R243, 0x2, P6 ;  /* 0x000000f3b8697211 */ /* 0x000fe400030f16ff */
[----:B------:R-:W-:Y:S01]  /*26ae0*/  MOV R184, R6 ;  /* 0x0000000600b87202 */ /* 0x000fe20000000f00 */
[----:B------:R-:W-:Y:S02]  /*26af0*/  IMAD.MOV.U32 R6, RZ, RZ, R11 ;  /* 0x000000ffff067224 */ /* 0x000fe400078e000b */
[----:B------:R-:W4:Y:S01]  /*26b00*/  LDL.LU R11, [R1+0x210] ;  /* 0x00021000010b7983 */ /* 0x000f220000300800 */
[----:B------:R-:W-:-:S03]  /*26b10*/  LEA R240, P3, R197, R242, 0x2 ;  /* 0x000000f2c5f07211 */ /* 0x000fc600078610ff */
[----:B------:R1:W-:Y:S01]  /*26b20*/  STL.64 [R1+0xba0], R104 ;  /* 0x000ba06801007387 */ /* 0x0003e20000100a00 */
[----:B------:R-:W-:-:S03]  /*26b30*/  LEA.HI.X.SX32 R241, R197, R243, 0x2, P3 ;  /* 0x000000f3c5f17211 */ /* 0x000fc600018f16ff */
[----:B------:R-:W3:Y:S01]  /*26b40*/  LDL.LU R206, [R1+0xf0] ;  /* 0x0000f00001ce7983 */ /* 0x000ee20000300800 */
[----:B-1----:R-:W-:-:S03]  /*26b50*/  LEA R236, P6, R168, R242, 0x2 ;  /* 0x000000f2a8ec7211 */ /* 0x002fc600078c10ff */
[----:B------:R-:W3:Y:S01]  /*26b60*/  LDL.LU R77, [R1+0xf4] ;  /* 0x0000f400014d7983 */ /* 0x000ee20000300800 */
[----:B------:R-:W-:-:S03]  /*26b70*/  LEA.HI.X.SX32 R237, R168, R243, 0x2, P6 ;  /* 0x000000f3a8ed7211 */ /* 0x000fc600030f16ff */
[----:B------:R1:W-:Y:S01]  /*26b80*/  STL.64 [R1+0xb98], R240 ;  /* 0x000b98f001007387 */ /* 0x0003e20000100a00 */
[----:B------:R-:W3:Y:S03]  /*26b90*/  LDC R104, c[0x0][0x240] ;  /* 0x00009000ff687b82 */ /* 0x000ee60000000800 */
[----:B------:R-:W3:Y:S04]  /*26ba0*/  LDL.LU R68, [R1+0x200] ;  /* 0x0002000001447983 */ /* 0x000ee80000300800 */
[----:B------:R-:W3:Y:S01]  /*26bb0*/  LDL.LU R168, [R1+0xf8] ;  /* 0x0000f80001a87983 */ /* 0x000ee20000300800 */
[----:B------:R-:W-:Y:S01]  /*26bc0*/  IMAD R153, R153, R129, RZ ;  /* 0x0000008199997224 */ /* 0x000fe200078e02ff */
[----:B------:R-:W3:Y:S01]  /*26bd0*/  LDC R105, c[0x0][0x240] ;  /* 0x00009000ff697b82 */ /* 0x000ee20000000800 */
[C---:B-1----:R-:W-:Y:S01]  /*26be0*/  LEA R240, P3, R166.reuse, R242, 0x2 ;  /* 0x000000f2a6f07211 */ /* 0x042fe200078610ff */
[----:B------:R-:W3:Y:S04]  /*26bf0*/  LDL.LU R197, [R1+0xfc] ;  /* 0x0000fc0001c57983 */ /* 0x000ee80000300800 */
[----:B------:R1:W-:Y:S01]  /*26c00*/  STL.64 [R1+0xb90], R236 ;  /* 0x000b90ec01007387 */ /* 0x0003e20000100a00 */
[----:B------:R-:W-:-:S03]  /*26c10*/  LEA.HI.X.SX32 R241, R166, R243, 0x2, P3 ;  /* 0x000000f3a6f17211 */ /* 0x000fc600018f16ff */
[----:B------:R-:W3:Y:S01]  /*26c20*/  LDL.LU R166, [R1+0x100] ;  /* 0x0001000001a67983 */ /* 0x000ee20000300800 */
[----:B-1----:R-:W-:-:S03]  /*26c30*/  LEA R236, P6, R85, R242, 0x2 ;  /* 0x000000f255ec7211 */ /* 0x002fc600078c10ff */
[----:B------:R1:W-:Y:S01]  /*26c40*/  STL.64 [R1+0xb88], R240 ;  /* 0x000b88f001007387 */ /* 0x0003e20000100a00 */
[----:B------:R-:W-:-:S03]  /*26c50*/  LEA.HI.X.SX32 R237, R85, R243, 0x2, P6 ;  /* 0x000000f355ed7211 */ /* 0x000fc600030f16ff */
[----:B------:R-:W3:Y:S01]  /*26c60*/  LDL.LU R74, [R1+0x1fc] ;  /* 0x0001fc00014a7983 */ /* 0x000ee20000300800 */
[----:B------:R-:W3:Y:S03]  /*26c70*/  LDC R85, c[0x0][0x240] ;  /* 0x00009000ff557b82 */ /* 0x000ee60000000800 */
[----:B------:R2:W-:Y:S04]  /*26c80*/  STL.64 [R1+0xb80], R236 ;  /* 0x000b80ec01007387 */ /* 0x0005e80000100a00 */
[----:B------:R-:W3:Y:S01]  /*26c90*/  LDL.LU R123, [R1+0x104] ;  /* 0x00010400017b7983 */ /* 0x000ee20000300800 */
[----:B-1----:R-:W-:-:S03]  /*26ca0*/  LEA R240, P3, R9, R242, 0x2 ;  /* 0x000000f209f07211 */ /* 0x002fc600078610ff */
[----:B------:R-:W3:Y:S01]  /*26cb0*/  LDL.LU R121, [R1+0x108] ;  /* 0x0001080001797983 */ /* 0x000ee20000300800 */
[----:B------:R-:W-:-:S03]  /*26cc0*/  LEA.HI.X.SX32 R241, R9, R243, 0x2, P3 ;  /* 0x000000f309f17211 */ /* 0x000fc600018f16ff */
[----:B------:R-:W3:Y:S04]  /*26cd0*/  LDL.LU R9, [R1+0x1f0] ;  /* 0x0001f00001097983 */ /* 0x000ee80000300800 */
[----:B------:R-:W3:Y:S04]  /*26ce0*/  LDL.LU R119, [R1+0x10c] ;  /* 0x00010c0001777983 */ /* 0x000ee80000300800 */
[----:B------:R3:W-:Y:S04]  /*26cf0*/  STL.64 [R1+0xb78], R240 ;  /* 0x000b78f001007387 */ /* 0x0007e80000100a00 */
[----:B------:R-:W3:Y:S01]  /*26d00*/  LDL.LU R115, [R1+0x110] ;  /* 0x0001100001737983 */ /* 0x000ee20000300800 */
[----:B--2---:R-:W-:-:S04]  /*26d10*/  LEA R236, P6, R191, R242, 0x2 ;  /* 0x000000f2bfec7211 */ /* 0x004fc800078c10ff */
[----:B------:R-:W-:Y:S01]  /*26d20*/  LEA.HI.X.SX32 R237, R191, R243, 0x2, P6 ;  /* 0x000000f3bfed7211 */ /* 0x000fe200030f16ff */
[----:B------:R-:W-:-:S04]  /*26d30*/  IMAD.MOV.U32 R191, RZ, RZ, R6 ;  /* 0x000000ffffbf7224 */ /* 0x000fc800078e0006 */
[----:B------:R1:W-:Y:S01]  /*26d40*/  STL.64 [R1+0xb70], R236 ;  /* 0x000b70ec01007387 */ /* 0x0003e20000100a00 */
[----:B----4-:R-:W-:-:S03]  /*26d50*/  IMAD R6, R11, R97, RZ ;  /* 0x000000610b067224 */ /* 0x010fc600078e02ff */
[----:B------:R-:W2:Y:S01]  /*26d60*/  LDL.LU R11, [R1+0x1ec] ;  /* 0x0001ec00010b7983 */ /* 0x000ea20000300800 */
[CC--:B---3--:R-:W-:Y:S01]  /*26d70*/  LEA R240, P3, R111.reuse, R242.reuse, 0x2 ;  /* 0x000000f26ff07211 */ /* 0x0c8fe200078610ff */
[----:B------:R-:W3:Y:S02]  /*26d80*/  LDC R97, c[0x0][0x240] ;  /* 0x00009000ff617b82 */ /* 0x000ee40000000800 */
[----:B------:R-:W4:Y:S01]  /*26d90*/  LDL.LU R113, [R1+0x114] ;  /* 0x0001140001717983 */ /* 0x000f220000300800 */
[----:B------:R-:W-:Y:S02]  /*26da0*/  LEA.HI.X.SX32 R241, R111, R243, 0x2, P3 ;  /* 0x000000f36ff17211 */ /* 0x000fe400018f16ff */
[----:B-1----:R-:W-:-:S04]  /*26db0*/  LEA R236, P6, R206, R242, 0x2 ;  /* 0x000000f2ceec7211 */ /* 0x002fc800078c10ff */
[----:B------:R-:W-:Y:S01]  /*26dc0*/  LEA.HI.X.SX32 R237, R206, R243, 0x2, P6 ;  /* 0x000000f3ceed7211 */ /* 0x000fe200030f16ff */
[----:B------:R1:W-:Y:S04]  /*26dd0*/  STL.64 [R1+0xb68], R240 ;  /* 0x000b68f001007387 */ /* 0x0003e80000100a00 */
[----:B------:R-:W3:Y:S04]  /*26de0*/  LDL.LU R111, [R1+0x118] ;  /* 0x00011800016f7983 */ /* 0x000ee80000300800 */
[----:B------:R1:W-:Y:S02]  /*26df0*/  STL.64 [R1+0xb60], R236 ;  /* 0x000b60ec01007387 */ /* 0x0003e40000100a00 */
[----:B-1----:R-:W-:-:S02]  /*26e00*/  LEA R240, P3, R77, R242, 0x2 ;  /* 0x000000f24df07211 */ /* 0x002fc400078610ff */
[----:B------:R-:W2:Y:S02]  /*26e10*/  LDL.LU R206, [R1+0x11c] ;  /* 0x00011c0001ce7983 */ /* 0x000ea40000300800 */
[----:B------:R-:W-:Y:S02]  /*26e20*/  LEA.HI.X.SX32 R241, R77, R243, 0x2, P3 ;  /* 0x000000f34df17211 */ /* 0x000fe400018f16ff */
[----:B------:R-:W-:-:S03]  /*26e30*/  LEA R236, P6, R168, R242, 0x2 ;  /* 0x000000f2a8ec7211 */ /* 0x000fc600078c10ff */
[----:B------:R1:W-:Y:S01]  /*26e40*/  STL.64 [R1+0xb58], R240 ;  /* 0x000b58f001007387 */ /* 0x0003e20000100a00 */
[----:B------:R-:W-:-:S03]  /*26e50*/  LEA.HI.X.SX32 R237, R168, R243, 0x2, P6 ;  /* 0x000000f3a8ed7211 */ /* 0x000fc600030f16ff */
[----:B------:R-:W2:Y:S04]  /*26e60*/  LDL.LU R168, [R1+0x120] ;  /* 0x0001200001a87983 */ /* 0x000ea80000300800 */
[----:B------:R-:W2:Y:S01]  /*26e70*/  LDL.LU R77, [R1+0x124] ;  /* 0x00012400014d7983 */ /* 0x000ea20000300800 */
[----:B-1----:R-:W-:-:S03]  /*26e80*/  LEA R240, P3, R197, R242, 0x2 ;  /* 0x000000f2c5f07211 */ /* 0x002fc600078610ff */
[----:B------:R1:W-:Y:S01]  /*26e90*/  STL.64 [R1+0xb50], R236 ;  /* 0x000b50ec01007387 */ /* 0x0003e20000100a00 */
[----:B------:R-:W-:Y:S02]  /*26ea0*/  LEA.HI.X.SX32 R241, R197, R243, 0x2, P3 ;  /* 0x000000f3c5f17211 */ /* 0x000fe400018f16ff */
[----:B-1----:R-:W-:-:S03]  /*26eb0*/  LEA R236, P6, R166, R242, 0x2 ;  /* 0x000000f2a6ec7211 */ /* 0x002fc600078c10ff */
[----:B------:R1:W-:Y:S01]  /*26ec0*/  STL.64 [R1+0xb48], R240 ;  /* 0x000b48f001007387 */ /* 0x0003e20000100a00 */
[----:B------:R-:W-:-:S05]  /*26ed0*/  LEA.HI.X.SX32 R237, R166, R243, 0x2, P6 ;  /* 0x000000f3a6ed7211 */ /* 0x000fca00030f16ff */
[----:B------:R1:W-:Y:S02]  /*26ee0*/  STL.64 [R1+0xb40], R236 ;  /* 0x000b40ec01007387 */ /* 0x0003e40000100a00 */
[CC--:B-1----:R-:W-:Y:S02]  /*26ef0*/  LEA R240, P3, R123.reuse, R242.reuse, 0x2 ;  /* 0x000000f27bf07211 */ /* 0x0c2fe400078610ff */
[----:B------:R-:W2:Y:S02]  /*26f00*/  LDL.LU R197, [R1+0x128] ;  /* 0x0001280001c57983 */ /* 0x000ea40000300800 */
[----:B------:R-:W-:Y:S02]  /*26f10*/  LEA.HI.X.SX32 R241, R123, R243, 0x2, P3 ;  /* 0x000000f37bf17211 */ /* 0x000fe400018f16ff */
[----:B------:R-:W2:Y:S01]  /*26f20*/  LDL.LU R166, [R1+0x12c] ;  /* 0x00012c0001a67983 */ /* 0x000ea20000300800 */
[----:B------:R-:W-:-:S03]  /*26f30*/  LEA R236, P6, R121, R242, 0x2 ;  /* 0x000000f279ec7211 */ /* 0x000fc600078c10ff */
[----:B------:R1:W-:Y:S01]  /*26f40*/  STL.64 [R1+0xb38], R240 ;  /* 0x000b38f001007387 */ /* 0x0003e20000100a00 */
[----:B------:R-:W-:Y:S02]  /*26f50*/  LEA.HI.X.SX32 R237, R121, R243, 0x2, P6 ;  /* 0x000000f379ed7211 */ /* 0x000fe400030f16ff */
[----:B-1----:R-:W-:-:S03]  /*26f60*/  LEA R240, P3, R119, R242, 0x2 ;  /* 0x000000f277f07211 */ /* 0x002fc600078610ff */
[----:B------:R1:W-:Y:S01]  /*26f70*/  STL.64 [R1+0xb30], R236 ;  /* 0x000b30ec01007387 */ /* 0x0003e20000100a00 */
[----:B------:R-:W-:-:S05]  /*26f80*/  LEA.HI.X.SX32 R241, R119, R243, 0x2, P3 ;  /* 0x000000f377f17211 */ /* 0x000fca00018f16ff */
[----:B------:R4:W-:Y:S01]  /*26f90*/  STL.64 [R1+0xb28], R240 ;  /* 0x000b28f001007387 */ /* 0x0009e20000100a00 */
[----:B-1----:R-:W-:-:S03]  /*26fa0*/  LEA R236, P6, R115, R242, 0x2 ;  /* 0x000000f273ec7211 */ /* 0x002fc600078c10ff */
[----:B------:R-:W2:Y:S01]  /*26fb0*/  LDL.LU R121, [R1+0x134] ;  /* 0x0001340001797983 */ /* 0x000ea20000300800 */
[----:B------:R-:W-:-:S05]  /*26fc0*/  LEA.HI.X.SX32 R237, R115, R243, 0x2, P6 ;  /* 0x000000f373ed7211 */ /* 0x000fca00030f16ff */
[----:B------:R3:W-:Y:S04]  /*26fd0*/  STL.64 [R1+0xb20], R236 ;  /* 0x000b20ec01007387 */ /* 0x0007e80000100a00 */
[----:B------:R-:W2:Y:S01]  /*26fe0*/  LDL.LU R115, [R1+0x13c] ;  /* 0x00013c0001737983 */ /* 0x000ea20000300800 */
[----:B----4-:R-:W-:-:S04]  /*26ff0*/  LEA R240, P3, R113, R242, 0x2 ;  /* 0x000000f271f07211 */ /* 0x010fc800078610ff */
[----:B------:R-:W-:-:S05]  /*27000*/  LEA.HI.X.SX32 R241, R113, R243, 0x2, P3 ;  /* 0x000000f371f17211 */ /* 0x000fca00018f16ff */
[----:B------:R2:W-:Y:S04]  /*27010*/  STL.64 [R1+0xb18], R240 ;  /* 0x000b18f001007387 */ /* 0x0005e80000100a00 */
[----:B------:R-:W4:Y:S01]  /*27020*/  LDL.LU R119, [R1+0x138] ;  /* 0x0001380001777983 */ /* 0x000f220000300800 */
[----:B---3--:R-:W-:-:S04]  /*27030*/  LEA R236, P6, R111, R242, 0x2 ;  /* 0x000000f26fec7211 */ /* 0x008fc800078c10ff */
[----:B------:R-:W-:Y:S02]  /*27040*/  LEA.HI.X.SX32 R237, R111, R243, 0x2, P6 ;  /* 0x000000f36fed7211 */ /* 0x000fe400030f16ff */
[----:B--2---:R-:W-:-:S03]  /*27050*/  LEA R240, P3, R206, R242, 0x2 ;  /* 0x000000f2cef07211 */ /* 0x004fc600078610ff */
[----:B------:R1:W-:Y:S01]  /*27060*/  STL.64 [R1+0xb10], R236 ;  /* 0x000b10ec01007387 */ /* 0x0003e20000100a00 */
[----:B------:R-:W-:Y:S02]  /*27070*/  LEA.HI.X.SX32 R241, R206, R243, 0x2, P3 ;  /* 0x000000f3cef17211 */ /* 0x000fe400018f16ff */
[----:B-1----:R-:W-:-:S04]  /*27080*/  LEA R236, P6, R168, R242, 0x2 ;  /* 0x000000f2a8ec7211 */ /* 0x002fc800078c10ff */
[----:B------:R-:W-:Y:S01]  /*27090*/  LEA.HI.X.SX32 R237, R168, R243, 0x2, P6 ;  /* 0x000000f3a8ed7211 */ /* 0x000fe200030f16ff */
[----:B------:R1:W-:Y:S01]  /*270a0*/  STL.64 [R1+0xb08], R240 ;  /* 0x000b08f001007387 */ /* 0x0003e20000100a00 */
[----:B------:R-:W-:Y:S01]  /*270b0*/  MOV R168, R169 ;  /* 0x000000a900a87202 */ /* 0x000fe20000000f00 */
[----:B------:R-:W-:Y:S02]  /*270c0*/  IMAD.MOV.U32 R169, RZ, RZ, R167 ;  /* 0x000000ffffa97224 */ /* 0x000fe400078e00a7 */
[----:B------:R-:W-:Y:S01]  /*270d0*/  IMAD.MOV.U32 R167, RZ, RZ, R13 ;  /* 0x000000ffffa77224 */ /* 0x000fe200078e000d */
[----:B------:R2:W-:Y:S04]  /*270e0*/  STL.64 [R1+0xb00], R236 ;  /* 0x000b00ec01007387 */ /* 0x0005e80000100a00 */
[----:B------:R-:W3:Y:S01]  /*270f0*/  LDL.LU R13, [R1+0x1dc] ;  /* 0x0001dc00010d7983 */ /* 0x000ee20000300800 */
[----:B-1----:R-:W-:-:S03]  /*27100*/  LEA R240, P3, R77, R242, 0x2 ;  /* 0x000000f24df07211 */ /* 0x002fc600078610ff */
[----:B------:R-:W3:Y:S01]  /*27110*/  LDL.LU R113, [R1+0x140] ;  /* 0x0001400001717983 */ /* 0x000ee20000300800 */
[----:B------:R-:W-:-:S03]  /*27120*/  LEA.HI.X.SX32 R241, R77, R243, 0x2, P3 ;  /* 0x000000f34df17211 */ /* 0x000fc600018f16ff */
[----:B------:R-:W3:Y:S04]  /*27130*/  LDL.LU R206, [R1+0x144] ;  /* 0x0001440001ce7983 */ /* 0x000ee80000300800 */
[----:B------:R1:W-:Y:S04]  /*27140*/  STL.64 [R1+0xaf8], R240 ;  /* 0x000af8f001007387 */ /* 0x0003e80000100a00 */
[----:B------:R-:W3:Y:S01]  /*27150*/  LDL.LU R111, [R1+0x1bc] ;  /* 0x0001bc00016f7983 */ /* 0x000ee20000300800 */
[----:B--2---:R-:W-:-:S04]  /*27160*/  LEA R236, P6, R197, R242, 0x2 ;  /* 0x000000f2c5ec7211 */ /* 0x004fc800078c10ff */
[-C--:B------:R-:W-:Y:S02]  /*27170*/  LEA.HI.X.SX32 R237, R197, R243.reuse, 0x2, P6 ;  /* 0x000000f3c5ed7211 */ /* 0x080fe400030f16ff */
[C---:B-1----:R-:W-:Y:S02]  /*27180*/  LEA R240, P3, R166.reuse, R242, 0x2 ;  /* 0x000000f2a6f07211 */ /* 0x042fe400078610ff */
[----:B------:R-:W-:Y:S01]  /*27190*/  MOV R197, R184 ;  /* 0x000000b800c57202 */ /* 0x000fe20000000f00 */
[----:B------:R1:W-:Y:S01]  /*271a0*/  STL.64 [R1+0xaf0], R236 ;  /* 0x000af0ec01007387 */ /* 0x0003e20000100a00 */
[----:B------:R-:W-:-:S03]  /*271b0*/  LEA.HI.X.SX32 R241, R166, R243, 0x2, P3 ;  /* 0x000000f3a6f17211 */ /* 0x000fc600018f16ff */
[----:B------:R-:W2:Y:S04]  /*271c0*/  LDL.LU R184, [R1+0x148] ;  /* 0x0001480001b87983 */ /* 0x000ea80000300800 */
[----:B------:R-:W2:Y:S01]  /*271d0*/  LDL.LU R166, [R1+0x14c] ;  /* 0x00014c0001a67983 */ /* 0x000ea20000300800 */
[----:B-1----:R-:W-:-:S03]  /*271e0*/  LEA R236, P6, R7, R242, 0x2 ;  /* 0x000000f207ec7211 */ /* 0x002fc600078c10ff */
[----:B------:R1:W-:Y:S01]  /*271f0*/  STL.64 [R1+0xae8], R240 ;  /* 0x000ae8f001007387 */ /* 0x0003e20000100a00 */
[----:B------:R-:W-:-:S03]  /*27200*/  LEA.HI.X.SX32 R237, R7, R243, 0x2, P6 ;  /* 0x000000f307ed7211 */ /* 0x000fc600030f16ff */
[----:B------:R-:W2:Y:S04]  /*27210*/  LDL.LU R7, [R1+0x26c] ;  /* 0x00026c0001077983 */ /* 0x000ea80000300800 */
[----:B------:R-:W2:Y:S01]  /*27220*/  LDL.LU R117, [R1+0x150] ;  /* 0x0001500001757983 */ /* 0x000ea20000300800 */
[----:B-1----:R-:W-:-:S03]  /*27230*/  LEA R240, P3, R121, R242, 0x2 ;  /* 0x000000f279f07211 */ /* 0x002fc600078610ff */
[----:B------:R-:W2:Y:S04]  /*27240*/  LDL.LU R125, [R1+0x154] ;  /* 0x00015400017d7983 */ /* 0x000ea80000300800 */
[----:B------:R4:W-:Y:S01]  /*27250*/  STL.64 [R1+0xae0], R236 ;  /* 0x000ae0ec01007387 */ /* 0x0009e20000100a00 */
[----:B------:R-:W-:-:S03]  /*27260*/  LEA.HI.X.SX32 R241, R121, R243, 0x2, P3 ;  /* 0x000000f379f17211 */ /* 0x000fc600018f16ff */
[----:B------:R-:W2:Y:S04]  /*27270*/  LDL.LU R77, [R1+0x158] ;  /* 0x00015800014d7983 */ /* 0x000ea80000300800 */
[----:B------:R1:W-:Y:S04]  /*27280*/  STL.64 [R1+0xad8], R240 ;  /* 0x000ad8f001007387 */ /* 0x0003e80000100a00 */
[----:B------:R-:W2:Y:S01]  /*27290*/  LDL.LU R127, [R1+0x3b4] ;  /* 0x0003b400017f7983 */ /* 0x000ea20000300800 */
[----:B----4-:R-:W-:-:S04]  /*272a0*/  LEA R236, P6, R119, R242, 0x2 ;  /* 0x000000f277ec7211 */ /* 0x010fc800078c10ff */
[----:B------:R-:W-:-:S05]  /*272b0*/  LEA.HI.X.SX32 R237, R119, R243, 0x2, P6 ;  /* 0x000000f377ed7211 */ /* 0x000fca00030f16ff */
[----:B------:R3:W-:Y:S04]  /*272c0*/  STL.64 [R1+0xad0], R236 ;  /* 0x000ad0ec01007387 */ /* 0x0007e80000100a00 */
[----:B------:R-:W4:Y:S04]  /*272d0*/  LDL.LU R121, [R1+0x15c] ;  /* 0x00015c0001797983 */ /* 0x000f280000300800 */
[----:B------:R-:W4:Y:S04]  /*272e0*/  LDL.LU R123, [R1+0x430] ;  /* 0x00043000017b7983 */ /* 0x000f280000300800 */
[----:B------:R-:W4:Y:S01]  /*272f0*/  LDL.LU R119, [R1+0x160] ;  /* 0x0001600001777983 */ /* 0x000f220000300800 */
[----:B-1----:R-:W-:-:S04]  /*27300*/  LEA R240, P3, R115, R242, 0x2 ;  /* 0x000000f273f07211 */ /* 0x002fc800078610ff */
[----:B------:R-:W-:Y:S02]  /*27310*/  LEA.HI.X.SX32 R241, R115, R243, 0x2, P3 ;  /* 0x000000f373f17211 */ /* 0x000fe400018f16ff */
[----:B------:R-:W4:Y:S04]  /*27320*/  LDL.LU R115, [R1+0x164] ;  /* 0x0001640001737983 */ /* 0x000f280000300800 */
[----:B------:R1:W-:Y:S01]  /*27330*/  STL.64 [R1+0xac8], R240 ;  /* 0x000ac8f001007387 */ /* 0x0003e20000100a00 */
[----:B---3--:R-:W-:-:S04]  /*27340*/  LEA R236, P6, R113, R242, 0x2 ;  /* 0x000000f271ec7211 */ /* 0x008fc800078c10ff */
[-C--:B------:R-:W-:Y:S02]  /*27350*/  LEA.HI.X.SX32 R237, R113, R243.reuse, 0x2, P6 ;  /* 0x000000f371ed7211 */ /* 0x080fe400030f16ff */
[C---:B-1----:R-:W-:Y:S01]  /*27360*/  LEA R240, P3, R206.reuse, R242, 0x2 ;  /* 0x000000f2cef07211 */ /* 0x042fe200078610ff */
[----:B------:R-:W3:Y:S04]  /*27370*/  LDL.LU R113, [R1+0xb4] ;  /* 0x0000b40001717983 */ /* 0x000ee80000300800 */
[----:B------:R2:W-:Y:S01]  /*27380*/  STL.64 [R1+0xac0], R236 ;  /* 0x000ac0ec01007387 */ /* 0x0005e20000100a00 */
[----:B------:R-:W-:Y:S01]  /*27390*/  LEA.HI.X.SX32 R241, R206, R243, 0x2, P3 ;  /* 0x000000f3cef17211 */ /* 0x000fe200018f16ff */
[----:B------:R-:W-:Y:S02]  /*273a0*/  IMAD R251, R111, R97, RZ ;  /* 0x000000616ffb7224 */ /* 0x000fe400078e02ff */
[----:B------:R-:W3:Y:S01]  /*273b0*/  LDL.LU R111, [R1+0xb0] ;  /* 0x0000b000016f7983 */ /* 0x000ee20000300800 */
[----:B------:R-:W-:Y:S01]  /*273c0*/  IMAD R74, R74, R104, RZ ;  /* 0x000000684a4a7224 */ /* 0x000fe200078e02ff */
[----:B------:R-:W1:Y:S02]  /*273d0*/  LDC R97, c[0x0][0x240] ;  /* 0x00009000ff617b82 */ /* 0x000e640000000800 */
[----:B------:R2:W-:Y:S06]  /*273e0*/  STL.64 [R1+0xab8], R240 ;  /* 0x000ab8f001007387 */ /* 0x0005ec0000100a00 */
[----:B------:R-:W1:Y:S01]  /*273f0*/  LDC R104, c[0x0][0x240] ;  /* 0x00009000ff687b82 */ /* 0x000e620000000800 */
[----:B--2---:R-:W-:-:S04]  /*27400*/  LEA R236, P6, R184, R242, 0x2 ;  /* 0x000000f2b8ec7211 */ /* 0x004fc800078c10ff */
[-C--:B------:R-:W-:Y:S02]  /*27410*/  LEA.HI.X.SX32 R237, R184, R243.reuse, 0x2, P6 ;  /* 0x000000f3b8ed7211 */ /* 0x080fe400030f16ff */
[C---:B------:R-:W-:Y:S01]  /*27420*/  LEA R240, P3, R166.reuse, R242, 0x2 ;  /* 0x000000f2a6f07211 */ /* 0x040fe200078610ff */
[----:B------:R-:W2:Y:S04]  /*27430*/  LDL.LU R184, [R1+0xac] ;  /* 0x0000ac0001b87983 */ /* 0x000ea80000300800 */
[----:B------:R1:W-:Y:S01]  /*27440*/  STL.64 [R1+0xab0], R236 ;  /* 0x000ab0ec01007387 */ /* 0x0003e20000100a00 */
[----:B------:R-:W-:-:S03]  /*27450*/  LEA.HI.X.SX32 R241, R166, R243, 0x2, P3 ;  /* 0x000000f3a6f17211 */ /* 0x000fc600018f16ff */
[----:B------:R-:W2:Y:S04]  /*27460*/  LDL.LU R166, [R1+0xa8] ;  /* 0x0000a80001a67983 */ /* 0x000ea80000300800 */
[----:B------:R-:W2:Y:S01]  /*27470*/  LDL.LU R206, [R1+0xa4] ;  /* 0x0000a40001ce7983 */ /* 0x000ea20000300800 */
[----:B-1----:R-:W-:-:S03]  /*27480*/  LEA R236, P6, R117, R242, 0x2 ;  /* 0x000000f275ec7211 */ /* 0x002fc600078c10ff */
[----:B------:R1:W-:Y:S01]  /*27490*/  STL.64 [R1+0xaa8], R240 ;  /* 0x000aa8f001007387 */ /* 0x0003e20000100a00 */
[----:B------:R-:W-:-:S05]  /*274a0*/  LEA.HI.X.SX32 R237, R117, R243, 0x2, P6 ;  /* 0x000000f375ed7211 */ /* 0x000fca00030f16ff */
[----:B------:R1:W-:Y:S02]  /*274b0*/  STL.64 [R1+0xaa0], R236 ;  /* 0x000aa0ec01007387 */ /* 0x0003e40000100a00 */
[----:B-1----:R-:W-:-:S04]  /*274c0*/  LEA R240, P3, R125, R242, 0x2 ;  /* 0x000000f27df07211 */ /* 0x002fc800078610ff */
[----:B------:R-:W-:Y:S02]  /*274d0*/  LEA.HI.X.SX32 R241, R125, R243, 0x2, P3 ;  /* 0x000000f37df17211 */ /* 0x000fe400018f16ff */
[----:B------:R-:W-:-:S03]  /*274e0*/  LEA R236, P6, R77, R242, 0x2 ;  /* 0x000000f24dec7211 */ /* 0x000fc600078c10ff */
[----:B------:R4:W-:Y:S01]  /*274f0*/  STL.64 [R1+0xa98], R240 ;  /* 0x000a98f001007387 */ /* 0x0009e20000100a00 */
[----:B------:R-:W-:-:S03]  /*27500*/  LEA.HI.X.SX32 R237, R77, R243, 0x2, P6 ;  /* 0x000000f34ded7211 */ /* 0x000fc600030f16ff */
[----:B------:R-:W2:Y:S04]  /*27510*/  LDL.LU R77, [R1+0xa0] ;  /* 0x0000a000014d7983 */ /* 0x000ea80000300800 */
[----:B------:R-:W2:Y:S04]  /*27520*/  LDL.LU R125, [R1+0x9c] ;  /* 0x00009c00017d7983 */ /* 0x000ea80000300800 */
[----:B------:R1:W-:Y:S01]  /*27530*/  STL.64 [R1+0xa90], R236 ;  /* 0x000a90ec01007387 */ /* 0x0003e20000100a00 */
[----:B----4-:R-:W-:-:S04]  /*27540*/  LEA R240, P3, R121, R242, 0x2 ;  /* 0x000000f279f07211 */ /* 0x010fc800078610ff */
[----:B------:R-:W-:Y:S02]  /*27550*/  LEA.HI.X.SX32 R241, R121, R243, 0x2, P3 ;  /* 0x000000f379f17211 */ /* 0x000fe400018f16ff */
[----:B-1----:R-:W-:-:S04]  /*27560*/  LEA R236, P6, R119, R242, 0x2 ;  /* 0x000000f277ec7211 */ /* 0x002fc800078c10ff */
[----:B------:R-:W-:Y:S01]  /*27570*/  LEA.HI.X.SX32 R237, R119, R243, 0x2, P6 ;  /* 0x000000f377ed7211 */ /* 0x000fe200030f16ff */
[----:B------:R1:W-:Y:S01]  /*27580*/  STL.64 [R1+0xa88], R240 ;  /* 0x000a88f001007387 */ /* 0x0003e20000100a00 */
[----:B------:R-:W-:-:S03]  /*27590*/  IMAD R250, R123, R250, RZ ;  /* 0x000000fa7bfa7224 */ /* 0x000fc600078e02ff */
[----:B------:R3:W-:Y:S04]  /*275a0*/  STL.64 [R1+0xa80], R236 ;  /* 0x000a80ec01007387 */ /* 0x0007e80000100a00 */
[----:B------:R-:W4:Y:S01]  /*275b0*/  LDL.LU R123, [R1+0x90] ;  /* 0x00009000017b7983 */ /* 0x000f220000300800 */
[----:B-1----:R-:W-:-:S04]  /*275c0*/  LEA R240, P3, R115, R242, 0x2 ;  /* 0x000000f273f07211 */ /* 0x002fc800078610ff */
[----:B------:R-:W-:Y:S02]  /*275d0*/  LEA.HI.X.SX32 R241, R115, R243, 0x2, P3 ;  /* 0x000000f373f17211 */ /* 0x000fe400018f16ff */
[----:B---3--:R-:W-:-:S03]  /*275e0*/  LEA R236, P6, R113, R242, 0x2 ;  /* 0x000000f271ec7211 */ /* 0x008fc600078c10ff */
[----:B------:R1:W-:Y:S01]  /*275f0*/  STL.64 [R1+0xa78], R240 ;  /* 0x000a78f001007387 */ /* 0x0003e20000100a00 */
[----:B------:R-:W-:-:S03]  /*27600*/  LEA.HI.X.SX32 R237, R113, R243, 0x2, P6 ;  /* 0x000000f371ed7211 */ /* 0x000fc600030f16ff */
[----:B------:R-:W3:Y:S04]  /*27610*/  LDL.LU R119, [R1+0x8c] ;  /* 0x00008c0001777983 */ /* 0x000ee80000300800 */
[----:B------:R2:W-:Y:S01]  /*27620*/  STL.64 [R1+0xa70], R236 ;  /* 0x000a70ec01007387 */ /* 0x0005e20000100a00 */
[----:B-1----:R-:W-:-:S03]  /*27630*/  LEA R240, P3, R111, R242, 0x2 ;  /* 0x000000f26ff07211 */ /* 0x002fc600078610ff */
[----:B------:R-:W3:Y:S01]  /*27640*/  LDL.LU R115, [R1+0x88] ;  /* 0x0000880001737983 */ /* 0x000ee20000300800 */
[----:B------:R-:W-:-:S03]  /*27650*/  LEA.HI.X.SX32 R241, R111, R243, 0x2, P3 ;  /* 0x000000f36ff17211 */ /* 0x000fc600018f16ff */
[----:B------:R-:W3:Y:S04]  /*27660*/  LDL.LU R121, [R1+0x84] ;  /* 0x0000840001797983 */ /* 0x000ee80000300800 */
[----:B------:R1:W-:Y:S01]  /*27670*/  STL.64 [R1+0xa68], R240 ;  /* 0x000a68f001007387 */ /* 0x0003e20000100a00 */
[----:B--2---:R-:W-:-:S04]  /*27680*/  LEA R236, P6, R184, R242, 0x2 ;  /* 0x000000f2b8ec7211 */ /* 0x004fc800078c10ff */
[----:B------:R-:W-:Y:S02]  /*27690*/  LEA.HI.X.SX32 R237, R184, R243, 0x2, P6 ;  /* 0x000000f3b8ed7211 */ /* 0x000fe400030f16ff */
[----:B-1----:R-:W-:-:S03]  /*276a0*/  LEA R240, P3, R166, R242, 0x2 ;  /* 0x000000f2a6f07211 */ /* 0x002fc600078610ff */
[----:B------:R1:W-:Y:S01]  /*276b0*/  STL.64 [R1+0xa60], R236 ;  /* 0x000a60ec01007387 */ /* 0x0003e20000100a00 */
[----:B------:R-:W-:-:S03]  /*276c0*/  LEA.HI.X.SX32 R241, R166, R243, 0x2, P3 ;  /* 0x000000f3a6f17211 */ /* 0x000fc600018f16ff */
[----:B------:R-:W2:Y:S04]  /*276d0*/  LDL.LU R166, [R1+0x454] ;  /* 0x0004540001a67983 */ /* 0x000ea80000300800 */
[----:B------:R1:W-:Y:S02]  /*276e0*/  STL.64 [R1+0xa58], R240 ;  /* 0x000a58f001007387 */ /* 0x0003e40000100a00 */
[C---:B-1----:R-:W-:Y:S02]  /*276f0*/  LEA R236, P6, R206.reuse, R242, 0x2 ;  /* 0x000000f2ceec7211 */ /* 0x042fe400078c10ff */
[----:B------:R-:W2:Y:S02]  /*27700*/  LDL.LU R111, [R1+0x80] ;  /* 0x00008000016f7983 */ /* 0x000ea40000300800 */
[----:B------:R-:W-:-:S02]  /*27710*/  LEA.HI.X.SX32 R237, R206, R243, 0x2, P6 ;  /* 0x000000f3ceed7211 */ /* 0x000fc400030f16ff */
[----:B------:R-:W2:Y:S04]  /*27720*/  LDL.LU R184, [R1+0x7c] ;  /* 0x00007c0001b87983 */ /* 0x000ea80000300800 */
[----:B------:R1:W-:Y:S04]  /*27730*/  STL.64 [R1+0xa50], R236 ;  /* 0x000a50ec01007387 */ /* 0x0003e80000100a00 */
[----:B------:R-:W2:Y:S01]  /*27740*/  LDL.LU R113, [R1+0x458] ;  /* 0x0004580001717983 */ /* 0x000ea20000300800 */
[----:B------:R-:W-:-:S04]  /*27750*/  LEA R240, P3, R77, R242, 0x2 ;  /* 0x000000f24df07211 */ /* 0x000fc800078610ff */
[----:B------:R-:W-:Y:S01]  /*27760*/  LEA.HI.X.SX32 R241, R77, R243, 0x2, P3 ;  /* 0x000000f34df17211 */ /* 0x000fe200018f16ff */
[----:B------:R-:W-:Y:S01]  /*27770*/  IMAD.MOV.U32 R77, RZ, RZ, R92 ;  /* 0x000000ffff4d7224 */ /* 0x000fe200078e005c */
[----:B-1----:R-:W-:-:S03]  /*27780*/  LEA R236, P6, R125, R242, 0x2 ;  /* 0x000000f27dec7211 */ /* 0x002fc600078c10ff */
[----:B------:R1:W-:Y:S01]  /*27790*/  STL.64 [R1+0xa48], R240 ;  /* 0x000a48f001007387 */ /* 0x0003e20000100a00 */
[----:B------:R-:W-:-:S03]  /*277a0*/  LEA.HI.X.SX32 R237, R125, R243, 0x2, P6 ;  /* 0x000000f37ded7211 */ /* 0x000fc600030f16ff */
[----:B------:R-:W2:Y:S01]  /*277b0*/  LDL.LU R129, [R1+0x78] ;  /* 0x0000780001817983 */ /* 0x000ea20000300800 */
[----:B------:R-:W-:-:S03]  /*277c0*/  IMAD.MOV.U32 R206, RZ, RZ, R93 ;  /* 0x000000ffffce7224 */ /* 0x000fc600078e005d */
[----:B------:R-:W2:Y:S04]  /*277d0*/  LDL.LU R133, [R1+0x45c] ;  /* 0x00045c0001857983 */ /* 0x000ea80000300800 */
[----:B------:R-:W2:Y:S01]  /*277e0*/  LDL.LU R117, [R1+0x74] ;  /* 0x0000740001757983 */ /* 0x000ea20000300800 */
[----:B------:R-:W-:Y:S01]  /*277f0*/  IMAD R131, R127, R104, RZ ;  /* 0x000000687f837224 */ /* 0x000fe200078e02ff */
[----:B-1----:R-:W1:Y:S02]  /*27800*/  LDC R241, c[0x0][0x240] ;  /* 0x00009000fff17b82 */ /* 0x002e640000000800 */
[----:B------:R-:W2:Y:S04]  /*27810*/  LDL.LU R125, [R1+0x6c] ;  /* 0x00006c00017d7983 */ /* 0x000ea80000300800 */
[----:B------:R3:W-:Y:S01]  /*27820*/  STL.64 [R1+0xa40], R236 ;  /* 0x000a40ec01007387 */ /* 0x0007e20000100a00 */
[----:B------:R-:W-:Y:S01]  /*27830*/  IMAD R11, R11, R85, RZ ;  /* 0x000000550b0b7224 */ /* 0x000fe200078e02ff */
[----:B------:R-:W1:Y:S08]  /*27840*/  LDC R240, c[0x0][0x240] ;  /* 0x00009000fff07b82 */ /* 0x000e700000000800 */
[----:B------:R-:W1:Y:S01]  /*27850*/  LDC R85, c[0x0][0x240] ;  /* 0x00009000ff557b82 */ /* 0x000e620000000800 */
[----:B----4-:R-:W-:-:S04]  /*27860*/  LEA R92, P3, R123, R242, 0x2 ;  /* 0x000000f27b5c7211 */ /* 0x010fc800078610ff */
[----:B------:R-:W-:Y:S02]  /*27870*/  LEA.HI.X.SX32 R93, R123, R243, 0x2, P3 ;  /* 0x000000f37b5d7211 */ /* 0x000fe400018f16ff */
[----:B------:R-:W4:Y:S04]  /*27880*/  LDL.LU R123, [R1+0x68] ;  /* 0x00006800017b7983 */ /* 0x000f280000300800 */
[----:B------:R1:W-:Y:S04]  /*27890*/  STL.64 [R1+0xa38], R92 ;  /* 0x000a385c01007387 */ /* 0x0003e80000100a00 */
[----:B------:R-:W4:Y:S01]  /*278a0*/  LDL.LU R127, [R1+0x460] ;  /* 0x00046000017f7983 */ /* 0x000f220000300800 */
[----:B---3--:R-:W-:-:S04]  /*278b0*/  LEA R236, P6, R119, R242, 0x2 ;  /* 0x000000f277ec7211 */ /* 0x008fc800078c10ff */
[----:B------:R-:W-:Y:S02]  /*278c0*/  LEA.HI.X.SX32 R237, R119, R243, 0x2, P6 ;  /* 0x000000f377ed7211 */ /* 0x000fe400030f16ff */
[----:B------:R-:W3:Y:S01]  /*278d0*/  LDL.LU R119, [R1+0x64] ;  /* 0x0000640001777983 */ /* 0x000ee20000300800 */
[----:B-1----:R-:W-:-:S03]  /*278e0*/  LEA R92, P3, R115, R242, 0x2 ;  /* 0x000000f2735c7211 */ /* 0x002fc600078610ff */
[----:B------:R1:W-:Y:S01]  /*278f0*/  STL.64 [R1+0xa30], R236 ;  /* 0x000a30ec01007387 */ /* 0x0003e20000100a00 */
[----:B------:R-:W-:Y:S02]  /*27900*/  LEA.HI.X.SX32 R93, R115, R243, 0x2, P3 ;  /* 0x000000f3735d7211 */ /* 0x000fe400018f16ff */
[----:B-1----:R-:W-:-:S04]  /*27910*/  LEA R236, P6, R121, R242, 0x2 ;  /* 0x000000f279ec7211 */ /* 0x002fc800078c10ff */
[----:B------:R-:W-:Y:S01]  /*27920*/  LEA.HI.X.SX32 R237, R121, R243, 0x2, P6 ;  /* 0x000000f379ed7211 */ /* 0x000fe200030f16ff */
[----:B--2---:R-:W-:Y:S02]  /*27930*/  IMAD R249, R166, R249, RZ ;  /* 0x000000f9a6f97224 */ /* 0x004fe400078e02ff */
[----:B------:R-:W2:Y:S04]  /*27940*/  LDL.LU R166, [R1+0x5c] ;  /* 0x00005c0001a67983 */ /* 0x000ea80000300800 */
[----:B------:R1:W-:Y:S04]  /*27950*/  STL.64 [R1+0xa28], R92 ;  /* 0x000a285c01007387 */ /* 0x0003e80000100a00 */
[----:B------:R-:W2:Y:S04]  /*27960*/  LDL.LU R115, [R1+0x60] ;  /* 0x0000600001737983 */ /* 0x000ea80000300800 */
[----:B------:R-:W2:Y:S01]  /*27970*/  LDL.LU R121, [R1+0x464] ;  /* 0x0004640001797983 */ /* 0x000ea20000300800 */
[----:B-1----:R-:W-:-:S03]  /*27980*/  LEA R92, P3, R111, R242, 0x2 ;  /* 0x000000f26f5c7211 */ /* 0x002fc600078610ff */
[----:B------:R1:W-:Y:S01]  /*27990*/  STL.64 [R1+0xa20], R236 ;  /* 0x000a20ec01007387 */ /* 0x0003e20000100a00 */
[----:B------:R-:W-:Y:S01]  /*279a0*/  LEA.HI.X.SX32 R93, R111, R243, 0x2, P3 ;  /* 0x000000f36f5d7211 */ /* 0x000fe200018f16ff */
[----:B------:R-:W-:-:S04]  /*279b0*/  IMAD R248, R113, R248, RZ ;  /* 0x000000f871f87224 */ /* 0x000fc800078e02ff */
[----:B------:R1:W-:Y:S02]  /*279c0*/  STL.64 [R1+0xa18], R92 ;  /* 0x000a185c01007387 */ /* 0x0003e40000100a00 */
[----:B-1----:R-:W-:Y:S01]  /*279d0*/  LEA R236, P6, R184, R242, 0x2 ;  /* 0x000000f2b8ec7211 */ /* 0x002fe200078c10ff */
[----:B------:R-:W-:-:S03]  /*279e0*/  IMAD.MOV.U32 R113, RZ, RZ, R190 ;  /* 0x000000ffff717224 */ /* 0x000fc600078e00be */
[----:B------:R-:W-:Y:S01]  /*279f0*/  LEA.HI.X.SX32 R237, R184, R243, 0x2, P6 ;  /* 0x000000f3b8ed7211 */ /* 0x000fe200030f16ff */
[----:B------:R-:W2:Y:S04]  /*27a00*/  LDL.LU.64 R92, [R1+0x2f58] ;  /* 0x002f5800015c7983 */ /* 0x000ea80000300a00 */
[----:B------:R-:W2:Y:S01]  /*27a10*/  LDL.LU R184, [R1+0x58] ;  /* 0x0000580001b87983 */ /* 0x000ea20000300800 */
[C---:B------:R-:W-:Y:S02]  /*27a20*/  LEA R190, P3, R129.reuse, R242, 0x2 ;  /* 0x000000f281be7211 */ /* 0x040fe400078610ff */
[----:B------:R-:W-:Y:S01]  /*27a30*/  MOV R111, R77 ;  /* 0x0000004d006f7202 */ /* 0x000fe20000000f00 */
[----:B------:R1:W-:Y:S01]  /*27a40*/  STL.64 [R1+0xa10], R236 ;  /* 0x000a10ec01007387 */ /* 0x0003e20000100a00 */
[----:B------:R-:W-:Y:S01]  /*27a50*/  IMAD.MOV.U32 R77, RZ, RZ, R191 ;  /* 0x000000ffff4d7224 */ /* 0x000fe200078e00bf */
[----:B------:R-:W-:-:S02]  /*27a60*/  LEA.HI.X.SX32 R191, R129, R243, 0x2, P3 ;  /* 0x000000f381bf7211 */ /* 0x000fc400018f16ff */
[----:B-1----:R-:W-:-:S03]  /*27a70*/  LEA R236, P6, R117, R242, 0x2 ;  /* 0x000000f275ec7211 */ /* 0x002fc600078c10ff */
[----:B------:R1:W-:Y:S01]  /*27a80*/  STL.64 [R1+0xa08], R190 ;  /* 0x000a08be01007387 */ /* 0x0003e20000100a00 */
[----:B------:R-:W-:-:S03]  /*27a90*/  LEA.HI.X.SX32 R237, R117, R243, 0x2, P6 ;  /* 0x000000f375ed7211 */ /* 0x000fc600030f16ff */
[----:B------:R-:W2:Y:S04]  /*27aa0*/  LDL.LU R152, [R1+0x54] ;  /* 0x0000540001987983 */ /* 0x000ea80000300800 */
[----:B------:R1:W-:Y:S01]  /*27ab0*/  STL.64 [R1+0xa00], R236 ;  /* 0x000a00ec01007387 */ /* 0x0003e20000100a00 */
[----:B----4-:R-:W-:-:S03]  /*27ac0*/  IMAD R246, R127, R246, RZ ;  /* 0x000000f67ff67224 */ /* 0x010fc600078e02ff */
[----:B------:R-:W4:Y:S01]  /*27ad0*/  LDL.LU R127, [R1+0x50] ;  /* 0x00005000017f7983 */ /* 0x000f220000300800 */
[-C--:B-1----:R-:W-:Y:S02]  /*27ae0*/  LEA R190, P3, R125, R242.reuse, 0x2 ;  /* 0x000000f27dbe7211 */ /* 0x082fe400078610ff */
[-C--:B------:R-:W-:Y:S02]  /*27af0*/  LEA R236, P6, R123, R242.reuse, 0x2 ;  /* 0x000000f27bec7211 */ /* 0x080fe400078c10ff */
[-C--:B------:R-:W-:Y:S02]  /*27b00*/  LEA.HI.X.SX32 R191, R125, R243.reuse, 0x2, P3 ;  /* 0x000000f37dbf7211 */ /* 0x080fe400018f16ff */
[----:B------:R-:W-:Y:S01]  /*27b10*/  LEA.HI.X.SX32 R237, R123, R243, 0x2, P6 ;  /* 0x000000f37bed7211 */ /* 0x000fe200030f16ff */
[----:B------:R-:W-:Y:S01]  /*27b20*/  IMAD R247, R133, R247, RZ ;  /* 0x000000f785f77224 */ /* 0x000fe200078e02ff */
[----:B------:R-:W4:Y:S04]  /*27b30*/  LDL.LU R125, [R1+0x48] ;  /* 0x00004800017d7983 */ /* 0x000f280000300800 */
[----:B------:R-:W4:Y:S04]  /*27b40*/  LDL.LU R133, [R1+0x40] ;  /* 0x0000400001857983 */ /* 0x000f280000300800 */
[----:B------:R3:W-:Y:S04]  /*27b50*/  STL.64 [R1+0x9f8], R190 ;  /* 0x0009f8be01007387 */ /* 0x0007e80000100a00 */
[----:B------:R2:W-:Y:S04]  /*27b60*/  STL.64 [R1+0x9f0], R236 ;  /* 0x0009f0ec01007387 */ /* 0x0005e80000100a00 */
[----:B------:R-:W4:Y:S01]  /*27b70*/  LDL.LU R123, [R1+0x44] ;  /* 0x00004400017b7983 */ /* 0x000f220000300800 */
[----:B---3--:R-:W-:-:S04]  /*27b80*/  LEA R190, P3, R119, R242, 0x2 ;  /* 0x000000f277be7211 */ /* 0x008fc800078610ff */
[----:B------:R-:W-:-:S05]  /*27b90*/  LEA.HI.X.SX32 R191, R119, R243, 0x2, P3 ;  /* 0x000000f377bf7211 */ /* 0x000fca00018f16ff */
[----:B------:R1:W-:Y:S01]  /*27ba0*/  STL.64 [R1+0x9e8], R190 ;  /* 0x0009e8be01007387 */ /* 0x0003e20000100a00 */
[----:B--2---:R-:W-:-:S04]  /*27bb0*/  LEA R236, P6, R115, R242, 0x2 ;  /* 0x000000f273ec7211 */ /* 0x004fc800078c10ff */
[----:B------:R-:W-:Y:S02]  /*27bc0*/  LEA.HI.X.SX32 R237, R115, R243, 0x2, P6 ;  /* 0x000000f373ed7211 */ /* 0x000fe400030f16ff */
[----:B-1----:R-:W-:-:S03]  /*27bd0*/  LEA R190, P3, R166, R242, 0x2 ;  /* 0x000000f2a6be7211 */ /* 0x002fc600078610ff */
[----:B------:R1:W-:Y:S01]  /*27be0*/  STL.64 [R1+0x9e0], R236 ;  /* 0x0009e0ec01007387 */ /* 0x0003e20000100a00 */
[----:B------:R-:W-:Y:S01]  /*27bf0*/  IMAD.MOV.U32 R115, RZ, RZ, R90 ;  /* 0x000000ffff737224 */ /* 0x000fe200078e005a */
[----:B------:R-:W-:Y:S02]  /*27c00*/  LEA.HI.X.SX32 R191, R166, R243, 0x2, P3 ;  /* 0x000000f3a6bf7211 */ /* 0x000fe400018f16ff */
[----:B------:R-:W2:Y:S01]  /*27c10*/  LDL.LU R129, [R1+0x3c] ;  /* 0x00003c0001817983 */ /* 0x000ea20000300800 */
[----:B------:R-:W-:Y:S01]  /*27c20*/  IMAD R241, R121, R241, RZ ;  /* 0x000000f179f17224 */ /* 0x000fe200078e02ff */
[----:B------:R-:W-:Y:S01]  /*27c30*/  MOV R121, R185 ;  /* 0x000000b900797202 */ /* 0x000fe20000000f00 */
[----:B------:R-:W-:Y:S01]  /*27c40*/  IMAD.MOV.U32 R119, RZ, RZ, R91 ;  /* 0x000000ffff777224 */ /* 0x000fe200078e005b */
[----:B------:R-:W3:Y:S04]  /*27c50*/  LDL.LU R166, [R1+0x30] ;  /* 0x0000300001a67983 */ /* 0x000ee80000300800 */
[----:B------:R-:W3:Y:S01]  /*27c60*/  LDL.LU R185, [R1+0x2c] ;  /* 0x00002c0001b97983 */ /* 0x000ee20000300800 */
[----:B------:R-:W-:Y:S01]  /*27c70*/  IMAD R71, R71, R109, RZ ;  /* 0x0000006d47477224 */ /* 0x000fe200078e02ff */
[----:B-1----:R-:W1:Y:S02]  /*27c80*/  LDC R236, c[0x0][0x240] ;  /* 0x00009000ffec7b82 */ /* 0x002e640000000800 */
[----:B------:R1:W-:Y:S01]  /*27c90*/  STL.64 [R1+0x9d8], R190 ;  /* 0x0009d8be01007387 */ /* 0x0003e20000100a00 */
[----:B------:R-:W-:-:S05]  /*27ca0*/  IMAD R13, R13, R85, RZ ;  /* 0x000000550d0d7224 */ /* 0x000fca00078e02ff */
[----:B------:R-:W3:Y:S01]  /*27cb0*/  LDC R237, c[0x0][0x240] ;  /* 0x00009000ffed7b82 */ /* 0x000ee20000000800 */
[----:B------:R-:W-:-:S04]  /*27cc0*/  LEA R90, P6, R184, R242, 0x2 ;  /* 0x000000f2b85a7211 */ /* 0x000fc800078c10ff */
[----:B------:R-:W-:Y:S02]  /*27cd0*/  LEA.HI.X.SX32 R91, R184, R243, 0x2, P6 ;  /* 0x000000f3b85b7211 */ /* 0x000fe400030f16ff */
[----:B------:R-:W3:Y:S04]  /*27ce0*/  LDL.LU R184, [R1+0x38] ;  /* 0x0000380001b87983 */ /* 0x000ee80000300800 */
[----:B------:R-:W3:Y:S04]  /*27cf0*/  LDL.LU R117, [R1+0x34] ;  /* 0x0000340001757983 */ /* 0x000ee80000300800 */
[----:B------:R4:W-:Y:S01]  /*27d00*/  STL.64 [R1+0x9d0], R90 ;  /* 0x0009d05a01007387 */ /* 0x0009e20000100a00 */
[----:B-1----:R-:W-:-:S04]  /*27d10*/  LEA R190, P3, R152, R242, 0x2 ;  /* 0x000000f298be7211 */ /* 0x002fc800078610ff */
[----:B------:R-:W-:-:S05]  /*27d20*/  LEA.HI.X.SX32 R191, R152, R243, 0x2, P3 ;  /* 0x000000f398bf7211 */ /* 0x000fca00018f16ff */
[----:B------:R1:W-:Y:S01]  /*27d30*/  STL.64 [R1+0x9c8], R190 ;  /* 0x0009c8be01007387 */ /* 0x0003e20000100a00 */
[----:B----4-:R-:W-:-:S04]  /*27d40*/  LEA R90, P6, R127, R242, 0x2 ;  /* 0x000000f27f5a7211 */ /* 0x010fc800078c10ff */
[----:B------:R-:W-:-:S05]  /*27d50*/  LEA.HI.X.SX32 R91, R127, R243, 0x2, P6 ;  /* 0x000000f37f5b7211 */ /* 0x000fca00030f16ff */
[----:B------:R4:W-:Y:S04]  /*27d60*/  STL.64 [R1+0x9c0], R90 ;  /* 0x0009c05a01007387 */ /* 0x0009e80000100a00 */
[----:B------:R-:W3:Y:S01]  /*27d70*/  LDL.LU R127, [R1+0x468] ;  /* 0x00046800017f7983 */ /* 0x000ee20000300800 */
[----:B-1----:R-:W-:-:S03]  /*27d80*/  LEA R190, P3, R125, R242, 0x2 ;  /* 0x000000f27dbe7211 */ /* 0x002fc600078610ff */
[----:B------:R-:W3:Y:S01]  /*27d90*/  LDL.LU R156, [R1+0x1c] ;  /* 0x00001c00019c7983 */ /* 0x000ee20000300800 */
[----:B------:R-:W-:Y:S02]  /*27da0*/  LEA.HI.X.SX32 R191, R125, R243, 0x2, P3 ;  /* 0x000000f37dbf7211 */ /* 0x000fe400018f16ff */
[----:B----4-:R-:W-:-:S03]  /*27db0*/  LEA R90, P6, R123, R242, 0x2 ;  /* 0x000000f27b5a7211 */ /* 0x010fc600078c10ff */
[----:B------:R1:W-:Y:S01]  /*27dc0*/  STL.64 [R1+0x9b8], R190 ;  /* 0x0009b8be01007387 */ /* 0x0003e20000100a00 */
[----:B------:R-:W-:Y:S02]  /*27dd0*/  LEA.HI.X.SX32 R91, R123, R243, 0x2, P6 ;  /* 0x000000f37b5b7211 */ /* 0x000fe400030f16ff */
[----:B------:R-:W-:Y:S01]  /*27de0*/  MOV R125, R121 ;  /* 0x00000079007d7202 */ /* 0x000fe20000000f00 */
[----:B------:R-:W-:Y:S02]  /*27df0*/  IMAD.MOV.U32 R121, RZ, RZ, R115 ;  /* 0x000000ffff797224 */ /* 0x000fe400078e0073 */
[----:B------:R4:W-:Y:S01]  /*27e00*/  STL.64 [R1+0x9b0], R90 ;  /* 0x0009b05a01007387 */ /* 0x0009e20000100a00 */
[----:B------:R-:W-:Y:S01]  /*27e10*/  IMAD.MOV.U32 R115, RZ, RZ, R206 ;  /* 0x000000ffff737224 */ /* 0x000fe200078e00ce */
[----:B-1----:R-:W-:Y:S02]  /*27e20*/  LEA R190, P3, R133, R242, 0x2 ;  /* 0x000000f285be7211 */ /* 0x002fe400078610ff */
[----:B------:R-:W-:-:S02]  /*27e30*/  MOV R206, R170 ;  /* 0x000000aa00ce7202 */ /* 0x000fc40000000f00 */
[----:B------:R-:W-:Y:S01]  /*27e40*/  LEA.HI.X.SX32 R191, R133, R243, 0x2, P3 ;  /* 0x000000f385bf7211 */ /* 0x000fe200018f16ff */
[----:B------:R-:W-:Y:S01]  /*27e50*/  IMAD.MOV.U32 R123, RZ, RZ, R119 ;  /* 0x000000ffff7b7224 */ /* 0x000fe200078e0077 */
[----:B----4-:R-:W4:Y:S01]  /*27e60*/  LDL.LU.64 R90, [R1+0x2f50] ;  /* 0x002f5000015a7983 */ /* 0x010f220000300a00 */
[----:B------:R-:W-:-:S03]  /*27e70*/  MOV R119, R111 ;  /* 0x0000006f00777202 */ /* 0x000fc60000000f00 */
[----:B------:R-:W4:Y:S01]  /*27e80*/  LDL.LU R152, [R1+0x14] ;  /* 0x0000140001987983 */ /* 0x000f220000300800 */
[----:B------:R-:W-:-:S03]  /*27e90*/  IMAD.MOV.U32 R111, RZ, RZ, R171 ;  /* 0x000000ffff6f7224 */ /* 0x000fc600078e00ab */
[----:B------:R-:W4:Y:S04]  /*27ea0*/  LDL.LU R109, [R1+0x24] ;  /* 0x00002400016d7983 */ /* 0x000f280000300800 */
[----:B------:R3:W-:Y:S01]  /*27eb0*/  STL.64 [R1+0x9a8], R190 ;  /* 0x0009a8be01007387 */ /* 0x0007e20000100a00 */
[----:B--2---:R-:W-:-:S03]  /*27ec0*/  LEA R170, P6, R129, R242, 0x2 ;  /* 0x000000f281aa7211 */ /* 0x004fc600078c10ff */
[----:B------:R-:W2:Y:S01]  /*27ed0*/  LDL.LU R186, [R1+0x20] ;  /* 0x0000200001ba7983 */ /* 0x000ea20000300800 */
[----:B------:R-:W-:-:S05]  /*27ee0*/  LEA.HI.X.SX32 R171, R129, R243, 0x2, P6 ;  /* 0x000000f381ab7211 */ /* 0x000fca00030f16ff */
[----:B------:R1:W-:Y:S01]  /*27ef0*/  STL.64 [R1+0x9a0], R170 ;  /* 0x0009a0aa01007387 */ /* 0x0003e20000100a00 */
[----:B------:R-:W-:-:S03]  /*27f00*/  IMAD.MOV.U32 R129, RZ, RZ, R125 ;  /* 0x000000ffff817224 */ /* 0x000fc600078e007d */
[----:B------:R-:W2:Y:S01]  /*27f10*/  LDL.LU R85, [R1+0x46c] ;  /* 0x00046c0001557983 */ /* 0x000ea20000300800 */
[----:B------:R-:W-:Y:S01]  /*27f20*/  IMAD.MOV.U32 R125, RZ, RZ, R119 ;  /* 0x000000ffff7d7224 */ /* 0x000fe200078e0077 */
[CC--:B---3--:R-:W-:Y:S02]  /*27f30*/  LEA R190, P3, R184.reuse, R242.reuse, 0x2 ;  /* 0x000000f2b8be7211 */ /* 0x0c8fe400078610ff */
[C---:B-1----:R-:W-:Y:S02]  /*27f40*/  LEA R170, P6, R117.reuse, R242, 0x2 ;  /* 0x000000f275aa7211 */ /* 0x042fe400078c10ff */
[-C--:B------:R-:W-:Y:S02]  /*27f50*/  LEA.HI.X.SX32 R191, R184, R243.reuse, 0x2, P3 ;  /* 0x000000f3b8bf7211 */ /* 0x080fe400018f16ff */
[----:B------:R-:W-:-:S03]  /*27f60*/  LEA.HI.X.SX32 R171, R117, R243, 0x2, P6 ;  /* 0x000000f375ab7211 */ /* 0x000fc600030f16ff */
[----:B------:R1:W-:Y:S01]  /*27f70*/  STL.64 [R1+0x998], R190 ;  /* 0x000998be01007387 */ /* 0x0003e20000100a00 */
[----:B------:R-:W-:-:S03]  /*27f80*/  IMAD.MOV.U32 R119, RZ, RZ, R206 ;  /* 0x000000ffff777224 */ /* 0x000fc600078e00ce */
[----:B------:R-:W3:Y:S01]  /*27f90*/  LDL.LU R184, [R1+0x168] ;  /* 0x0001680001b87983 */ /* 0x000ee20000300800 */
[----:B------:R-:W-:-:S03]  /*27fa0*/  IMAD.MOV.U32 R117, RZ, RZ, R123 ;  /* 0x000000ffff757224 */ /* 0x000fc600078e007b */
[----:B------:R1:W-:Y:S01]  /*27fb0*/  STL.64 [R1+0x990], R170 ;  /* 0x000990aa01007387 */ /* 0x0003e20000100a00 */
[----:B------:R-:W-:-:S03]  /*27fc0*/  IMAD.MOV.U32 R123, RZ, RZ, R115 ;  /* 0x000000ffff7b7224 */ /* 0x000fc600078e0073 */
[----:B------:R-:W3:Y:S01]  /*27fd0*/  LDL.LU R154, [R1+0x470] ;  /* 0x00047000019a7983 */ /* 0x000ee20000300800 */
[----:B------:R-:W-:-:S03]  /*27fe0*/  IMAD.MOV.U32 R115, RZ, RZ, R189 ;  /* 0x000000ffff737224 */ /* 0x000fc600078e00bd */
[----:B------:R-:W3:Y:S01]  /*27ff0*/  LDL.LU R206, [R1+0x10] ;  /* 0x0000100001ce7983 */ /* 0x000ee20000300800 */
[----:B-1----:R-:W-:-:S03]  /*28000*/  LEA R190, P3, R166, R242, 0x2 ;  /* 0x000000f2a6be7211 */ /* 0x002fc600078610ff */
[----:B------:R-:W3:Y:S04]  /*28010*/  LDL.LU R133, [R1+0x474] ;  /* 0x0004740001857983 */ /* 0x000ee80000300800 */
[----:B------:R-:W3:Y:S01]  /*28020*/  LDL.LU R189, [R1+0xc] ;  /* 0x00000c0001bd7983 */ /* 0x000ee20000300800 */
[----:B------:R-:W-:Y:S02]  /*28030*/  LEA.HI.X.SX32 R191, R166, R243, 0x2, P3 ;  /* 0x000000f3a6bf7211 */ /* 0x000fe400018f16ff */
[----:B------:R-:W-:-:S04]  /*28040*/  LEA R170, P6, R185, R242, 0x2 ;  /* 0x000000f2b9aa7211 */ /* 0x000fc800078c10ff */
[----:B------:R-:W-:Y:S01]  /*28050*/  LEA.HI.X.SX32 R171, R185, R243, 0x2, P6 ;  /* 0x000000f3b9ab7211 */ /* 0x000fe200030f16ff */
[----:B------:R-:W-:Y:S01]  /*28060*/  IMAD R240, R127, R240, RZ ;  /* 0x000000f07ff07224 */ /* 0x000fe200078e02ff */
[----:B------:R-:W-:Y:S02]  /*28070*/  MOV R127, R121 ;  /* 0x00000079007f7202 */ /* 0x000fe40000000f00 */
[----:B------:R-:W-:Y:S02]  /*28080*/  MOV R121, R111 ;  /* 0x0000006f00797202 */ /* 0x000fe40000000f00 */
[----:B------:R-:W-:Y:S02]  /*28090*/  MOV R111, R181 ;  /* 0x000000b5006f7202 */ /* 0x000fe40000000f00 */
[----:B------:R-:W3:Y:S04]  /*280a0*/  LDL.LU R181, [R1+0x4] ;  /* 0x0000040001b57983 */ /* 0x000ee80000300800 */
[----:B------:R4:W-:Y:S04]  /*280b0*/  STL.64 [R1+0x988], R190 ;  /* 0x000988be01007387 */ /* 0x0009e80000100a00 */
[----:B------:R-:W3:Y:S04]  /*280c0*/  LDL.LU R166, [R1] ;  /* 0x0000000001a67983 */ /* 0x000ee80000300800 */
[----:B------:R-:W3:Y:S04]  /*280d0*/  LDL.LU R185, [R1+0x478] ;  /* 0x0004780001b97983 */ /* 0x000ee80000300800 */
[----:B------:R2:W-:Y:S01]  /*280e0*/  STL.64 [R1+0x980], R170 ;  /* 0x000980aa01007387 */ /* 0x0005e20000100a00 */
[----:B----4-:R-:W-:-:S04]  /*280f0*/  LEA R190, P3, R109, R242, 0x2 ;  /* 0x000000f26dbe7211 */ /* 0x010fc800078610ff */
[----:B------:R-:W-:Y:S02]  /*28100*/  LEA.HI.X.SX32 R191, R109, R243, 0x2, P3 ;  /* 0x000000f36dbf7211 */ /* 0x000fe400018f16ff */
[----:B--2---:R-:W-:-:S03]  /*28110*/  LEA R170, P6, R186, R242, 0x2 ;  /* 0x000000f2baaa7211 */ /* 0x004fc600078c10ff */
[----:B------:R1:W-:Y:S01]  /*28120*/  STL.64 [R1+0x978], R190 ;  /* 0x000978be01007387 */ /* 0x0003e20000100a00 */
[----:B------:R-:W-:Y:S02]  /*28130*/  LEA.HI.X.SX32 R171, R186, R243, 0x2, P6 ;  /* 0x000000f3baab7211 */ /* 0x000fe400030f16ff */
[----:B------:R-:W2:Y:S03]  /*28140*/  LDC R186, c[0x0][0x240] ;  /* 0x00009000ffba7b82 */ /* 0x000ea60000000800 */
[----:B------:R4:W-:Y:S01]  /*28150*/  STL.64 [R1+0x970], R170 ;  /* 0x000970aa01007387 */ /* 0x0009e20000100a00 */
[----:B-1----:R-:W-:-:S04]  /*28160*/  LEA R190, P3, R156, R242, 0x2 ;  /* 0x000000f29cbe7211 */ /* 0x002fc800078610ff */
[----:B------:R-:W-:Y:S02]  /*28170*/  LEA.HI.X.SX32 R191, R156, R243, 0x2, P3 ;  /* 0x000000f39cbf7211 */ /* 0x000fe400018f16ff */
[----:B----4-:R-:W-:-:S03]  /*28180*/  LEA R170, P6, R152, R242, 0x2 ;  /* 0x000000f298aa7211 */ /* 0x010fc600078c10ff */
[----:B------:R3:W-:Y:S01]  /*28190*/  STL.64 [R1+0x968], R190 ;  /* 0x000968be01007387 */ /* 0x0007e20000100a00 */
[----:B------:R-:W-:-:S05]  /*281a0*/  LEA.HI.X.SX32 R171, R152, R243, 0x2, P6 ;  /* 0x000000f398ab7211 */ /* 0x000fca00030f16ff */
[----:B------:R1:W-:Y:S01]  /*281b0*/  STL.64 [R1+0x960], R170 ;  /* 0x000960aa01007387 */ /* 0x0003e20000100a00 */
[----:B---3--:R-:W-:-:S04]  /*281c0*/  LEA R190, P3, R206, R242, 0x2 ;  /* 0x000000f2cebe7211 */ /* 0x008fc800078610ff */
[----:B------:R-:W-:Y:S01]  /*281d0*/  LEA.HI.X.SX32 R191, R206, R243, 0x2, P3 ;  /* 0x000000f3cebf7211 */ /* 0x000fe200018f16ff */
[----:B------:R-:W-:Y:S01]  /*281e0*/  IMAD R235, R185, R235, RZ ;  /* 0x000000ebb9eb7224 */ /* 0x000fe200078e02ff */
[----:B-1----:R-:W-:-:S03]  /*281f0*/  LEA R170, P6, R189, R242, 0x2 ;  /* 0x000000f2bdaa7211 */ /* 0x002fc600078c10ff */
[----:B------:R1:W-:Y:S01]  /*28200*/  STL.64 [R1+0x958], R190 ;  /* 0x000958be01007387 */ /* 0x0003e20000100a00 */
[----:B------:R-:W-:Y:S01]  /*28210*/  IMAD.MOV.U32 R152, RZ, RZ, R129 ;  /* 0x000000ffff987224 */ /* 0x000fe200078e0081 */
[----:B------:R-:W3:Y:S01]  /*28220*/  LDC R206, c[0x0][0x240] ;  /* 0x00009000ffce7b82 */ /* 0x000ee20000000800 */
[----:B------:R-:W-:-:S05]  /*28230*/  LEA.HI.X.SX32 R171, R189, R243, 0x2, P6 ;  /* 0x000000f3bdab7211 */ /* 0x000fca00030f16ff */
[----:B------:R4:W-:Y:S01]  /*28240*/  STL.64 [R1+0x950], R170 ;  /* 0x000950aa01007387 */ /* 0x0009e20000100a00 */
[----:B-1----:R-:W-:-:S04]  /*28250*/  LEA R190, P3, R181, R242, 0x2 ;  /* 0x000000f2b5be7211 */ /* 0x002fc800078610ff */
[-C--:B------:R-:W-:Y:S01]  /*28260*/  LEA.HI.X.SX32 R191, R181, R243.reuse, 0x2, P3 ;  /* 0x000000f3b5bf7211 */ /* 0x080fe200018f16ff */
[----:B------:R-:W-:Y:S01]  /*28270*/  IMAD.MOV.U32 R181, RZ, RZ, R168 ;  /* 0x000000ffffb57224 */ /* 0x000fe200078e00a8 */
[-C--:B------:R-:W-:Y:S02]  /*28280*/  LEA R168, P3, R252, R242.reuse, 0x2 ;  /* 0x000000f2fca87211 */ /* 0x080fe400078610ff */
[----:B----4-:R-:W-:Y:S01]  /*28290*/  LEA R170, P6, R166, R242, 0x2 ;  /* 0x000000f2a6aa7211 */ /* 0x010fe200078c10ff */
[----:B------:R-:W-:Y:S01]  /*282a0*/  IMAD.MOV.U32 R185, RZ, RZ, R169 ;  /* 0x000000ffffb97224 */ /* 0x000fe200078e00a9 */
[-C--:B------:R-:W-:Y:S02]  /*282b0*/  LEA.HI.X.SX32 R169, R252, R243.reuse, 0x2, P3 ;  /* 0x000000f3fca97211 */ /* 0x080fe400018f16ff */
[----:B------:R-:W-:Y:S01]  /*282c0*/  LEA.HI.X.SX32 R171, R166, R243, 0x2, P6 ;  /* 0x000000f3a6ab7211 */ /* 0x000fe200030f16ff */
[----:B------:R1:W-:Y:S04]  /*282d0*/  STL.64 [R1+0x948], R190 ;  /* 0x000948be01007387 */ /* 0x0003e80000100a00 */
[----:B-1----:R-:W4:Y:S04]  /*282e0*/  LDL.LU.64 R190, [R1+0x2f48] ;  /* 0x002f480001be7983 */ /* 0x002f280000300a00 */
[----:B------:R1:W-:Y:S04]  /*282f0*/  STL.64 [R1+0x940], R170 ;  /* 0x000940aa01007387 */ /* 0x0003e80000100a00 */
[----:B-1----:R-:W2:Y:S04]  /*28300*/  LDL.LU.64 R170, [R1+0x2f40] ;  /* 0x002f400001aa7983 */ /* 0x002ea80000300a00 */
[----:B------:R1:W-:Y:S04]  /*28310*/  STL.64 [R1+0x938], R168 ;  /* 0x000938a801007387 */ /* 0x0003e80000100a00 */
[----:B-1----:R-:W3:Y:S01]  /*28320*/  LDL.LU.64 R168, [R1+0x2f38] ;  /* 0x002f380001a87983 */ /* 0x002ee20000300a00 */
[----:B------:R-:W-:Y:S01]  /*28330*/  MOV R129, R127 ;  /* 0x0000007f00817202 */ /* 0x000fe20000000f00 */
[----:B------:R-:W-:-:S02]  /*28340*/  IMAD.MOV.U32 R127, RZ, RZ, R121 ;  /* 0x000000ffff7f7224 */ /* 0x000fc400078e0079 */
[----:B------:R-:W-:Y:S01]  /*28350*/  IMAD.MOV.U32 R121, RZ, RZ, R115 ;  /* 0x000000ffff797224 */ /* 0x000fe200078e0073 */
[----:B------:R-:W-:Y:S01]  /*28360*/  LEA R166, P6, R184, R242, 0x2 ;  /* 0x000000f2b8a67211 */ /* 0x000fe200078c10ff */
[----:B------:R-:W-:Y:S02]  /*28370*/  IMAD.MOV.U32 R115, RZ, RZ, R111 ;  /* 0x000000ffff737224 */ /* 0x000fe400078e006f */
[----:B------:R-:W-:Y:S02]  /*28380*/  IMAD R236, R133, R236, RZ ;  /* 0x000000ec85ec7224 */ /* 0x000fe400078e02ff */
[----:B------:R-:W-:Y:S02]  /*28390*/  IMAD.MOV.U32 R111, RZ, RZ, R172 ;  /* 0x000000ffff6f7224 */ /* 0x000fe400078e00ac */
[----:B------:R-:W-:Y:S01]  /*283a0*/  IMAD.MOV.U32 R133, RZ, RZ, R117 ;  /* 0x000000ffff857224 */ /* 0x000fe200078e0075 */
[----:B------:R-:W-:Y:S01]  /*283b0*/  MOV R189, R167 ;  /* 0x000000a700bd7202 */ /* 0x000fe20000000f00 */
[----:B------:R-:W-:Y:S01]  /*283c0*/  IMAD.MOV.U32 R117, RZ, RZ, R123 ;  /* 0x000000ffff757224 */ /* 0x000fe200078e007b */
[----:B------:R-:W-:-:S02]  /*283d0*/  MOV R123, R119 ;  /* 0x00000077007b7202 */ /* 0x000fc40000000f00 */
[----:B------:R-:W-:Y:S02]  /*283e0*/  MOV R119, R173 ;  /* 0x000000ad00777202 */ /* 0x000fe40000000f00 */
[----:B------:R-:W-:-:S05]  /*283f0*/  LEA.HI.X.SX32 R167, R184, R243, 0x2, P6 ;  /* 0x000000f3b8a77211 */ /* 0x000fca00030f16ff */
[----:B------:R1:W-:Y:S02]  /*28400*/  STL.64 [R1+0x930], R166 ;  /* 0x000930a601007387 */ /* 0x0003e40000100a00 */
[----:B-1----:R-:W-:-:S04]  /*28410*/  LEA R166, P6, R163, R242, 0x2 ;  /* 0x000000f2a3a67211 */ /* 0x002fc800078c10ff */
[----:B------:R-:W-:Y:S02]  /*28420*/  LEA.HI.X.SX32 R167, R163, R243, 0x2, P6 ;  /* 0x000000f3a3a77211 */ /* 0x000fe400030f16ff */
[----:B---3--:R-:W-:-:S04]  /*28430*/  LEA R172, P3, R169, R242, 0x2 ;  /* 0x000000f2a9ac7211 */ /* 0x008fc800078610ff */
[----:B------:R-:W-:-:S05]  /*28440*/  LEA.HI.X.SX32 R173, R169, R243, 0x2, P3 ;  /* 0x000000f3a9ad7211 */ /* 0x000fca00018f16ff */
[----:B------:R2:W-:Y:S04]  /*28450*/  STL.64 [R1+0x928], R172 ;  /* 0x000928ac01007387 */ /* 0x0005e80000100a00 */
[----:B------:R1:W-:Y:S01]  /*28460*/  STL.64 [R1+0x920], R166 ;  /* 0x000920a601007387 */ /* 0x0003e20000100a00 */
[----:B--2---:R-:W-:-:S04]  /*28470*/  LEA R172, P3, R171, R242, 0x2 ;  /* 0x000000f2abac7211 */ /* 0x004fc800078610ff */
[----:B------:R-:W-:Y:S02]  /*28480*/  LEA.HI.X.SX32 R173, R171, R243, 0x2, P3 ;  /* 0x000000f3abad7211 */ /* 0x000fe400018f16ff */
[----:B-1----:R-:W-:-:S03]  /*28490*/  LEA R166, P6, R165, R242, 0x2 ;  /* 0x000000f2a5a67211 */ /* 0x002fc600078c10ff */
[----:B------:R1:W-:Y:S01]  /*284a0*/  STL.64 [R1+0x918], R172 ;  /* 0x000918ac01007387 */ /* 0x0003e20000100a00 */
[----:B------:R-:W-:-:S03]  /*284b0*/  LEA.HI.X.SX32 R167, R165, R243, 0x2, P6 ;  /* 0x000000f3a5a77211 */ /* 0x000fc600030f16ff */
[----:B-1----:R-:W2:Y:S04]  /*284c0*/  LDL.LU.64 R172, [R1+0x2f30] ;  /* 0x002f300001ac7983 */ /* 0x002ea80000300a00 */
[----:B------:R-:W3:Y:S04]  /*284d0*/  LDL.LU R171, [R1+0x170] ;  /* 0x0001700001ab7983 */ /* 0x000ee80000300800 */
[----:B------:R1:W-:Y:S04]  /*284e0*/  STL.64 [R1+0x910], R166 ;  /* 0x000910a601007387 */ /* 0x0003e80000100a00 */
[----:B-1----:R-:W4:Y:S04]  /*284f0*/  LDL.LU.64 R166, [R1+0x2f28] ;  /* 0x002f280001a67983 */ /* 0x002f280000300a00 */
[----:B------:R-:W3:Y:S01]  /*28500*/  LDL.LU R169, [R1+0x47c] ;  /* 0x00047c0001a97983 */ /* 0x000ee20000300800 */
[----:B------:R-:W-:-:S02]  /*28510*/  IMAD.MOV.U32 R109, RZ, RZ, R185 ;  /* 0x000000ffff6d7224 */ /* 0x000fc400078e00b9 */
[----:B------:R-:W-:Y:S01]  /*28520*/  IMAD.MOV.U32 R156, RZ, RZ, R133 ;  /* 0x000000ffff9c7224 */ /* 0x000fe200078e0085 */
[----:B------:R-:W-:Y:S01]  /*28530*/  MOV R133, R117 ;  /* 0x0000007500857202 */ /* 0x000fe20000000f00 */
[----:B------:R-:W-:Y:S02]  /*28540*/  IMAD.MOV.U32 R117, RZ, RZ, R121 ;  /* 0x000000ffff757224 */ /* 0x000fe400078e0079 */
[----:B------:R-:W-:Y:S01]  /*28550*/  IMAD R237, R154, R237, RZ ;  /* 0x000000ed9aed7224 */ /* 0x000fe200078e02ff */
[----:B------:R-:W-:Y:S01]  /*28560*/  MOV R154, R152 ;  /* 0x00000098009a7202 */ /* 0x000fe20000000f00 */
[----:B------:R-:W-:Y:S01]  /*28570*/  IMAD.MOV.U32 R121, RZ, RZ, R111 ;  /* 0x000000ffff797224 */ /* 0x000fe200078e006f */
[----:B------:R-:W-:Y:S01]  /*28580*/  MOV R111, R178 ;  /* 0x000000b2006f7202 */ /* 0x000fe20000000f00 */
[----:B------:R-:W-:Y:S02]  /*28590*/  IMAD.MOV.U32 R152, RZ, RZ, R129 ;  /* 0x000000ffff987224 */ /* 0x000fe400078e0081 */
[----:B------:R-:W-:Y:S01]  /*285a0*/  IMAD.MOV.U32 R129, RZ, RZ, R123 ;  /* 0x000000ffff817224 */ /* 0x000fe200078e007b */
[----:B------:R-:W-:Y:S01]  /*285b0*/  MOV R123, R119 ;  /* 0x00000077007b7202 */ /* 0x000fe20000000f00 */
[----:B------:R-:W-:Y:S01]  /*285c0*/  IMAD.MOV.U32 R119, RZ, RZ, R179 ;  /* 0x000000ffff777224 */ /* 0x000fe200078e00b3 */
[----:B--2---:R-:W-:-:S04]  /*285d0*/  LEA R184, P3, R173, R242, 0x2 ;  /* 0x000000f2adb87211 */ /* 0x004fc800078610ff */
[----:B------:R-:W-:-:S05]  /*285e0*/  LEA.HI.X.SX32 R185, R173, R243, 0x2, P3 ;  /* 0x000000f3adb97211 */ /* 0x000fca00018f16ff */
[----:B------:R1:W-:Y:S01]  /*285f0*/  STL.64 [R1+0x908], R184 ;  /* 0x000908b801007387 */ /* 0x0003e20000100a00 */
[CC--:B----4-:R-:W-:Y:S02]  /*28600*/  LEA R178, P6, R166.reuse, R242.reuse, 0x2 ;  /* 0x000000f2a6b27211 */ /* 0x0d0fe400078c10ff */
[C---:B-1----:R-:W-:Y:S02]  /*28610*/  LEA R184, P3, R175.reuse, R242, 0x2 ;  /* 0x000000f2afb87211 */ /* 0x042fe400078610ff */
[-C--:B------:R-:W-:Y:S02]  /*28620*/  LEA.HI.X.SX32 R179, R166, R243.reuse, 0x2, P6 ;  /* 0x000000f3a6b37211 */ /* 0x080fe400030f16ff */
[----:B------:R-:W-:-:S03]  /*28630*/  LEA.HI.X.SX32 R185, R175, R243, 0x2, P3 ;  /* 0x000000f3afb97211 */ /* 0x000fc600018f16ff */
[----:B------:R1:W-:Y:S04]  /*28640*/  STL.64 [R1+0x900], R178 ;  /* 0x000900b201007387 */ /* 0x0003e80000100a00 */
[----:B------:R2:W-:Y:S01]  /*28650*/  STL.64 [R1+0x8f8], R184 ;  /* 0x0008f8b801007387 */ /* 0x0005e20000100a00 */
[-C--:B------:R-:W-:Y:S02]  /*28660*/  LEA R104, P3, R109, R242.reuse, 0x2 ;  /* 0x000000f26d687211 */ /* 0x080fe400078610ff */
[C---:B-1----:R-:W-:Y:S01]  /*28670*/  LEA R178, P6, R167.reuse, R242, 0x2 ;  /* 0x000000f2a7b27211 */ /* 0x042fe200078c10ff */
[----:B--2---:R-:W2:Y:S03]  /*28680*/  LDL.LU.64 R184, [R1+0x2f20] ;  /* 0x002f200001b87983 */ /* 0x004ea60000300a00 */
[-C--:B------:R-:W-:Y:S01]  /*28690*/  LEA.HI.X.SX32 R179, R167, R243.reuse, 0x2, P6 ;  /* 0x000000f3a7b37211 */ /* 0x080fe200030f16ff */
[----:B------:R-:W4:Y:S01]  /*286a0*/  LDL.LU R252, [R1+0x480] ;  /* 0x0004800001fc7983 */ /* 0x000f220000300800 */
[----:B------:R-:W-:Y:S01]  /*286b0*/  IMAD.MOV.U32 R167, RZ, RZ, R105 ;  /* 0x000000ffffa77224 */ /* 0x000fe200078e0069 */
[----:B------:R-:W-:-:S02]  /*286c0*/  LEA.HI.X.SX32 R167, R109, R243, 0x2, P3 ;  /* 0x000000f36da77211 */ /* 0x000fc400018f16ff */
[----:B------:R1:W-:Y:S01]  /*286d0*/  STL.64 [R1+0x8f0], R178 ;  /* 0x0008f0b201007387 */ /* 0x0003e20000100a00 */
[----:B---3--:R-:W-:-:S03]  /*286e0*/  IMAD R206, R169, R206, RZ ;  /* 0x000000cea9ce7224 */ /* 0x008fc600078e02ff */
[----:B-1----:R-:W3:Y:S04]  /*286f0*/  LDL.LU.64 R178, [R1+0x2f18] ;  /* 0x002f180001b27983 */ /* 0x002ee80000300a00 */
[----:B------:R1:W-:Y:S04]  /*28700*/  STL [R1+0x8e8], R104 ;  /* 0x0008e86801007387 */ /* 0x0003e80000100800 */
[----:B------:R-:W2:Y:S04]  /*28710*/  LDL.LU R165, [R1+0x484] ;  /* 0x0004840001a57983 */ /* 0x000ea80000300800 */
[----:B------:R1:W-:Y:S04]  /*28720*/  STL [R1+0x8ec], R167 ;  /* 0x0008eca701007387 */ /* 0x0003e80000100800 */
[----:B------:R-:W2:Y:S04]  /*28730*/  LDL.LU R163, [R1+0x488] ;  /* 0x0004880001a37983 */ /* 0x000ea80000300800 */
[----:B------:R-:W3:Y:S04]  /*28740*/  LDL.LU R169, [R1+0x174] ;  /* 0x0001740001a97983 */ /* 0x000ee80000300800 */
[----:B------:R-:W2:Y:S01]  /*28750*/  LDL.LU R109, [R1+0x178] ;  /* 0x00017800016d7983 */ /* 0x000ea20000300800 */
[----:B------:R-:W-:Y:S01]  /*28760*/  IMAD.MOV.U32 R166, RZ, RZ, R104 ;  /* 0x000000ffffa67224 */ /* 0x000fe200078e0068 */
[----:B-1----:R-:W-:Y:S01]  /*28770*/  LEA R104, P6, R168, R242, 0x2 ;  /* 0x000000f2a8687211 */ /* 0x002fe200078c10ff */
[----:B------:R-:W-:-:S03]  /*28780*/  IMAD R9, R9, R105, RZ ;  /* 0x0000006909097224 */ /* 0x000fc600078e02ff */
[----:B------:R-:W-:Y:S02]  /*28790*/  LEA.HI.X.SX32 R105, R168, R243, 0x2, P6 ;  /* 0x000000f3a8697211 */ /* 0x000fe400030f16ff */
[----:B------:R-:W-:-:S03]  /*287a0*/  LEA R166, P3, R91, R242, 0x2 ;  /* 0x000000f25ba67211 */ /* 0x000fc600078610ff */
[----:B------:R1:W-:Y:S01]  /*287b0*/  STL.64 [R1+0x8e0], R104 ;  /* 0x0008e06801007387 */ /* 0x0003e20000100a00 */
[----:B------:R-:W-:Y:S02]  /*287c0*/  LEA.HI.X.SX32 R167, R91, R243, 0x2, P3 ;  /* 0x000000f35ba77211 */ /* 0x000fe400018f16ff */
[----:B-1----:R-:W-:-:S04]  /*287d0*/  LEA R104, P6, R170, R242, 0x2 ;  /* 0x000000f2aa687211 */ /* 0x002fc800078c10ff */
[----:B------:R-:W-:Y:S01]  /*287e0*/  LEA.HI.X.SX32 R105, R170, R243, 0x2, P6 ;  /* 0x000000f3aa697211 */ /* 0x000fe200030f16ff */
[----:B----4-:R-:W-:Y:S02]  /*287f0*/  IMAD R186, R252, R186, RZ ;  /* 0x000000bafcba7224 */ /* 0x010fe400078e02ff */
[----:B------:R-:W4:Y:S04]  /*28800*/  LDL.LU R252, [R1+0x48c] ;  /* 0x00048c0001fc7983 */ /* 0x000f280000300800 */
[----:B------:R1:W-:Y:S04]  /*28810*/  STL.64 [R1+0x8d8], R166 ;  /* 0x0008d8a601007387 */ /* 0x0003e80000100a00 */
[----:B------:R1:W-:Y:S02]  /*28820*/  STL.64 [R1+0x8d0], R104 ;  /* 0x0008d06801007387 */ /* 0x0003e40000100a00 */
[----:B-1----:R-:W-:-:S02]  /*28830*/  LEA R166, P3, R171, R242, 0x2 ;  /* 0x000000f2aba67211 */ /* 0x002fc400078610ff */
[CC--:B------:R-:W-:Y:S02]  /*28840*/  LEA R104, P6, R172.reuse, R242.reuse, 0x2 ;  /* 0x000000f2ac687211 */ /* 0x0c0fe400078c10ff */
[-C--:B------:R-:W-:Y:S02]  /*28850*/  LEA.HI.X.SX32 R167, R171, R243.reuse, 0x2, P3 ;  /* 0x000000f3aba77211 */ /* 0x080fe400018f16ff */
[-C--:B------:R-:W-:Y:S02]  /*28860*/  LEA.HI.X.SX32 R105, R172, R243.reuse, 0x2, P6 ;  /* 0x000000f3ac697211 */ /* 0x080fe400030f16ff */
[C---:B------:R-:W-:Y:S01]  /*28870*/  LEA R170, P3, R92.reuse, R242, 0x2 ;  /* 0x000000f25caa7211 */ /* 0x040fe200078610ff */
[----:B------:R-:W-:Y:S04]  /*28880*/  STL.64 [R1+0x8c8], R166 ;  /* 0x0008c8a601007387 */ /* 0x000fe80000100a00 */
[----:B------:R3:W-:Y:S01]  /*28890*/  STL.64 [R1+0x8c0], R104 ;  /* 0x0008c06801007387 */ /* 0x0007e20000100a00 */
[----:B------:R-:W-:Y:S01]  /*288a0*/  LEA.HI.X.SX32 R171, R92, R243, 0x2, P3 ;  /* 0x000000f35cab7211 */ /* 0x000fe200018f16ff */
[----:B------:R-:W-:Y:S01]  /*288b0*/  IMAD R68, R68, R98, RZ ;  /* 0x0000006244447224 */ /* 0x000fe200078e02ff */
[----:B------:R-:W1:Y:S01]  /*288c0*/  LDC R92, c[0x0][0x240] ;  /* 0x00009000ff5c7b82 */ /* 0x000e620000000800 */
[----:B---3--:R-:W-:-:S02]  /*288d0*/  LEA R104, P6, R169, R242, 0x2 ;  /* 0x000000f2a9687211 */ /* 0x008fc400078c10ff */
[----:B------:R-:W-:Y:S01]  /*288e0*/  STL.64 [R1+0x8b8], R170 ;  /* 0x0008b8aa01007387 */ /* 0x000fe20000100a00 */
[----:B--2---:R-:W-:-:S04]  /*288f0*/  LEA R172, P3, R109, R242, 0x2 ;  /* 0x000000f26dac7211 */ /* 0x004fc800078610ff */
[----:B------:R-:W2:Y:S01]  /*28900*/  LDC R98, c[0x0][0x240] ;  /* 0x00009000ff627b82 */ /* 0x000ea20000000800 */
[----:B------:R-:W-:-:S05]  /*28910*/  LEA.HI.X.SX32 R105, R169, R243, 0x2, P6 ;  /* 0x000000f3a9697211 */ /* 0x000fca00030f16ff */
[----:B------:R3:W-:Y:S01]  /*28920*/  STL.64 [R1+0x8b0], R104 ;  /* 0x0008b06801007387 */ /* 0x0007e20000100a00 */
[----:B------:R-:W-:Y:S02]  /*28930*/  LEA.HI.X.SX32 R173, R109, R243, 0x2, P3 ;  /* 0x000000f36dad7211 */ /* 0x000fe400018f16ff */
[----:B---3--:R-:W-:-:S04]  /*28940*/  LEA R104, P6, R176, R242, 0x2 ;  /* 0x000000f2b0687211 */ /* 0x008fc800078c10ff */
[----:B------:R-:W-:Y:S01]  /*28950*/  LEA.HI.X.SX32 R105, R176, R243, 0x2, P6 ;  /* 0x000000f3b0697211 */ /* 0x000fe200030f16ff */
[----:B------:R3:W-:Y:S04]  /*28960*/  STL.64 [R1+0x8a8], R172 ;  /* 0x0008a8ac01007387 */ /* 0x0007e80000100a00 */
[----:B------:R1:W-:Y:S04]  /*28970*/  STL.64 [R1+0x8a0], R104 ;  /* 0x0008a06801007387 */ /* 0x0003e80000100a00 */
[----:B------:R-:W4:Y:S01]  /*28980*/  LDL.LU R175, [R1+0x17c] ;  /* 0x00017c0001af7983 */ /* 0x000f220000300800 */
[----:B--2---:R-:W-:-:S02]  /*28990*/  IMAD R7, R7, R98, RZ ;  /* 0x0000006207077224 */ /* 0x004fc400078e02ff */
[----:B------:R-:W4:Y:S01]  /*289a0*/  LDC R98, c[0x0][0x240] ;  /* 0x00009000ff627b82 */ /* 0x000f220000000800 */
[CC--:B---3--:R-:W-:Y:S01]  /*289b0*/  LEA R172, P3, R103.reuse, R242.reuse, 0x2 ;  /* 0x000000f267ac7211 */ /* 0x0c8fe200078610ff */
[----:B------:R-:W-:Y:S01]  /*289c0*/  IMAD.MOV.U32 R109, RZ, RZ, R129 ;  /* 0x000000ffff6d7224 */ /* 0x000fe200078e0081 */
[----:B------:R-:W2:Y:S01]  /*289d0*/  LDL.LU R176, [R1+0x180] ;  /* 0x0001800001b07983 */ /* 0x000ea20000300800 */
[----:B------:R-:W-:Y:S01]  /*289e0*/  IMAD.MOV.U32 R129, RZ, RZ, R117 ;  /* 0x000000ffff817224 */ /* 0x000fe200078e0075 */
[----:B------:R-:W-:Y:S01]  /*289f0*/  LEA.HI.X.SX32 R173, R103, R243, 0x2, P3 ;  /* 0x000000f367ad7211 */ /* 0x000fe200018f16ff */
[----:B------:R-:W-:Y:S02]  /*28a00*/  IMAD.MOV.U32 R117, RZ, RZ, R119 ;  /* 0x000000ffff757224 */ /* 0x000fe400078e0077 */
[----:B------:R-:W-:Y:S01]  /*28a10*/  IMAD.MOV.U32 R119, RZ, RZ, R202 ;  /* 0x000000ffff777224 */ /* 0x000fe200078e00ca */
[----:B------:R-:W-:Y:S02]  /*28a20*/  LEA R202, P6, R178, R242, 0x2 ;  /* 0x000000f2b2ca7211 */ /* 0x000fe400078c10ff */
[----:B-1----:R-:W-:Y:S01]  /*28a30*/  MOV R105, R133 ;  /* 0x0000008500697202 */ /* 0x002fe20000000f00 */
[----:B------:R-:W-:Y:S01]  /*28a40*/  IMAD.MOV.U32 R133, RZ, RZ, R121 ;  /* 0x000000ffff857224 */ /* 0x000fe200078e0079 */
[----:B------:R1:W-:Y:S01]  /*28a50*/  STL.64 [R1+0x898], R172 ;  /* 0x000898ac01007387 */ /* 0x0003e20000100a00 */
[----:B------:R-:W-:-:S02]  /*28a60*/  IMAD.MOV.U32 R104, RZ, RZ, R152 ;  /* 0x000000ffff687224 */ /* 0x000fc400078e0098 */
[----:B------:R-:W-:Y:S01]  /*28a70*/  IMAD.MOV.U32 R121, RZ, RZ, R203 ;  /* 0x000000ffff797224 */ /* 0x000fe200078e00cb */
[----:B------:R-:W-:Y:S01]  /*28a80*/  LEA.HI.X.SX32 R203, R178, R243, 0x2, P6 ;  /* 0x000000f3b2cb7211 */ /* 0x000fe200030f16ff */
[----:B------:R-:W-:Y:S01]  /*28a90*/  IMAD R166, R163, R97, RZ ;  /* 0x00000061a3a67224 */ /* 0x000fe200078e02ff */
[----:B------:R-:W-:Y:S01]  /*28aa0*/  MOV R152, R123 ;  /* 0x0000007b00987202 */ /* 0x000fe20000000f00 */
[----:B------:R-:W-:Y:S01]  /*28ab0*/  IMAD.MOV.U32 R163, RZ, RZ, R104 ;  /* 0x000000ffffa37224 */ /* 0x000fe200078e0068 */
[----:B------:R-:W-:Y:S01]  /*28ac0*/  MOV R123, R111 ;  /* 0x0000006f007b7202 */ /* 0x000fe20000000f00 */
[----:B-1----:R-:W-:Y:S01]  /*28ad0*/  IMAD.MOV.U32 R173, RZ, RZ, R180 ;  /* 0x000000ffffad7224 */ /* 0x002fe200078e00b4 */
[CC--:B------:R-:W-:Y:S01]  /*28ae0*/  LEA R180, P3, R184.reuse, R242.reuse, 0x2 ;  /* 0x000000f2b8b47211 */ /* 0x0c0fe200078610ff */
[----:B------:R1:W-:Y:S01]  /*28af0*/  STL.64 [R1+0x890], R202 ;  /* 0x000890ca01007387 */ /* 0x0003e20000100a00 */
[----:B------:R-:W-:Y:S01]  /*28b00*/  MOV R111, R197 ;  /* 0x000000c5006f7202 */ /* 0x000fe20000000f00 */
[----:B------:R-:W-:Y:S01]  /*28b10*/  IMAD.MOV.U32 R197, RZ, RZ, R181 ;  /* 0x000000ffffc57224 */ /* 0x000fe200078e00b5 */
[----:B------:R-:W-:Y:S01]  /*28b20*/  MOV R104, R133 ;  /* 0x0000008500687202 */ /* 0x000fe20000000f00 */
[----:B------:R-:W-:Y:S01]  /*28b30*/  IMAD.MOV.U32 R133, RZ, RZ, R121 ;  /* 0x000000ffff857224 */ /* 0x000fe200078e0079 */
[----:B------:R-:W-:Y:S01]  /*28b40*/  LEA.HI.X.SX32 R181, R184, R243, 0x2, P3 ;  /* 0x000000f3b8b57211 */ /* 0x000fe200018f16ff */
[----:B------:R-:W-:Y:S01]  /*28b50*/  IMAD.MOV.U32 R121, RZ, RZ, R188 ;  /* 0x000000ffff797224 */ /* 0x000fe200078e00bc */
[----:B-1----:R-:W-:-:S03]  /*28b60*/  LEA R202, P6, R179, R242, 0x2 ;  /* 0x000000f2b3ca7211 */ /* 0x002fc600078c10ff */
[----:B------:R1:W-:Y:S01]  /*28b70*/  STL.64 [R1+0x888], R180 ;  /* 0x000888b401007387 */ /* 0x0003e20000100a00 */
[----:B------:R-:W-:-:S03]  /*28b80*/  LEA.HI.X.SX32 R203, R179, R243, 0x2, P6 ;  /* 0x000000f3b3cb7211 */ /* 0x000fc600030f16ff */
[----:B-1----:R-:W3:Y:S04]  /*28b90*/  LDL.LU.64 R180, [R1+0x2f10] ;  /* 0x002f100001b47983 */ /* 0x002ee80000300a00 */
[----:B------:R-:W-:Y:S01]  /*28ba0*/  STL.64 [R1+0x880], R202 ;  /* 0x000880ca01007387 */ /* 0x000fe20000100a00 */
[----:B----4-:R-:W-:Y:S02]  /*28bb0*/  IMAD R170, R252, R98, RZ ;  /* 0x00000062fcaa7224 */ /* 0x010fe400078e02ff */
[----:B------:R-:W-:Y:S02]  /*28bc0*/  IMAD.MOV.U32 R252, RZ, RZ, R156 ;  /* 0x000000fffffc7224 */ /* 0x000fe400078e009c */
[----:B------:R-:W-:Y:S01]  /*28bd0*/  IMAD R238, R85, R238, RZ ;  /* 0x000000ee55ee7224 */ /* 0x000fe200078e02ff */
[----:B------:R-:W-:Y:S01]  /*28be0*/  MOV R169, R154 ;  /* 0x0000009a00a97202 */ /* 0x000fe20000000f00 */
[----:B------:R-:W-:Y:S01]  /*28bf0*/  IMAD.MOV.U32 R171, RZ, RZ, R252 ;  /* 0x000000ffffab7224 */ /* 0x000fe200078e00fc */
[----:B------:R-:W1:Y:S01]  /*28c00*/  LDC R85, c[0x0][0x240] ;  /* 0x00009000ff557b82 */ /* 0x000e620000000800 */
[----:B------:R-:W-:-:S02]  /*28c10*/  IMAD.MOV.U32 R252, RZ, RZ, R109 ;  /* 0x000000fffffc7224 */ /* 0x000fc400078e006d */
[----:B------:R-:W-:Y:S01]  /*28c20*/  IMAD.MOV.U32 R109, RZ, RZ, R123 ;  /* 0x000000ffff6d7224 */ /* 0x000fe200078e007b */
[----:B------:R-:W-:Y:S01]  /*28c30*/  MOV R123, R119 ;  /* 0x00000077007b7202 */ /* 0x000fe20000000f00 */
[----:B------:R-:W-:Y:S01]  /*28c40*/  IMAD.MOV.U32 R119, RZ, RZ, R111 ;  /* 0x000000ffff777224 */ /* 0x000fe200078e006f */
[----:B------:R-:W-:Y:S01]  /*28c50*/  MOV R111, R189 ;  /* 0x000000bd006f7202 */ /* 0x000fe20000000f00 */
[----:B------:R-:W-:Y:S01]  /*28c60*/  IMAD.MOV.U32 R167, RZ, RZ, R173 ;  /* 0x000000ffffa77224 */ /* 0x000fe200078e00ad */
[----:B------:R-:W4:Y:S08]  /*28c70*/  LDC R156, c[0x0][0x240] ;  /* 0x00009000ff9c7b82 */ /* 0x000f300000000800 */
[----:B------:R-:W2:Y:S01]  /*28c80*/  LDC R154, c[0x0][0x240] ;  /* 0x00009000ff9a7b82 */ /* 0x000ea20000000800 */
[----:B------:R-:W-:-:S04]  /*28c90*/  LEA R188, P3, R175, R242, 0x2 ;  /* 0x000000f2afbc7211 */ /* 0x000fc800078610ff */
[----:B------:R-:W-:-:S05]  /*28ca0*/  LEA.HI.X.SX32 R189, R175, R243, 0x2, P3 ;  /* 0x000000f3afbd7211 */ /* 0x000fca00018f16ff */
[----:B------:R1:W-:Y:S04]  /*28cb0*/  STL.64 [R1+0x878], R188 ;  /* 0x000878bc01007387 */ /* 0x0003e80000100a00 */
[----:B-1----:R-:W4:Y:S01]  /*28cc0*/  LDL.LU.64 R188, [R1+0x2f08] ;  /* 0x002f080001bc7983 */ /* 0x002f220000300a00 */
[----:B------:R-:W-:Y:S01]  /*28cd0*/  IMAD R168, R165, R85, RZ ;  /* 0x00000055a5a87224 */ /* 0x000fe200078e02ff */
[----:B------:R-:W-:Y:S01]  /*28ce0*/  MOV R165, R169 ;  /* 0x000000a900a57202 */ /* 0x000fe20000000f00 */
[----:B------:R-:W1:Y:S01]  /*28cf0*/  LDC R85, c[0x0][0x240] ;  /* 0x00009000ff557b82 */ /* 0x000e620000000800 */
[----:B------:R-:W-:-:S03]  /*28d00*/  MOV R169, R105 ;  /* 0x0000006900a97202 */ /* 0x000fc60000000f00 */
[----:B------:R-:W-:Y:S02]  /*28d10*/  IMAD.MOV.U32 R175, RZ, RZ, R165 ;  /* 0x000000ffffaf7224 */ /* 0x000fe400078e00a5 */
[----:B------:R-:W-:Y:S01]  /*28d20*/  IMAD.MOV.U32 R165, RZ, RZ, R163 ;  /* 0x000000ffffa57224 */ /* 0x000fe200078e00a3 */
[----:B------:R-:W-:Y:S01]  /*28d30*/  MOV R163, R252 ;  /* 0x000000fc00a37202 */ /* 0x000fe20000000f00 */
[----:B------:R-:W-:Y:S01]  /*28d40*/  IMAD.MOV.U32 R252, RZ, RZ, R109 ;  /* 0x000000fffffc7224 */ /* 0x000fe200078e006d */
[----:B------:R-:W-:Y:S01]  /*28d50*/  MOV R109, R133 ;  /* 0x00000085006d7202 */ /* 0x000fe20000000f00 */
[----:B------:R-:W-:Y:S01]  /*28d60*/  IMAD.MOV.U32 R133, RZ, RZ, R113 ;  /* 0x000000ffff857224 */ /* 0x000fe200078e0071 */
[----:B------:R-:W-:Y:S02]  /*28d70*/  MOV R113, R193 ;  /* 0x000000c100717202 */ /* 0x000fe40000000f00 */
[----:B---3--:R-:W-:-:S04]  /*28d80*/  LEA R202, P6, R180, R242, 0x2 ;  /* 0x000000f2b4ca7211 */ /* 0x008fc800078c10ff */
[----:B------:R-:W-:-:S05]  /*28d90*/  LEA.HI.X.SX32 R203, R180, R243, 0x2, P6 ;  /* 0x000000f3b4cb7211 */ /* 0x000fca00030f16ff */
[----:B------:R3:W-:Y:S02]  /*28da0*/  STL.64 [R1+0x870], R202 ;  /* 0x000870ca01007387 */ /* 0x0007e40000100a00 */
[----:B---3--:R-:W-:-:S04]  /*28db0*/  LEA R202, P6, R181, R242, 0x2 ;  /* 0x000000f2b5ca7211 */ /* 0x008fc800078c10ff */
[----:B------:R-:W-:Y:S02]  /*28dc0*/  LEA.HI.X.SX32 R203, R181, R243, 0x2, P6 ;  /* 0x000000f3b5cb7211 */ /* 0x000fe400030f16ff */
[----:B----4-:R-:W-:-:S04]  /*28dd0*/  LEA R172, P3, R188, R242, 0x2 ;  /* 0x000000f2bcac7211 */ /* 0x010fc800078610ff */
[----:B------:R-:W-:-:S05]  /*28de0*/  LEA.HI.X.SX32 R173, R188, R243, 0x2, P3 ;  /* 0x000000f3bcad7211 */ /* 0x000fca00018f16ff */
[----:B------:R3:W-:Y:S04]  /*28df0*/  STL.64 [R1+0x868], R172 ;  /* 0x000868ac01007387 */ /* 0x0007e80000100a00 */
[----:B------:R-:W4:Y:S01]  /*28e00*/  LDL.LU R188, [R1+0x184] ;  /* 0x0001840001bc7983 */ /* 0x000f220000300800 */
[----:B---3--:R-:W-:Y:S01]  /*28e10*/  MOV R173, R171 ;  /* 0x000000ab00ad7202 */ /* 0x008fe20000000f00 */
[----:B------:R-:W-:Y:S02]  /*28e20*/  IMAD.MOV.U32 R171, RZ, RZ, R169 ;  /* 0x000000ffffab7224 */ /* 0x000fe400078e00a9 */
[----:B------:R-:W-:Y:S02]  /*28e30*/  IMAD.MOV.U32 R169, RZ, RZ, R104 ;  /* 0x000000ffffa97224 */ /* 0x000fe400078e0068 */
[----:B------:R-:W-:-:S02]  /*28e40*/  IMAD.MOV.U32 R104, RZ, RZ, R123 ;  /* 0x000000ffff687224 */ /* 0x000fc400078e007b */
[----:B------:R-:W-:Y:S01]  /*28e50*/  IMAD.MOV.U32 R123, RZ, RZ, R192 ;  /* 0x000000ffff7b7224 */ /* 0x000fe200078e00c0 */
[C---:B------:R-:W-:Y:S01]  /*28e60*/  LEA R192, P3, R190.reuse, R242, 0x2 ;  /* 0x000000f2bec07211 */ /* 0x040fe200078610ff */
[----:B------:R3:W-:Y:S03]  /*28e70*/  STL.64 [R1+0x860], R202 ;  /* 0x000860ca01007387 */ /* 0x0007e60000100a00 */
[----:B------:R-:W-:Y:S01]  /*28e80*/  LEA.HI.X.SX32 R193, R190, R243, 0x2, P3 ;  /* 0x000000f3bec17211 */ /* 0x000fe200018f16ff */
[----:B---3--:R-:W3:Y:S04]  /*28e90*/  LDL.LU.64 R202, [R1+0x2f00] ;  /* 0x002f000001ca7983 */ /* 0x008ee80000300a00 */
[----:B------:R-:W2:Y:S04]  /*28ea0*/  LDL.LU R97, [R1+0x490] ;  /* 0x0004900001617983 */ /* 0x000ea80000300800 */
[----:B------:R1:W-:Y:S04]  /*28eb0*/  STL.64 [R1+0x858], R192 ;  /* 0x000858c001007387 */ /* 0x0003e80000100a00 */
[----:B-1----:R-:W4:Y:S01]  /*28ec0*/  LDL.LU.64 R192, [R1+0x2ef8] ;  /* 0x002ef80001c07983 */ /* 0x002f220000300a00 */
[----:B------:R-:W-:-:S02]  /*28ed0*/  IMAD.MOV.U32 R172, RZ, RZ, R167 ;  /* 0x000000ffffac7224 */ /* 0x000fc400078e00a7 */
[----:B------:R-:W-:Y:S01]  /*28ee0*/  IMAD.MOV.U32 R167, RZ, RZ, R173 ;  /* 0x000000ffffa77224 */ /* 0x000fe200078e00ad */
[----:B------:R-:W-:Y:S01]  /*28ef0*/  MOV R173, R171 ;  /* 0x000000ab00ad7202 */ /* 0x000fe20000000f00 */
[----:B------:R-:W-:Y:S01]  /*28f00*/  IMAD.MOV.U32 R171, RZ, RZ, R169 ;  /* 0x000000ffffab7224 */ /* 0x000fe200078e00a9 */
[----:B------:R-:W-:Y:S01]  /*28f10*/  MOV R91, R175 ;  /* 0x000000af005b7202 */ /* 0x000fe20000000f00 */
[----:B------:R-:W-:Y:S01]  /*28f20*/  IMAD.MOV.U32 R169, RZ, RZ, R104 ;  /* 0x000000ffffa97224 */ /* 0x000fe200078e0068 */
[----:B------:R-:W-:Y:S01]  /*28f30*/  LEA R180, P6, R182, R242, 0x2 ;  /* 0x000000f2b6b47211 */ /* 0x000fe200078c10ff */
[----:B------:R-:W-:Y:S02]  /*28f40*/  IMAD.MOV.U32 R175, RZ, RZ, R165 ;  /* 0x000000ffffaf7224 */ /* 0x000fe400078e00a5 */
[----:B------:R-:W-:Y:S02]  /*28f50*/  IMAD.MOV.U32 R104, RZ, RZ, R200 ;  /* 0x000000ffff687224 */ /* 0x000fe400078e00c8 */
[----:B------:R-:W-:Y:S01]  /*28f60*/  IMAD.MOV.U32 R165, RZ, RZ, R163 ;  /* 0x000000ffffa57224 */ /* 0x000fe200078e00a3 */
[----:B------:R-:W-:Y:S01]  /*28f70*/  MOV R163, R252 ;  /* 0x000000fc00a37202 */ /* 0x000fe20000000f00 */
[----:B------:R-:W-:Y:S01]  /*28f80*/  IMAD.MOV.U32 R252, RZ, RZ, R133 ;  /* 0x000000fffffc7224 */ /* 0x000fe200078e0085 */
[----:B------:R-:W-:-:S02]  /*28f90*/  MOV R133, R201 ;  /* 0x000000c900857202 */ /* 0x000fc40000000f00 */
[----:B------:R-:W-:-:S05]  /*28fa0*/  LEA.HI.X.SX32 R181, R182, R243, 0x2, P6 ;  /* 0x000000f3b6b57211 */ /* 0x000fca00030f16ff */
[----:B------:R-:W-:Y:S01]  /*28fb0*/  STL.64 [R1+0x850], R180 ;  /* 0x000850b401007387 */ /* 0x000fe20000100a00 */
[----:B----4-:R-:W-:-:S04]  /*28fc0*/  LEA R200, P3, R192, R242, 0x2 ;  /* 0x000000f2c0c87211 */ /* 0x010fc800078610ff */
[----:B------:R-:W-:-:S05]  /*28fd0*/  LEA.HI.X.SX32 R201, R192, R243, 0x2, P3 ;  /* 0x000000f3c0c97211 */ /* 0x000fca00018f16ff */
[----:B------:R1:W-:Y:S04]  /*28fe0*/  STL.64 [R1+0x848], R200 ;  /* 0x000848c801007387 */ /* 0x0003e80000100a00 */
[----:B-1----:R-:W4:Y:S04]  /*28ff0*/  LDL.LU.64 R200, [R1+0x2ef0] ;  /* 0x002ef00001c87983 */ /* 0x002f280000300a00 */
[----:B------:R-:W3:Y:S01]  /*29000*/  LDL.LU R178, [R1+0x494] ;  /* 0x0004940001b27983 */ /* 0x000ee20000300800 */
[----:B--2---:R-:W-:Y:S01]  /*29010*/  IMAD R156, R97, R156, RZ ;  /* 0x0000009c619c7224 */ /* 0x004fe200078e02ff */
[----:B------:R-:W-:Y:S01]  /*29020*/  LEA R180, P6, R176, R242, 0x2 ;  /* 0x000000f2b0b47211 */ /* 0x000fe200078c10ff */
[----:B------:R-:W-:Y:S01]  /*29030*/  IMAD.MOV.U32 R97, RZ, RZ, R172 ;  /* 0x000000ffff617224 */ /* 0x000fe200078e00ac */
[----:B------:R-:W-:Y:S01]  /*29040*/  MOV R172, R175 ;  /* 0x000000af00ac7202 */ /* 0x000fe20000000f00 */
[----:B------:R-:W-:-:S02]  /*29050*/  IMAD.MOV.U32 R98, RZ, RZ, R252 ;  /* 0x000000ffff627224 */ /* 0x000fc400078e00fc */
[----:B------:R-:W-:Y:S02]  /*29060*/  IMAD.MOV.U32 R252, RZ, RZ, R199 ;  /* 0x000000fffffc7224 */ /* 0x000fe400078e00c7 */
[----:B------:R-:W-:Y:S01]  /*29070*/  IMAD.MOV.U32 R175, RZ, RZ, R173 ;  /* 0x000000ffffaf7224 */ /* 0x000fe200078e00ad */
[----:B------:R-:W-:Y:S01]  /*29080*/  MOV R173, R104 ;  /* 0x0000006800ad7202 */ /* 0x000fe20000000f00 */
[----:B------:R-:W-:Y:S01]  /*29090*/  IMAD.MOV.U32 R104, RZ, RZ, R198 ;  /* 0x000000ffff687224 */ /* 0x000fe200078e00c6 */
[----:B------:R-:W-:Y:S01]  /*290a0*/  LEA.HI.X.SX32 R181, R176, R243, 0x2, P6 ;  /* 0x000000f3b0b57211 */ /* 0x000fe200030f16ff */
[----:B------:R-:W-:Y:S01]  /*290b0*/  IMAD.MOV.U32 R176, RZ, RZ, R252 ;  /* 0x000000ffffb07224 */ /* 0x000fe200078e00fc */
[----:B------:R-:W-:Y:S01]  /*290c0*/  LEA R198, P3, R86, R242, 0x2 ;  /* 0x000000f256c67211 */ /* 0x000fe200078610ff */
[----:B------:R-:W-:Y:S01]  /*290d0*/  IMAD.MOV.U32 R252, RZ, RZ, R196 ;  /* 0x000000fffffc7224 */ /* 0x000fe200078e00c4 */
[----:B------:R-:W-:Y:S01]  /*290e0*/  MOV R103, R98 ;  /* 0x0000006200677202 */ /* 0x000fe20000000f00 */
[----:B------:R-:W-:Y:S01]  /*290f0*/  IMAD.MOV.U32 R98, RZ, RZ, R173 ;  /* 0x000000ffff627224 */ /* 0x000fe200078e00ad */
[----:B------:R-:W-:-:S02]  /*29100*/  LEA R196, P6, R185, R242, 0x2 ;  /* 0x000000f2b9c47211 */ /* 0x000fc400078c10ff */
[----:B------:R-:W-:Y:S01]  /*29110*/  MOV R173, R104 ;  /* 0x0000006800ad7202 */ /* 0x000fe20000000f00 */
[----:B------:R-:W-:Y:S01]  /*29120*/  IMAD.MOV.U32 R104, RZ, RZ, R197 ;  /* 0x000000ffff687224 */ /* 0x000fe200078e00c5 */
[-C--:B------:R-:W-:Y:S01]  /*29130*/  LEA.HI.X.SX32 R199, R86, R243.reuse, 0x2, P3 ;  /* 0x000000f356c77211 */ /* 0x080fe200018f16ff */
[----:B------:R1:W-:Y:S01]  /*29140*/  STL.64 [R1+0x840], R180 ;  /* 0x000840b401007387 */ /* 0x0003e20000100a00 */
[----:B------:R-:W-:-:S03]  /*29150*/  LEA.HI.X.SX32 R197, R185, R243, 0x2, P6 ;  /* 0x000000f3b9c57211 */ /* 0x000fc600030f16ff */
[----:B-1----:R-:W2:Y:S04]  /*29160*/  LDL.LU R180, [R1+0x188] ;  /* 0x0001880001b47983 */ /* 0x002ea80000300800 */
[----:B------:R1:W-:Y:S04]  /*29170*/  STL.64 [R1+0x838], R198 ;  /* 0x000838c601007387 */ /* 0x0003e80000100a00 */
[----:B-1----:R-:W4:Y:S04]  /*29180*/  LDL.LU.64 R198, [R1+0x2ee8] ;  /* 0x002ee80001c67983 */ /* 0x002f280000300a00 */
[----:B------:R1:W-:Y:S04]  /*29190*/  STL.64 [R1+0x830], R196 ;  /* 0x000830c401007387 */ /* 0x0003e80000100a00 */
[----:B-1----:R-:W2:Y:S01]  /*291a0*/  LDL.LU.64 R196, [R1+0x2ee0] ;  /* 0x002ee00001c47983 */ /* 0x002ea20000300a00 */
[----:B---3--:R-:W-:Y:S01]  /*291b0*/  IMAD R154, R178, R154, RZ ;  /* 0x0000009ab29a7224 */ /* 0x008fe200078e02ff */
[----:B------:R-:W-:-:S05]  /*291c0*/  LEA R178, P3, R107, R242, 0x2 ;  /* 0x000000f26bb27211 */ /* 0x000fca00078610ff */
[----:B------:R1:W-:Y:S04]  /*291d0*/  STL [R1+0x828], R178 ;  /* 0x000828b201007387 */ /* 0x0003e80000100800 */
[----:B------:R-:W3:Y:S01]  /*291e0*/  LDL.LU R181, [R1+0x498] ;  /* 0x0004980001b57983 */ /* 0x000ee20000300800 */
[----:B------:R-:W-:Y:S02]  /*291f0*/  IMAD.MOV.U32 R105, RZ, RZ, R152 ;  /* 0x000000ffff697224 */ /* 0x000fe400078e0098 */
[----:B------:R-:W3:Y:S01]  /*29200*/  LDC R152, c[0x0][0x240] ;  /* 0x00009000ff987b82 */ /* 0x000ee20000000800 */
[----:B------:R-:W-:Y:S01]  /*29210*/  IMAD.MOV.U32 R185, RZ, RZ, R179 ;  /* 0x000000ffffb97224 */ /* 0x000fe200078e00b3 */
[----:B------:R-:W-:-:S05]  /*29220*/  LEA.HI.X.SX32 R185, R107, R243, 0x2, P3 ;  /* 0x000000f36bb97211 */ /* 0x000fca00018f16ff */
[----:B------:R1:W-:Y:S01]  /*29230*/  STL [R1+0x82c], R185 ;  /* 0x00082cb901007387 */ /* 0x0003e20000100800 */
[----:B------:R-:W-:Y:S01]  /*29240*/  MOV R184, R178 ;  /* 0x000000b200b87202 */ /* 0x000fe20000000f00 */
[----:B------:R-:W2:Y:S01]  /*29250*/  LDC R107, c[0x0][0x240] ;  /* 0x00009000ff6b7b82 */ /* 0x000ea20000000800 */
[----:B---3--:R-:W-:Y:S02]  /*29260*/  IMAD R152, R181, R152, RZ ;  /* 0x00000098b5987224 */ /* 0x008fe400078e02ff */
[----:B------:R-:W3:Y:S01]  /*29270*/  LDL.LU R181, [R1+0x49c] ;  /* 0x00049c0001b57983 */ /* 0x000ee20000300800 */
[-C--:B-1----:R-:W-:Y:S02]  /*29280*/  LEA R178, P6, R187, R242.reuse, 0x2 ;  /* 0x000000f2bbb27211 */ /* 0x082fe400078c10ff */
[----:B------:R-:W-:Y:S02]  /*29290*/  LEA R184, P3, R89, R242, 0x2 ;  /* 0x000000f259b87211 */ /* 0x000fe400078610ff */
[----:B------:R-:W-:-:S02]  /*292a0*/  LEA.HI.X.SX32 R179, R187, R243, 0x2, P6 ;  /* 0x000000f3bbb37211 */ /* 0x000fc400030f16ff */
[----:B------:R-:W-:Y:S02]  /*292b0*/  LEA.HI.X.SX32 R185, R89, R243, 0x2, P3 ;  /* 0x000000f359b97211 */ /* 0x000fe400018f16ff */
[----:B------:R-:W1:Y:S01]  /*292c0*/  LDC R89, c[0x0][0x240] ;  /* 0x00009000ff597b82 */ /* 0x000e620000000800 */
[----:B------:R4:W-:Y:S04]  /*292d0*/  STL.64 [R1+0x820], R178 ;  /* 0x000820b201007387 */ /* 0x0009e80000100a00 */
[----:B------:R2:W-:Y:S01]  /*292e0*/  STL.64 [R1+0x818], R184 ;  /* 0x000818b801007387 */ /* 0x0005e20000100a00 */
[-C--:B----4-:R-:W-:Y:S02]  /*292f0*/  LEA R178, P6, R189, R242.reuse, 0x2 ;  /* 0x000000f2bdb27211 */ /* 0x090fe400078c10ff */
[----:B--2---:R-:W-:-:S02]  /*29300*/  LEA R184, P3, R188, R242, 0x2 ;  /* 0x000000f2bcb87211 */ /* 0x004fc400078610ff */
[-C--:B------:R-:W-:Y:S02]  /*29310*/  LEA.HI.X.SX32 R179, R189, R243.reuse, 0x2, P6 ;  /* 0x000000f3bdb37211 */ /* 0x080fe400030f16ff */
[----:B------:R-:W-:Y:S01]  /*29320*/  LEA.HI.X.SX32 R185, R188, R243, 0x2, P3 ;  /* 0x000000f3bcb97211 */ /* 0x000fe200018f16ff */
[----:B---3--:R-:W-:Y:S02]  /*29330*/  IMAD R92, R181, R92, RZ ;  /* 0x0000005cb55c7224 */ /* 0x008fe400078e02ff */
[----:B------:R-:W2:Y:S04]  /*29340*/  LDL.LU R181, [R1+0x4a0] ;  /* 0x0004a00001b57983 */ /* 0x000ea80000300800 */
[----:B------:R3:W-:Y:S04]  /*29350*/  STL.64 [R1+0x810], R178 ;  /* 0x000810b201007387 */ /* 0x0007e80000100a00 */
[----:B------:R4:W-:Y:S04]  /*29360*/  STL.64 [R1+0x808], R184 ;  /* 0x000808b801007387 */ /* 0x0009e80000100a00 */
[----:B------:R-:W2:Y:S01]  /*29370*/  LDL.LU R190, [R1+0x18c] ;  /* 0x00018c0001be7983 */ /* 0x000ea20000300800 */
[----:B---3--:R-:W-:-:S02]  /*29380*/  LEA R178, P6, R191, R242, 0x2 ;  /* 0x000000f2bfb27211 */ /* 0x008fc400078c10ff */
[CC--:B----4-:R-:W-:Y:S02]  /*29390*/  LEA R184, P3, R90.reuse, R242.reuse, 0x2 ;  /* 0x000000f25ab87211 */ /* 0x0d0fe400078610ff */
[-C--:B------:R-:W-:Y:S02]  /*293a0*/  LEA.HI.X.SX32 R179, R191, R243.reuse, 0x2, P6 ;  /* 0x000000f3bfb37211 */ /* 0x080fe400030f16ff */
[----:B------:R-:W-:Y:S02]  /*293b0*/  LEA.HI.X.SX32 R185, R90, R243, 0x2, P3 ;  /* 0x000000f35ab97211 */ /* 0x000fe400018f16ff */
[----:B------:R-:W3:Y:S01]  /*293c0*/  LDC R90, c[0x0][0x240] ;  /* 0x00009000ff5a7b82 */ /* 0x000ee20000000800 */
[----:B------:R4:W-:Y:S04]  /*293d0*/  STL.64 [R1+0x800], R178 ;  /* 0x000800b201007387 */ /* 0x0009e80000100a00 */
[----:B------:R1:W-:Y:S01]  /*293e0*/  STL.64 [R1+0x7f8], R184 ;  /* 0x0007f8b801007387 */ /* 0x0003e20000100a00 */
[----:B----4-:R-:W-:-:S02]  /*293f0*/  LEA R178, P6, R193, R242, 0x2 ;  /* 0x000000f2c1b27211 */ /* 0x010fc400078c10ff */
[----:B-1----:R-:W-:Y:S02]  /*29400*/  LEA R184, P3, R199, R242, 0x2 ;  /* 0x000000f2c7b87211 */ /* 0x002fe400078610ff */
[-C--:B------:R-:W-:Y:S02]  /*29410*/  LEA.HI.X.SX32 R179, R193, R243.reuse, 0x2, P6 ;  /* 0x000000f3c1b37211 */ /* 0x080fe400030f16ff */
[----:B------:R-:W-:-:S03]  /*29420*/  LEA.HI.X.SX32 R185, R199, R243, 0x2, P3 ;  /* 0x000000f3c7b97211 */ /* 0x000fc600018f16ff */
[----:B------:R1:W-:Y:S04]  /*29430*/  STL.64 [R1+0x7f0], R178 ;  /* 0x0007f0b201007387 */ /* 0x0003e80000100a00 */
[----:B------:R4:W-:Y:S01]  /*29440*/  STL.64 [R1+0x7e8], R184 ;  /* 0x0007e8b801007387 */ /* 0x0009e20000100a00 */
[CC--:B-1----:R-:W-:Y:S02]  /*29450*/  LEA R178, P6, R194.reuse, R242.reuse, 0x2 ;  /* 0x000000f2c2b27211 */ /* 0x0c2fe400078c10ff */
[C---:B----4-:R-:W-:Y:S02]  /*29460*/  LEA R184, P3, R201.reuse, R242, 0x2 ;  /* 0x000000f2c9b87211 */ /* 0x050fe400078610ff */
[-C--:B------:R-:W-:Y:S02]  /*29470*/  LEA.HI.X.SX32 R179, R194, R243.reuse, 0x2, P6 ;  /* 0x000000f3c2b37211 */ /* 0x080fe400030f16ff */
[----:B------:R-:W-:-:S03]  /*29480*/  LEA.HI.X.SX32 R185, R201, R243, 0x2, P3 ;  /* 0x000000f3c9b97211 */ /* 0x000fc600018f16ff */
[----:B------:R1:W-:Y:S04]  /*29490*/  STL.64 [R1+0x7e0], R178 ;  /* 0x0007e0b201007387 */ /* 0x0003e80000100a00 */
[----:B------:R4:W-:Y:S01]  /*294a0*/  STL.64 [R1+0x7d8], R184 ;  /* 0x0007d8b801007387 */ /* 0x0009e20000100a00 */
[CC--:B-1----:R-:W-:Y:S02]  /*294b0*/  LEA R178, P6, R180.reuse, R242.reuse, 0x2 ;  /* 0x000000f2b4b27211 */ /* 0x0c2fe400078c10ff */
[-C--:B----4-:R-:W-:Y:S02]  /*294c0*/  LEA R184, P3, R203, R242.reuse, 0x2 ;  /* 0x000000f2cbb87211 */ /* 0x090fe400078610ff */
[----:B------:R-:W-:Y:S02]  /*294d0*/  LEA.HI.X.SX32 R179, R180, R243, 0x2, P6 ;  /* 0x000000f3b4b37211 */ /* 0x000fe400030f16ff */
[----:B------:R-:W-:-:S02]  /*294e0*/  LEA R180, P6, R196, R242, 0x2 ;  /* 0x000000f2c4b47211 */ /* 0x000fc400078c10ff */
[-C--:B------:R-:W-:Y:S02]  /*294f0*/  LEA.HI.X.SX32 R185, R203, R243.reuse, 0x2, P3 ;  /* 0x000000f3cbb97211 */ /* 0x080fe400018f16ff */
[CC--:B------:R-:W-:Y:S01]  /*29500*/  LEA R188, P3, R205.reuse, R242.reuse, 0x2 ;  /* 0x000000f2cdbc7211 */ /* 0x0c0fe200078610ff */
[----:B------:R1:W-:Y:S03]  /*29510*/  STL.64 [R1+0x7d0], R178 ;  /* 0x0007d0b201007387 */ /* 0x0003e60000100a00 */
[----:B------:R-:W-:Y:S01]  /*29520*/  LEA.HI.X.SX32 R189, R205, R243, 0x2, P3 ;  /* 0x000000f3cdbd7211 */ /* 0x000fe200018f16ff */
[----:B-1----:R-:W4:Y:S04]  /*29530*/  LDL.LU R179, [R1+0x190] ;  /* 0x0001900001b37983 */ /* 0x002f280000300800 */
[----:B------:R-:W-:Y:S01]  /*29540*/  STL.64 [R1+0x7c8], R184 ;  /* 0x0007c8b801007387 */ /* 0x000fe20000100a00 */
[----:B--2---:R-:W-:Y:S01]  /*29550*/  IMAD R86, R181, R85, RZ ;  /* 0x00000055b5567224 */ /* 0x004fe200078e02ff */
[----:B------:R-:W-:Y:S01]  /*29560*/  LEA.HI.X.SX32 R181, R196, R243, 0x2, P6 ;  /* 0x000000f3c4b57211 */ /* 0x000fe200030f16ff */
[----:B------:R-:W1:Y:S04]  /*29570*/  LDC R85, c[0x0][0x240] ;  /* 0x00009000ff557b82 */ /* 0x000e680000000800 */
[----:B------:R2:W-:Y:S04]  /*29580*/  STL.64 [R1+0x7c0], R180 ;  /* 0x0007c0b401007387 */ /* 0x0005e80000100a00 */
[----:B------:R3:W-:Y:S04]  /*29590*/  STL.64 [R1+0x7b8], R188 ;  /* 0x0007b8bc01007387 */ /* 0x0007e80000100a00 */
[----:B------:R-:W1:Y:S01]  /*295a0*/  LDL.LU R182, [R1+0x4a4] ;  /* 0x0004a40001b67983 */ /* 0x000e620000300800 */
[----:B--2---:R-:W-:-:S02]  /*295b0*/  LEA R180, P6, R197, R242, 0x2 ;  /* 0x000000f2c5b47211 */ /* 0x004fc400078c10ff */
[----:B---3--:R-:W-:Y:S02]  /*295c0*/  LEA R188, P3, R207, R242, 0x2 ;  /* 0x000000f2cfbc7211 */ /* 0x008fe400078610ff */
[-C--:B------:R-:W-:Y:S02]  /*295d0*/  LEA.HI.X.SX32 R181, R197, R243.reuse, 0x2, P6 ;  /* 0x000000f3c5b57211 */ /* 0x080fe400030f16ff */
[----:B------:R-:W-:-:S03]  /*295e0*/  LEA.HI.X.SX32 R189, R207, R243, 0x2, P3 ;  /* 0x000000f3cfbd7211 */ /* 0x000fc600018f16ff */
[----:B------:R2:W-:Y:S04]  /*295f0*/  STL.64 [R1+0x7b0], R180 ;  /* 0x0007b0b401007387 */ /* 0x0005e80000100a00 */
[----:B------:R3:W-:Y:S01]  /*29600*/  STL.64 [R1+0x7a8], R188 ;  /* 0x0007a8bc01007387 */ /* 0x0007e20000100a00 */
[----:B-1----:R-:W-:-:S03]  /*29610*/  IMAD R85, R182, R85, RZ ;  /* 0x00000055b6557224 */ /* 0x002fc600078e02ff */
[----:B------:R-:W4:Y:S01]  /*29620*/  LDL.LU R182, [R1+0x4a8] ;  /* 0x0004a80001b67983 */ /* 0x000f220000300800 */
[-C--:B--2---:R-:W-:Y:S02]  /*29630*/  LEA R180, P6, R198, R242.reuse, 0x2 ;  /* 0x000000f2c6b47211 */ /* 0x084fe400078c10ff */
[----:B---3--:R-:W-:Y:S02]  /*29640*/  LEA R188, P3, R190, R242, 0x2 ;  /* 0x000000f2bebc7211 */ /* 0x008fe400078610ff */
[-C--:B------:R-:W-:Y:S02]  /*29650*/  LEA.HI.X.SX32 R181, R198, R243.reuse, 0x2, P6 ;  /* 0x000000f3c6b57211 */ /* 0x080fe400030f16ff */
[----:B------:R-:W-:-:S03]  /*29660*/  LEA.HI.X.SX32 R189, R190, R243, 0x2, P3 ;  /* 0x000000f3bebd7211 */ /* 0x000fc600018f16ff */
[----:B------:R1:W-:Y:S04]  /*29670*/  STL.64 [R1+0x7a0], R180 ;  /* 0x0007a0b401007387 */ /* 0x0003e80000100a00 */
[----:B------:R2:W-:Y:S01]  /*29680*/  STL.64 [R1+0x798], R188 ;  /* 0x000798bc01007387 */ /* 0x0005e20000100a00 */
[----:B----4-:R-:W-:-:S03]  /*29690*/  IMAD R90, R182, R90, RZ ;  /* 0x0000005ab65a7224 */ /* 0x010fc600078e02ff */
[----:B------:R-:W3:Y:S04]  /*296a0*/  LDL.LU R182, [R1+0x194] ;  /* 0x0001940001b67983 */ /* 0x000ee80000300800 */
[----:B------:R-:W4:Y:S01]  /*296b0*/  LDL.LU R190, [R1+0x4b0] ;  /* 0x0004b00001be7983 */ /* 0x000f220000300800 */
[CC--:B-1----:R-:W-:Y:S02]  /*296c0*/  LEA R180, P6, R200.reuse, R242.reuse, 0x2 ;  /* 0x000000f2c8b47211 */ /* 0x0c2fe400078c10ff */
[C---:B--2---:R-:W-:Y:S02]  /*296d0*/  LEA R188, P3, R93.reuse, R242, 0x2 ;  /* 0x000000f25dbc7211 */ /* 0x044fe400078610ff */
[-C--:B------:R-:W-:Y:S02]  /*296e0*/  LEA.HI.X.SX32 R181, R200, R243.reuse, 0x2, P6 ;  /* 0x000000f3c8b57211 */ /* 0x080fe400030f16ff */
[----:B------:R-:W-:-:S03]  /*296f0*/  LEA.HI.X.SX32 R189, R93, R243, 0x2, P3 ;  /* 0x000000f35dbd7211 */ /* 0x000fc600018f16ff */
[----:B------:R1:W-:Y:S04]  /*29700*/  STL.64 [R1+0x790], R180 ;  /* 0x000790b401007387 */ /* 0x0003e80000100a00 */
[----:B------:R2:W-:Y:S01]  /*29710*/  STL.64 [R1+0x788], R188 ;  /* 0x000788bc01007387 */ /* 0x0005e20000100a00 */
[----:B------:R-:W-:Y:S01]  /*29720*/  IMAD.MOV.U32 R178, RZ, RZ, R103 ;  /* 0x000000ffffb27224 */ /* 0x000fe200078e0067 */
[----:B------:R-:W-:Y:S01]  /*29730*/  MOV R103, R176 ;  /* 0x000000b000677202 */ /* 0x000fe20000000f00 */
[----:B------:R-:W-:Y:S02]  /*29740*/  IMAD.MOV.U32 R176, RZ, RZ, R97 ;  /* 0x000000ffffb07224 */ /* 0x000fe400078e0061 */
[----:B------:R-:W-:Y:S01]  /*29750*/  IMAD.MOV.U32 R97, RZ, RZ, R172 ;  /* 0x000000ffff617224 */ /* 0x000fe200078e00ac */
[----:B------:R-:W-:-:S02]  /*29760*/  MOV R172, R91 ;  /* 0x0000005b00ac7202 */ /* 0x000fc40000000f00 */
[----:B------:R-:W3:Y:S01]  /*29770*/  LDC R91, c[0x0][0x240] ;  /* 0x00009000ff5b7b82 */ /* 0x000ee20000000800 */
[----:B----4-:R-:W-:Y:S02]  /*29780*/  IMAD R89, R190, R89, RZ ;  /* 0x00000059be597224 */ /* 0x010fe400078e02ff */
[----:B------:R-:W3:Y:S01]  /*29790*/  LDL.LU R190, [R1+0x4b4] ;  /* 0x0004b40001be7983 */ /* 0x000ee20000300800 */
[-C--:B-1----:R-:W-:Y:S02]  /*297a0*/  LEA R180, P6, R202, R242.reuse, 0x2 ;  /* 0x000000f2cab47211 */ /* 0x082fe400078c10ff */
[----:B--2---:R-:W-:Y:S02]  /*297b0*/  LEA R188, P3, R112, R242, 0x2 ;  /* 0x000000f270bc7211 */ /* 0x004fe400078610ff */
[-C--:B------:R-:W-:Y:S02]  /*297c0*/  LEA.HI.X.SX32 R181, R202, R243.reuse, 0x2, P6 ;  /* 0x000000f3cab57211 */ /* 0x080fe400030f16ff */
[----:B------:R-:W-:-:S03]  /*297d0*/  LEA.HI.X.SX32 R189, R112, R243, 0x2, P3 ;  /* 0x000000f370bd7211 */ /* 0x000fc600018f16ff */
[----:B------:R1:W-:Y:S04]  /*297e0*/  STL.64 [R1+0x780], R180 ;  /* 0x000780b401007387 */ /* 0x0003e80000100a00 */
[----:B------:R2:W-:Y:S01]  /*297f0*/  STL.64 [R1+0x778], R188 ;  /* 0x000778bc01007387 */ /* 0x0005e20000100a00 */
[----:B------:R-:W-:Y:S02]  /*29800*/  IMAD.MOV.U32 R184, RZ, RZ, R178 ;  /* 0x000000ffffb87224 */ /* 0x000fe400078e00b2 */
[----:B------:R-:W-:Y:S01]  /*29810*/  IMAD.MOV.U32 R178, RZ, RZ, R103 ;  /* 0x000000ffffb27224 */ /* 0x000fe200078e0067 */
[----:B------:R-:W-:Y:S01]  /*29820*/  MOV R103, R176 ;  /* 0x000000b000677202 */ /* 0x000fe20000000f00 */
[----:B------:R-:W-:Y:S02]  /*29830*/  IMAD.MOV.U32 R176, RZ, RZ, R97 ;  /* 0x000000ffffb07224 */ /* 0x000fe400078e0061 */
[----:B------:R-:W4:Y:S01]  /*29840*/  LDC R97, c[0x0][0x240] ;  /* 0x00009000ff617b82 */ /* 0x000f220000000800 */
[----:B---3--:R-:W-:-:S02]  /*29850*/  IMAD R91, R190, R91, RZ ;  /* 0x0000005bbe5b7224 */ /* 0x008fc400078e02ff */
[----:B------:R-:W4:Y:S01]  /*29860*/  LDL.LU R190, [R1+0x4b8] ;  /* 0x0004b80001be7983 */ /* 0x000f220000300800 */
[----:B-1----:R-:W-:-:S04]  /*29870*/  LEA R180, P6, R204, R242, 0x2 ;  /* 0x000000f2ccb47211 */ /* 0x002fc800078c10ff */
[----:B------:R-:W-:Y:S02]  /*29880*/  LEA.HI.X.SX32 R181, R204, R243, 0x2, P6 ;  /* 0x000000f3ccb57211 */ /* 0x000fe400030f16ff */
[----:B--2---:R-:W-:-:S03]  /*29890*/  LEA R188, P3, R94, R242, 0x2 ;  /* 0x000000f25ebc7211 */ /* 0x004fc600078610ff */
[----:B------:R1:W-:Y:S01]  /*298a0*/  STL.64 [R1+0x770], R180 ;  /* 0x000770b401007387 */ /* 0x0003e20000100a00 */
[----:B------:R-:W-:Y:S02]  /*298b0*/  LEA.HI.X.SX32 R189, R94, R243, 0x2, P3 ;  /* 0x000000f35ebd7211 */ /* 0x000fe400018f16ff */
[----:B-1----:R-:W-:-:S04]  /*298c0*/  LEA R180, P6, R179, R242, 0x2 ;  /* 0x000000f2b3b47211 */ /* 0x002fc800078c10ff */
[----:B------:R-:W-:Y:S01]  /*298d0*/  LEA.HI.X.SX32 R181, R179, R243, 0x2, P6 ;  /* 0x000000f3b3b57211 */ /* 0x000fe200030f16ff */
[----:B------:R1:W-:Y:S04]  /*298e0*/  STL.64 [R1+0x768], R188 ;  /* 0x000768bc01007387 */ /* 0x0003e80000100a00 */
[----:B------:R2:W-:Y:S01]  /*298f0*/  STL.64 [R1+0x760], R180 ;  /* 0x000760b401007387 */ /* 0x0005e20000100a00 */
[----:B-1----:R-:W-:-:S03]  /*29900*/  LEA R188, P6, R208, R242, 0x2 ;  /* 0x000000f2d0bc7211 */ /* 0x002fc600078c10ff */
[----:B--2---:R-:W2:Y:S01]  /*29910*/  LDL.LU R181, [R1+0x198] ;  /* 0x0001980001b57983 */ /* 0x004ea20000300800 */
[----:B------:R-:W-:Y:S01]  /*29920*/  LEA.HI.X.SX32 R189, R208, R243, 0x2, P6 ;  /* 0x000000f3d0bd7211 */ /* 0x000fe200030f16ff */
[----:B----4-:R-:W-:Y:S01]  /*29930*/  IMAD R93, R190, R97, RZ ;  /* 0x00000061be5d7224 */ /* 0x010fe200078e02ff */
[C---:B------:R-:W-:Y:S01]  /*29940*/  LEA R190, P3, R99.reuse, R242, 0x2 ;  /* 0x000000f263be7211 */ /* 0x040fe200078610ff */
[----:B------:R-:W-:Y:S01]  /*29950*/  IMAD.MOV.U32 R179, RZ, RZ, R184 ;  /* 0x000000ffffb37224 */ /* 0x000fe200078e00b8 */
[----:B------:R-:W1:Y:S02]  /*29960*/  LDC R97, c[0x0][0x240] ;  /* 0x00009000ff617b82 */ /* 0x000e640000000800 */
[----:B------:R-:W-:-:S05]  /*29970*/  LEA.HI.X.SX32 R191, R99, R243, 0x2, P3 ;  /* 0x000000f363bf7211 */ /* 0x000fca00018f16ff */
[----:B------:R3:W-:Y:S01]  /*29980*/  STL.64 [R1+0x758], R190 ;  /* 0x000758be01007387 */ /* 0x0007e20000100a00 */
[----:B------:R-:W-:Y:S01]  /*29990*/  MOV R184, R98 ;  /* 0x0000006200b87202 */ /* 0x000fe20000000f00 */
[----:B------:R-:W4:Y:S02]  /*299a0*/  LDC R99, c[0x0][0x240] ;  /* 0x00009000ff637b82 */ /* 0x000f240000000800 */
[----:B------:R3:W-:Y:S06]  /*299b0*/  STL.64 [R1+0x750], R188 ;  /* 0x000750bc01007387 */ /* 0x0007ec0000100a00 */
[----:B------:R-:W2:Y:S01]  /*299c0*/  LDC R98, c[0x0][0x240] ;  /* 0x00009000ff627b82 */ /* 0x000ea20000000800 */
[----:B---3--:R-:W-:-:S04]  /*299d0*/  LEA R190, P3, R214, R242, 0x2 ;  /* 0x000000f2d6be7211 */ /* 0x008fc800078610ff */
[----:B------:R-:W-:Y:S02]  /*299e0*/  LEA.HI.X.SX32 R191, R214, R243, 0x2, P3 ;  /* 0x000000f3d6bf7211 */ /* 0x000fe400018f16ff */
[----:B------:R-:W-:-:S03]  /*299f0*/  LEA R188, P6, R209, R242, 0x2 ;  /* 0x000000f2d1bc7211 */ /* 0x000fc600078c10ff */
[----:B------:R3:W-:Y:S01]  /*29a00*/  STL.64 [R1+0x748], R190 ;  /* 0x000748be01007387 */ /* 0x0007e20000100a00 */
[----:B------:R-:W-:Y:S02]  /*29a10*/  LEA.HI.X.SX32 R189, R209, R243, 0x2, P6 ;  /* 0x000000f3d1bd7211 */ /* 0x000fe400030f16ff */
[----:B---3--:R-:W-:-:S04]  /*29a20*/  LEA R190, P3, R216, R242, 0x2 ;  /* 0x000000f2d8be7211 */ /* 0x008fc800078610ff */
[-C--:B------:R-:W-:Y:S01]  /*29a30*/  LEA.HI.X.SX32 R191, R216, R243.reuse, 0x2, P3 ;  /* 0x000000f3d8bf7211 */ /* 0x080fe200018f16ff */
[----:B------:R3:W-:Y:S04]  /*29a40*/  STL.64 [R1+0x740], R188 ;  /* 0x000740bc01007387 */ /* 0x0007e80000100a00 */
[----:B------:R1:W-:Y:S01]  /*29a50*/  STL.64 [R1+0x738], R190 ;  /* 0x000738be01007387 */ /* 0x0003e20000100a00 */
[-C--:B---3--:R-:W-:Y:S02]  /*29a60*/  LEA R188, P6, R210, R242.reuse, 0x2 ;  /* 0x000000f2d2bc7211 */ /* 0x088fe400078c10ff */
[----:B-1----:R-:W-:Y:S02]  /*29a70*/  LEA R190, P3, R182, R242, 0x2 ;  /* 0x000000f2b6be7211 */ /* 0x002fe400078610ff */
[----:B------:R-:W-:-:S02]  /*29a80*/  LEA.HI.X.SX32 R189, R210, R243, 0x2, P6 ;  /* 0x000000f3d2bd7211 */ /* 0x000fc400030f16ff */
[----:B------:R-:W-:-:S03]  /*29a90*/  LEA.HI.X.SX32 R191, R182, R243, 0x2, P3 ;  /* 0x000000f3b6bf7211 */ /* 0x000fc600018f16ff */
[----:B------:R1:W-:Y:S04]  /*29aa0*/  STL.64 [R1+0x730], R188 ;  /* 0x000730bc01007387 */ /* 0x0003e80000100a00 */
[----:B------:R3:W-:Y:S04]  /*29ab0*/  STL.64 [R1+0x728], R190 ;  /* 0x000728be01007387 */ /* 0x0007e80000100a00 */
[----:B------:R-:W4:Y:S01]  /*29ac0*/  LDL.LU R182, [R1+0x19c] ;  /* 0x00019c0001b67983 */ /* 0x000f220000300800 */
[-C--:B-1----:R-:W-:Y:S02]  /*29ad0*/  LEA R188, P6, R211, R242.reuse, 0x2 ;  /* 0x000000f2d3bc7211 */ /* 0x082fe400078c10ff */
[----:B---3--:R-:W-:-:S02]  /*29ae0*/  LEA R190, P3, R220, R242, 0x2 ;  /* 0x000000f2dcbe7211 */ /* 0x008fc400078610ff */
[-C--:B------:R-:W-:Y:S02]  /*29af0*/  LEA.HI.X.SX32 R189, R211, R243.reuse, 0x2, P6 ;  /* 0x000000f3d3bd7211 */ /* 0x080fe400030f16ff */
[----:B------:R-:W-:-:S03]  /*29b00*/  LEA.HI.X.SX32 R191, R220, R243, 0x2, P3 ;  /* 0x000000f3dcbf7211 */ /* 0x000fc600018f16ff */
[----:B------:R-:W-:Y:S04]  /*29b10*/  STL.64 [R1+0x720], R188 ;  /* 0x000720bc01007387 */ /* 0x000fe80000100a00 */
[----:B------:R1:W-:Y:S04]  /*29b20*/  STL.64 [R1+0x718], R190 ;  /* 0x000718be01007387 */ /* 0x0003e80000100a00 */
[----:B------:R-:W2:Y:S01]  /*29b30*/  LDL.LU R185, [R1+0x4bc] ;  /* 0x0004bc0001b97983 */ /* 0x000ea20000300800 */
[----:B------:R-:W-:-:S04]  /*29b40*/  LEA R192, P6, R212, R242, 0x2 ;  /* 0x000000f2d4c07211 */ /* 0x000fc800078c10ff */
[----:B------:R-:W-:Y:S02]  /*29b50*/  LEA.HI.X.SX32 R193, R212, R243, 0x2, P6 ;  /* 0x000000f3d4c17211 */ /* 0x000fe400030f16ff */
[----:B-1----:R-:W-:-:S03]  /*29b60*/  LEA R190, P3, R222, R242, 0x2 ;  /* 0x000000f2debe7211 */ /* 0x002fc600078610ff */
[----:B------:R1:W-:Y:S01]  /*29b70*/  STL.64 [R1+0x710], R192 ;  /* 0x000710c001007387 */ /* 0x0003e20000100a00 */
[----:B------:R-:W-:-:S05]  /*29b80*/  LEA.HI.X.SX32 R191, R222, R243, 0x2, P3 ;  /* 0x000000f3debf7211 */ /* 0x000fca00018f16ff */
[----:B------:R3:W-:Y:S01]  /*29b90*/  STL.64 [R1+0x708], R190 ;  /* 0x000708be01007387 */ /* 0x0007e20000100a00 */
[----:B-1----:R-:W-:-:S04]  /*29ba0*/  LEA R192, P6, R213, R242, 0x2 ;  /* 0x000000f2d5c07211 */ /* 0x002fc800078c10ff */
[----:B------:R-:W-:Y:S02]  /*29bb0*/  LEA.HI.X.SX32 R193, R213, R243, 0x2, P6 ;  /* 0x000000f3d5c17211 */ /* 0x000fe400030f16ff */
[----:B---3--:R-:W-:-:S04]  /*29bc0*/  LEA R190, P3, R95, R242, 0x2 ;  /* 0x000000f25fbe7211 */ /* 0x008fc800078610ff */
[----:B------:R-:W-:Y:S01]  /*29bd0*/  LEA.HI.X.SX32 R191, R95, R243, 0x2, P3 ;  /* 0x000000f35fbf7211 */ /* 0x000fe200018f16ff */
[----:B--2---:R-:W-:Y:S02]  /*29be0*/  IMAD R98, R185, R98, RZ ;  /* 0x00000062b9627224 */ /* 0x004fe400078e02ff */
[----:B------:R-:W2:Y:S04]  /*29bf0*/  LDL.LU R185, [R1+0x4c0] ;  /* 0x0004c00001b97983 */ /* 0x000ea80000300800 */
[----:B------:R1:W-:Y:S04]  /*29c00*/  STL.64 [R1+0x700], R192 ;  /* 0x000700c001007387 */ /* 0x0003e80000100a00 */
[----:B------:R3:W-:Y:S01]  /*29c10*/  STL.64 [R1+0x6f8], R190 ;  /* 0x0006f8be01007387 */ /* 0x0007e20000100a00 */
[----:B-1----:R-:W-:-:S04]  /*29c20*/  LEA R192, P6, R181, R242, 0x2 ;  /* 0x000000f2b5c07211 */ /* 0x002fc800078c10ff */
[----:B------:R-:W-:Y:S02]  /*29c30*/  LEA.HI.X.SX32 R193, R181, R243, 0x2, P6 ;  /* 0x000000f3b5c17211 */ /* 0x000fe400030f16ff */
[----:B------:R-:W4:Y:S01]  /*29c40*/  LDL.LU R181, [R1+0x4c4] ;  /* 0x0004c40001b57983 */ /* 0x000f220000300800 */
[----:B---3--:R-:W-:-:S04]  /*29c50*/  LEA R190, P3, R100, R242, 0x2 ;  /* 0x000000f264be7211 */ /* 0x008fc800078610ff */
[----:B------:R-:W-:Y:S01]  /*29c60*/  LEA.HI.X.SX32 R191, R100, R243, 0x2, P3 ;  /* 0x000000f364bf7211 */ /* 0x000fe200018f16ff */
[----:B------:R1:W-:Y:S04]  /*29c70*/  STL.64 [R1+0x6f0], R192 ;  /* 0x0006f0c001007387 */ /* 0x0003e80000100a00 */
[----:B------:R3:W-:Y:S04]  /*29c80*/  STL.64 [R1+0x6e8], R190 ;  /* 0x0006e8be01007387 */ /* 0x0007e80000100a00 */
[----:B-1----:R-:W2:Y:S01]  /*29c90*/  LDL.LU R192, [R1+0x1a0] ;  /* 0x0001a00001c07983 */ /* 0x002ea20000300800 */
[----:B------:R-:W-:-:S02]  /*29ca0*/  IMAD.MOV.U32 R180, RZ, RZ, R179 ;  /* 0x000000ffffb47224 */ /* 0x000fc400078e00b3 */
[----:B------:R-:W-:Y:S01]  /*29cb0*/  IMAD.MOV.U32 R179, RZ, RZ, R184 ;  /* 0x000000ffffb37224 */ /* 0x000fe200078e00b8 */
[----:B------:R-:W-:Y:S01]  /*29cc0*/  MOV R184, R178 ;  /* 0x000000b200b87202 */ /* 0x000fe20000000f00 */
[----:B------:R-:W-:Y:S02]  /*29cd0*/  IMAD.MOV.U32 R178, RZ, RZ, R252 ;  /* 0x000000ffffb27224 */ /* 0x000fe400078e00fc */
[----:B----4-:R-:W-:Y:S02]  /*29ce0*/  IMAD R99, R181, R99, RZ ;  /* 0x00000063b5637224 */ /* 0x010fe400078e02ff */
[----:B------:R-:W4:Y:S01]  /*29cf0*/  LDL.LU R181, [R1+0x4c8] ;  /* 0x0004c80001b57983 */ /* 0x000f220000300800 */
[----:B------:R-:W-:Y:S02]  /*29d00*/  IMAD.MOV.U32 R252, RZ, RZ, R104 ;  /* 0x000000fffffc7224 */ /* 0x000fe400078e0068 */
[----:B------:R-:W4:Y:S01]  /*29d10*/  LDC R104, c[0x0][0x240] ;  /* 0x00009000ff687b82 */ /* 0x000f220000000800 */
[----:B------:R-:W-:-:S04]  /*29d20*/  LEA R94, P6, R217, R242, 0x2 ;  /* 0x000000f2d95e7211 */ /* 0x000fc800078c10ff */
[----:B------:R-:W-:Y:S02]  /*29d30*/  LEA.HI.X.SX32 R95, R217, R243, 0x2, P6 ;  /* 0x000000f3d95f7211 */ /* 0x000fe400030f16ff */
[----:B---3--:R-:W-:-:S03]  /*29d40*/  LEA R190, P3, R96, R242, 0x2 ;  /* 0x000000f260be7211 */ /* 0x008fc600078610ff */
[----:B------:R1:W-:Y:S01]  /*29d50*/  STL.64 [R1+0x6e0], R94 ;  /* 0x0006e05e01007387 */ /* 0x0003e20000100a00 */
[----:B------:R-:W-:Y:S01]  /*29d60*/  LEA.HI.X.SX32 R191, R96, R243, 0x2, P3 ;  /* 0x000000f360bf7211 */ /* 0x000fe200018f16ff */
[----:B--2---:R-:W-:Y:S01]  /*29d70*/  IMAD R97, R185, R97, RZ ;  /* 0x00000061b9617224 */ /* 0x004fe200078e02ff */
[----:B------:R-:W-:Y:S01]  /*29d80*/  MOV R188, R180 ;  /* 0x000000b400bc7202 */ /* 0x000fe20000000f00 */
[----:B------:R-:W2:Y:S02]  /*29d90*/  LDC R96, c[0x0][0x240] ;  /* 0x00009000ff607b82 */ /* 0x000ea40000000800 */
[----:B------:R3:W-:Y:S01]  /*29da0*/  STL.64 [R1+0x6d8], R190 ;  /* 0x0006d8be01007387 */ /* 0x0007e20000100a00 */
[----:B-1----:R-:W-:-:S04]  /*29db0*/  LEA R94, P6, R219, R242, 0x2 ;  /* 0x000000f2db5e7211 */ /* 0x002fc800078c10ff */
[----:B------:R-:W-:Y:S02]  /*29dc0*/  LEA.HI.X.SX32 R95, R219, R243, 0x2, P6 ;  /* 0x000000f3db5f7211 */ /* 0x000fe400030f16ff */
[----:B---3--:R-:W-:-:S04]  /*29dd0*/  LEA R190, P3, R101, R242, 0x2 ;  /* 0x000000f265be7211 */ /* 0x008fc800078610ff */
[----:B------:R-:W-:Y:S01]  /*29de0*/  LEA.HI.X.SX32 R191, R101, R243, 0x2, P3 ;  /* 0x000000f365bf7211 */ /* 0x000fe200018f16ff */
[----:B----4-:R-:W-:Y:S02]  /*29df0*/  IMAD R104, R181, R104, RZ ;  /* 0x00000068b5687224 */ /* 0x010fe400078e02ff */
[----:B------:R-:W3:Y:S04]  /*29e00*/  LDL.LU R181, [R1+0x4cc] ;  /* 0x0004cc0001b57983 */ /* 0x000ee80000300800 */
[----:B------:R1:W-:Y:S04]  /*29e10*/  STL.64 [R1+0x6d0], R94 ;  /* 0x0006d05e01007387 */ /* 0x0003e80000100a00 */
[----:B------:R4:W-:Y:S01]  /*29e20*/  STL.64 [R1+0x6c8], R190 ;  /* 0x0006c8be01007387 */ /* 0x0009e20000100a00 */
[----:B-1----:R-:W-:-:S04]  /*29e30*/  LEA R94, P6, R221, R242, 0x2 ;  /* 0x000000f2dd5e7211 */ /* 0x002fc800078c10ff */
[----:B------:R-:W-:Y:S02]  /*29e40*/  LEA.HI.X.SX32 R95, R221, R243, 0x2, P6 ;  /* 0x000000f3dd5f7211 */ /* 0x000fe400030f16ff */
[----:B----4-:R-:W-:-:S03]  /*29e50*/  LEA R190, P3, R182, R242, 0x2 ;  /* 0x000000f2b6be7211 */ /* 0x010fc600078610ff */
[----:B------:R1:W-:Y:S01]  /*29e60*/  STL.64 [R1+0x6c0], R94 ;  /* 0x0006c05e01007387 */ /* 0x0003e20000100a00 */
[-C--:B------:R-:W-:Y:S02]  /*29e70*/  LEA.HI.X.SX32 R191, R182, R243.reuse, 0x2, P3 ;  /* 0x000000f3b6bf7211 */ /* 0x080fe400018f16ff */
[-C--:B------:R-:W-:Y:S02]  /*29e80*/  LEA R100, P3, R229, R242.reuse, 0x2 ;  /* 0x000000f2e5647211 */ /* 0x080fe400078610ff */
[-C--:B-1----:R-:W-:Y:S02]  /*29e90*/  LEA R94, P6, R223, R242.reuse, 0x2 ;  /* 0x000000f2df5e7211 */ /* 0x082fe400078c10ff */
[-C--:B------:R-:W-:Y:S02]  /*29ea0*/  LEA.HI.X.SX32 R101, R229, R243.reuse, 0x2, P3 ;  /* 0x000000f3e5657211 */ /* 0x080fe400018f16ff */
[----:B------:R-:W-:Y:S01]  /*29eb0*/  LEA.HI.X.SX32 R95, R223, R243, 0x2, P6 ;  /* 0x000000f3df5f7211 */ /* 0x000fe200030f16ff */
[----:B------:R-:W-:Y:S01]  /*29ec0*/  STL.64 [R1+0x6b8], R190 ;  /* 0x0006b8be01007387 */ /* 0x000fe20000100a00 */
[----:B------:R-:W-:Y:S01]  /*29ed0*/  IMAD.MOV.U32 R180, RZ, RZ, R184 ;  /* 0x000000ffffb47224 */ /* 0x000fe200078e00b8 */
[----:B------:R-:W1:Y:S02]  /*29ee0*/  LDC R229, c[0x0][0x240] ;  /* 0x00009000ffe57b82 */ /* 0x000e640000000800 */
[----:B------:R4:W-:Y:S04]  /*29ef0*/  STL.64 [R1+0x6b0], R94 ;  /* 0x0006b05e01007387 */ /* 0x0009e80000100a00 */
[----:B------:R2:W-:Y:S01]  /*29f00*/  STL.64 [R1+0x6a8], R100 ;  /* 0x0006a86401007387 */ /* 0x0005e20000100a00 */
[----:B----4-:R-:W-:-:S02]  /*29f10*/  LEA R94, P6, R224, R242, 0x2 ;  /* 0x000000f2e05e7211 */ /* 0x010fc400078c10ff */
[CC--:B--2---:R-:W-:Y:S02]  /*29f20*/  LEA R100, P3, R231.reuse, R242.reuse, 0x2 ;  /* 0x000000f2e7647211 */ /* 0x0c4fe400078610ff */
[-C--:B------:R-:W-:Y:S02]  /*29f30*/  LEA.HI.X.SX32 R95, R224, R243.reuse, 0x2, P6 ;  /* 0x000000f3e05f7211 */ /* 0x080fe400030f16ff */
[----:B------:R-:W-:Y:S01]  /*29f40*/  LEA.HI.X.SX32 R101, R231, R243, 0x2, P3 ;  /* 0x000000f3e7657211 */ /* 0x000fe200018f16ff */
[----:B------:R-:W-:Y:S02]  /*29f50*/  IMAD.MOV.U32 R184, RZ, RZ, R178 ;  /* 0x000000ffffb87224 */ /* 0x000fe400078e00b2 */
[----:B------:R2:W-:Y:S01]  /*29f60*/  STL.64 [R1+0x6a0], R94 ;  /* 0x0006a05e01007387 */ /* 0x0005e20000100a00 */
[----:B------:R-:W4:Y:S03]  /*29f70*/  LDC R231, c[0x0][0x240] ;  /* 0x00009000ffe77b82 */ /* 0x000f260000000800 */
[----:B------:R-:W4:Y:S04]  /*29f80*/  LDL.LU R199, [R1+0x1a4] ;  /* 0x0001a40001c77983 */ /* 0x000f280000300800 */
[----:B------:R1:W-:Y:S01]  /*29f90*/  STL.64 [R1+0x698], R100 ;  /* 0x0006986401007387 */ /* 0x0003e20000100a00 */
[----:B--2---:R-:W-:-:S03]  /*29fa0*/  LEA R94, P6, R225, R242, 0x2 ;  /* 0x000000f2e15e7211 */ /* 0x004fc600078c10ff */
[----:B------:R-:W2:Y:S01]  /*29fb0*/  LDL.LU R191, [R1+0x1a8] ;  /* 0x0001a80001bf7983 */ /* 0x000ea20000300800 */
[----:B------:R-:W-:Y:S02]  /*29fc0*/  LEA.HI.X.SX32 R95, R225, R243, 0x2, P6 ;  /* 0x000000f3e15f7211 */ /* 0x000fe400030f16ff */
[----:B------:R-:W-:Y:S01]  /*29fd0*/  MOV R178, R103 ;  /* 0x0000006700b27202 */ /* 0x000fe20000000f00 */
[----:B------:R-:W2:Y:S01]  /*29fe0*/  LDC R225, c[0x0][0x240] ;  /* 0x00009000ffe17b82 */ /* 0x000ea20000000800 */
[CC--:B-1----:R-:W-:Y:S01]  /*29ff0*/  LEA R100, P3, R232.reuse, R242.reuse, 0x2 ;  /* 0x000000f2e8647211 */ /* 0x0c2fe200078610ff */
[----:B------:R1:W-:Y:S03]  /*2a000*/  STL.64 [R1+0x690], R94 ;  /* 0x0006905e01007387 */ /* 0x0003e60000100a00 */
[----:B------:R-:W-:Y:S01]  /*2a010*/  LEA.HI.X.SX32 R101, R232, R243, 0x2, P3 ;  /* 0x000000f3e8657211 */ /* 0x000fe200018f16ff */
[----:B------:R-:W2:Y:S02]  /*2a020*/  LDL.LU R193, [R1+0x1ac] ;  /* 0x0001ac0001c17983 */ /* 0x000ea40000300800 */
[----:B------:R-:W3:Y:S02]  /*2a030*/  LDC R103, c[0x0][0x240] ;  /* 0x00009000ff677b82 */ /* 0x000ee40000000800 */
[----:B------:R1:W-:Y:S02]  /*2a040*/  STL.64 [R1+0x688], R100 ;  /* 0x0006886401007387 */ /* 0x0003e40000100a00 */
[----:B-1----:R-:W-:-:S02]  /*2a050*/  LEA R94, P6, R192, R242, 0x2 ;  /* 0x000000f2c05e7211 */ /* 0x002fc400078c10ff */
[----:B------:R-:W2:Y:S02]  /*2a060*/  LDL.LU R203, [R1+0x1b0] ;  /* 0x0001b00001cb7983 */ /* 0x000ea40000300800 */
[----:B------:R-:W-:Y:S02]  /*2a070*/  LEA.HI.X.SX32 R95, R192, R243, 0x2, P6 ;  /* 0x000000f3c05f7211 */ /* 0x000fe400030f16ff */
[----:B------:R-:W-:-:S03]  /*2a080*/  LEA R100, P3, R233, R242, 0x2 ;  /* 0x000000f2e9647211 */ /* 0x000fc600078610ff */
[----:B------:R1:W-:Y:S01]  /*2a090*/  STL.64 [R1+0x680], R94 ;  /* 0x0006805e01007387 */ /* 0x0003e20000100a00 */
[----:B------:R-:W-:-:S03]  /*2a0a0*/  LEA.HI.X.SX32 R101, R233, R243, 0x2, P3 ;  /* 0x000000f3e9657211 */ /* 0x000fc600018f16ff */
[----:B------:R-:W2:Y:S01]  /*2a0b0*/  LDL.LU R201, [R1+0x1b4] ;  /* 0x0001b40001c97983 */ /* 0x000ea20000300800 */
[----:B------:R-:W2:Y:S03]  /*2a0c0*/  LDC R233, c[0x0][0x240] ;  /* 0x00009000ffe97b82 */ /* 0x000ea60000000800 */
[----:B------:R1:W-:Y:S04]  /*2a0d0*/  STL.64 [R1+0x678], R100 ;  /* 0x0006786401007387 */ /* 0x0003e80000100a00 */
[----:B------:R-:W2:Y:S04]  /*2a0e0*/  LDL.LU R185, [R1+0x1b8] ;  /* 0x0001b80001b97983 */ /* 0x000ea80000300800 */
[----:B------:R-:W4:Y:S01]  /*2a0f0*/  LDL.LU R187, [R1+0x4d0] ;  /* 0x0004d00001bb7983 */ /* 0x000f220000300800 */
[----:B-1----:R-:W-:-:S02]  /*2a100*/  LEA R94, P6, R227, R242, 0x2 ;  /* 0x000000f2e35e7211 */ /* 0x002fc400078c10ff */
[CC--:B------:R-:W-:Y:S02]  /*2a110*/  LEA R100, P3, R234.reuse, R242.reuse, 0x2 ;  /* 0x000000f2ea647211 */ /* 0x0c0fe400078610ff */
[-C--:B------:R-:W-:Y:S02]  /*2a120*/  LEA.HI.X.SX32 R95, R227, R243.reuse, 0x2, P6 ;  /* 0x000000f3e35f7211 */ /* 0x080fe400030f16ff */
[----:B------:R-:W-:Y:S01]  /*2a130*/  LEA.HI.X.SX32 R101, R234, R243, 0x2, P3 ;  /* 0x000000f3ea657211 */ /* 0x000fe200018f16ff */
[----:B------:R-:W1:Y:S02]  /*2a140*/  LDC R227, c[0x0][0x240] ;  /* 0x00009000ffe37b82 */ /* 0x000e640000000800 */
[----:B------:R1:W-:Y:S04]  /*2a150*/  STL.64 [R1+0x670], R94 ;  /* 0x0006705e01007387 */ /* 0x0003e80000100a00 */
[----:B------:R-:W2:Y:S04]  /*2a160*/  LDL.LU R196, [R1+0x1c0] ;  /* 0x0001c00001c47983 */ /* 0x000ea80000300800 */
[----:B------:R1:W-:Y:S02]  /*2a170*/  STL.64 [R1+0x668], R100 ;  /* 0x0006686401007387 */ /* 0x0003e40000100a00 */
[----:B-1----:R-:W-:-:S02]  /*2a180*/  LEA R94, P6, R228, R242, 0x2 ;  /* 0x000000f2e45e7211 */ /* 0x002fc400078c10ff */
[----:B------:R-:W2:Y:S02]  /*2a190*/  LDL.LU R189, [R1+0x4d4] ;  /* 0x0004d40001bd7983 */ /* 0x000ea40000300800 */
[----:B------:R-:W-:Y:S02]  /*2a1a0*/  LEA.HI.X.SX32 R95, R228, R243, 0x2, P6 ;  /* 0x000000f3e45f7211 */ /* 0x000fe400030f16ff */
[----:B------:R-:W-:-:S03]  /*2a1b0*/  LEA R100, P3, R102, R242, 0x2 ;  /* 0x000000f266647211 */ /* 0x000fc600078610ff */
[----:B------:R1:W-:Y:S01]  /*2a1c0*/  STL.64 [R1+0x660], R94 ;  /* 0x0006605e01007387 */ /* 0x0003e20000100a00 */
[----:B------:R-:W-:Y:S01]  /*2a1d0*/  LEA.HI.X.SX32 R101, R102, R243, 0x2, P3 ;  /* 0x000000f366657211 */ /* 0x000fe200018f16ff */
[----:B---3--:R-:W-:Y:S02]  /*2a1e0*/  IMAD R103, R181, R103, RZ ;  /* 0x00000067b5677224 */ /* 0x008fe400078e02ff */
[----:B------:R-:W-:Y:S02]  /*2a1f0*/  IMAD.MOV.U32 R181, RZ, RZ, R188 ;  /* 0x000000ffffb57224 */ /* 0x000fe400078e00bc */
[----:B------:R-:W-:Y:S01]  /*2a200*/  IMAD.MOV.U32 R188, RZ, RZ, R180 ;  /* 0x000000ffffbc7224 */ /* 0x000fe200078e00b4 */
[----:B------:R-:W-:Y:S01]  /*2a210*/  MOV R180, R184 ;  /* 0x000000b800b47202 */ /* 0x000fe20000000f00 */
[----:B------:R-:W-:Y:S02]  /*2a220*/  IMAD.MOV.U32 R184, RZ, RZ, R178 ;  /* 0x000000ffffb87224 */ /* 0x000fe400078e00b2 */
[----:B------:R-:W-:Y:S01]  /*2a230*/  IMAD.MOV.U32 R178, RZ, RZ, R176 ;  /* 0x000000ffffb27224 */ /* 0x000fe200078e00b0 */
[----:B------:R-:W-:Y:S01]  /*2a240*/  MOV R176, R172 ;  /* 0x000000ac00b07202 */ /* 0x000fe20000000f00 */
[----:B------:R-:W-:-:S02]  /*2a250*/  IMAD.MOV.U32 R172, RZ, RZ, R167 ;  /* 0x000000ffffac7224 */ /* 0x000fc400078e00a7 */
[----:B------:R-:W-:Y:S01]  /*2a260*/  IMAD.MOV.U32 R167, RZ, RZ, R175 ;  /* 0x000000ffffa77224 */ /* 0x000fe200078e00af */
[----:B------:R-:W-:Y:S01]  /*2a270*/  MOV R175, R165 ;  /* 0x000000a500af7202 */ /* 0x000fe20000000f00 */
[----:B------:R-:W-:Y:S02]  /*2a280*/  IMAD.MOV.U32 R165, RZ, RZ, R171 ;  /* 0x000000ffffa57224 */ /* 0x000fe400078e00ab */
[----:B------:R-:W-:Y:S02]  /*2a290*/  IMAD.MOV.U32 R171, RZ, RZ, R105 ;  /* 0x000000ffffab7224 */ /* 0x000fe400078e0069 */
[----:B------:R-:W4:Y:S02]  /*2a2a0*/  LDC R105, c[0x0][0x240] ;  /* 0x00009000ff697b82 */ /* 0x000f240000000800 */
[----:B----4-:R-:W-:Y:S02]  /*2a2b0*/  IMAD R105, R187, R105, RZ ;  /* 0x00000069bb697224 */ /* 0x010fe400078e02ff */
[----:B------:R-:W3:Y:S04]  /*2a2c0*/  LDL.LU R187, [R1+0x1c4] ;  /* 0x0001c40001bb7983 */ /* 0x000ee80000300800 */
[----:B------:R4:W-:Y:S04]  /*2a2d0*/  STL.64 [R1+0x658], R100 ;  /* 0x0006586401007387 */ /* 0x0009e80000100a00 */
[----:B------:R-:W3:Y:S04]  /*2a2e0*/  LDL.LU R205, [R1+0x1c8] ;  /* 0x0001c80001cd7983 */ /* 0x000ee80000300800 */
[----:B------:R-:W3:Y:S01]  /*2a2f0*/  LDL.LU R194, [R1+0x4d8] ;  /* 0x0004d80001c27983 */ /* 0x000ee20000300800 */
[----:B------:R-:W-:Y:S01]  /*2a300*/  MOV R190, R181 ;  /* 0x000000b500be7202 */ /* 0x000fe20000000f00 */
[----:B------:R-:W-:-:S02]  /*2a310*/  IMAD.MOV.U32 R181, RZ, RZ, R188 ;  /* 0x000000ffffb57224 */ /* 0x000fc400078e00bc */
[----:B------:R-:W-:Y:S01]  /*2a320*/  IMAD.MOV.U32 R188, RZ, RZ, R178 ;  /* 0x000000ffffbc7224 */ /* 0x000fe200078e00b2 */
[----:B------:R-:W-:Y:S01]  /*2a330*/  MOV R178, R176 ;  /* 0x000000b000b27202 */ /* 0x000fe20000000f00 */
[----:B------:R-:W-:Y:S02]  /*2a340*/  IMAD.MOV.U32 R176, RZ, RZ, R172 ;  /* 0x000000ffffb07224 */ /* 0x000fe400078e00ac */
[----:B------:R-:W-:Y:S01]  /*2a350*/  IMAD.MOV.U32 R172, RZ, RZ, R167 ;  /* 0x000000ffffac7224 */ /* 0x000fe200078e00a7 */
[----:B------:R-:W-:Y:S01]  /*2a360*/  MOV R167, R175 ;  /* 0x000000af00a77202 */ /* 0x000fe20000000f00 */
[----:B------:R-:W-:Y:S02]  /*2a370*/  IMAD.MOV.U32 R175, RZ, RZ, R171 ;  /* 0x000000ffffaf7224 */ /* 0x000fe400078e00ab */
[----:B------:R-:W-:Y:S02]  /*2a380*/  IMAD.MOV.U32 R171, RZ, RZ, R109 ;  /* 0x000000ffffab7224 */ /* 0x000fe400078e006d */
[----:B------:R-:W3:Y:S01]  /*2a390*/  LDC R109, c[0x0][0x240] ;  /* 0x00009000ff6d7b82 */ /* 0x000ee20000000800 */
[----:B-1----:R-:W-:-:S02]  /*2a3a0*/  LEA R94, P6, R230, R242, 0x2 ;  /* 0x000000f2e65e7211 */ /* 0x002fc400078c10ff */
[C---:B----4-:R-:W-:Y:S02]  /*2a3b0*/  LEA R100, P3, R199.reuse, R242, 0x2 ;  /* 0x000000f2c7647211 */ /* 0x050fe400078610ff */
[-C--:B------:R-:W-:Y:S02]  /*2a3c0*/  LEA.HI.X.SX32 R95, R230, R243.reuse, 0x2, P6 ;  /* 0x000000f3e65f7211 */ /* 0x080fe400030f16ff */
[----:B------:R-:W-:Y:S01]  /*2a3d0*/  LEA.HI.X.SX32 R101, R199, R243, 0x2, P3 ;  /* 0x000000f3c7657211 */ /* 0x000fe200018f16ff */
[----:B--2---:R-:W-:Y:S02]  /*2a3e0*/  IMAD R107, R189, R107, RZ ;  /* 0x0000006bbd6b7224 */ /* 0x004fe400078e02ff */
[----:B------:R1:W-:Y:S04]  /*2a3f0*/  STL.64 [R1+0x650], R94 ;  /* 0x0006505e01007387 */ /* 0x0003e80000100a00 */
[----:B------:R-:W2:Y:S04]  /*2a400*/  LDL.LU R189, [R1+0x1cc] ;  /* 0x0001cc0001bd7983 */ /* 0x000ea80000300800 */
[----:B------:R4:W-:Y:S01]  /*2a410*/  STL.64 [R1+0x648], R100 ;  /* 0x0006486401007387 */ /* 0x0009e20000100a00 */
[----:B---3--:R-:W-:-:S03]  /*2a420*/  IMAD R109, R194, R109, RZ ;  /* 0x0000006dc26d7224 */ /* 0x008fc600078e02ff */
[----:B------:R-:W3:Y:S04]  /*2a430*/  LDL.LU R194, [R1+0x1d0] ;  /* 0x0001d00001c27983 */ /* 0x000ee80000300800 */
[----:B------:R-:W2:Y:S01]  /*2a440*/  LDL.LU R199, [R1+0x4dc] ;  /* 0x0004dc0001c77983 */ /* 0x000ea20000300800 */
[----:B------:R-:W-:Y:S01]  /*2a450*/  MOV R182, R178 ;  /* 0x000000b200b67202 */ /* 0x000fe20000000f00 */
[----:B------:R-:W-:Y:S02]  /*2a460*/  IMAD.MOV.U32 R178, RZ, RZ, R172 ;  /* 0x000000ffffb27224 */ /* 0x000fe400078e00ac */
[----:B------:R-:W-:Y:S01]  /*2a470*/  IMAD.MOV.U32 R172, RZ, RZ, R167 ;  /* 0x000000ffffac7224 */ /* 0x000fe200078e00a7 */
[----:B------:R-:W-:Y:S01]  /*2a480*/  MOV R167, R175 ;  /* 0x000000af00a77202 */ /* 0x000fe20000000f00 */
[----:B------:R-:W-:-:S02]  /*2a490*/  IMAD.MOV.U32 R175, RZ, RZ, R171 ;  /* 0x000000ffffaf7224 */ /* 0x000fc400078e00ab */
[----:B------:R-:W-:Y:S01]  /*2a4a0*/  IMAD.MOV.U32 R171, RZ, RZ, R169 ;  /* 0x000000ffffab7224 */ /* 0x000fe200078e00a9 */
[----:B------:R-:W-:Y:S02]  /*2a4b0*/  MOV R169, R111 ;  /* 0x0000006f00a97202 */ /* 0x000fe40000000f00 */
[----:B------:R-:W2:Y:S01]  /*2a4c0*/  LDC R111, c[0x0][0x240] ;  /* 0x00009000ff6f7b82 */ /* 0x000ea20000000800 */
[-C--:B-1----:R-:W-:Y:S02]  /*2a4d0*/  LEA R94, P6, R191, R242.reuse, 0x2 ;  /* 0x000000f2bf5e7211 */ /* 0x082fe400078c10ff */
[----:B----4-:R-:W-:Y:S02]  /*2a4e0*/  LEA R100, P3, R193, R242, 0x2 ;  /* 0x000000f2c1647211 */ /* 0x010fe400078610ff */
[-C--:B------:R-:W-:Y:S02]  /*2a4f0*/  LEA.HI.X.SX32 R95, R191, R243.reuse, 0x2, P6 ;  /* 0x000000f3bf5f7211 */ /* 0x080fe400030f16ff */
[----:B------:R-:W-:-:S03]  /*2a500*/  LEA.HI.X.SX32 R101, R193, R243, 0x2, P3 ;  /* 0x000000f3c1657211 */ /* 0x000fc600018f16ff */
[----:B------:R1:W-:Y:S04]  /*2a510*/  STL.64 [R1+0x640], R94 ;  /* 0x0006405e01007387 */ /* 0x0003e80000100a00 */
[----:B------:R-:W4:Y:S01]  /*2a520*/  LDL.LU R191, [R1+0x1d4] ;  /* 0x0001d40001bf7983 */ /* 0x000f220000300800 */
[----:B-1----:R-:W-:-:S04]  /*2a530*/  LEA R94, P6, R203, R242, 0x2 ;  /* 0x000000f2cb5e7211 */ /* 0x002fc800078c10ff */
[----:B------:R-:W-:Y:S01]  /*2a540*/  LEA.HI.X.SX32 R95, R203, R243, 0x2, P6 ;  /* 0x000000f3cb5f7211 */ /* 0x000fe200030f16ff */
[----:B--2---:R-:W-:Y:S02]  /*2a550*/  IMAD R111, R199, R111, RZ ;  /* 0x0000006fc76f7224 */ /* 0x004fe400078e02ff */
[----:B------:R-:W2:Y:S04]  /*2a560*/  LDL.LU R199, [R1+0x1d8] ;  /* 0x0001d80001c77983 */ /* 0x000ea80000300800 */
[----:B------:R1:W-:Y:S04]  /*2a570*/  STL.64 [R1+0x638], R100 ;  /* 0x0006386401007387 */ /* 0x0003e80000100a00 */
[----:B------:R-:W2:Y:S04]  /*2a580*/  LDL.LU R193, [R1+0x1e0] ;  /* 0x0001e00001c17983 */ /* 0x000ea80000300800 */
[----:B------:R-:W3:Y:S01]  /*2a590*/  LDL.LU R203, [R1+0x4e0] ;  /* 0x0004e00001cb7983 */ /* 0x000ee20000300800 */
[----:B------:R-:W-:-:S02]  /*2a5a0*/  IMAD.MOV.U32 R192, RZ, RZ, R182 ;  /* 0x000000ffffc07224 */ /* 0x000fc400078e00b6 */
[----:B------:R-:W-:Y:S01]  /*2a5b0*/  IMAD.MOV.U32 R182, RZ, RZ, R190 ;  /* 0x000000ffffb67224 */ /* 0x000fe200078e00be */
[----:B------:R-:W-:Y:S02]  /*2a5c0*/  MOV R190, R113 ;  /* 0x0000007100be7202 */ /* 0x000fe40000000f00 */
[----:B------:R-:W3:Y:S01]  /*2a5d0*/  LDC R113, c[0x0][0x240] ;  /* 0x00009000ff717b82 */ /* 0x000ee20000000800 */
[CC--:B-1----:R-:W-:Y:S01]  /*2a5e0*/  LEA R100, P3, R201.reuse, R242.reuse, 0x2 ;  /* 0x000000f2c9647211 */ /* 0x0c2fe200078610ff */
[----:B------:R1:W-:Y:S03]  /*2a5f0*/  STL.64 [R1+0x630], R94 ;  /* 0x0006305e01007387 */ /* 0x0003e60000100a00 */
[----:B------:R-:W-:Y:S01]  /*2a600*/  LEA.HI.X.SX32 R101, R201, R243, 0x2, P3 ;  /* 0x000000f3c9657211 */ /* 0x000fe200018f16ff */
[----:B------:R-:W2:Y:S04]  /*2a610*/  LDL.LU R200, [R1+0x1e4] ;  /* 0x0001e40001c87983 */ /* 0x000ea80000300800 */
[----:B------:R4:W-:Y:S01]  /*2a620*/  STL.64 [R1+0x628], R100 ;  /* 0x0006286401007387 */ /* 0x0009e20000100a00 */
[----:B-1----:R-:W-:-:S03]  /*2a630*/  LEA R94, P6, R185, R242, 0x2 ;  /* 0x000000f2b95e7211 */ /* 0x002fc600078c10ff */
[----:B------:R-:W2:Y:S01]  /*2a640*/  LDL.LU R201, [R1+0x1e8] ;  /* 0x0001e80001c97983 */ /* 0x000ea20000300800 */
[----:B------:R-:W-:Y:S02]  /*2a650*/  LEA.HI.X.SX32 R95, R185, R243, 0x2, P6 ;  /* 0x000000f3b95f7211 */ /* 0x000fe400030f16ff */
[----:B----4-:R-:W-:-:S03]  /*2a660*/  LEA R100, P3, R196, R242, 0x2 ;  /* 0x000000f2c4647211 */ /* 0x010fc600078610ff */
[----:B------:R1:W-:Y:S04]  /*2a670*/  STL.64 [R1+0x620], R94 ;  /* 0x0006205e01007387 */ /* 0x0003e80000100a00 */
[----:B------:R-:W4:Y:S01]  /*2a680*/  LDL.LU R198, [R1+0x1f4] ;  /* 0x0001f40001c67983 */ /* 0x000f220000300800 */
[----:B------:R-:W-:Y:S02]  /*2a690*/  LEA.HI.X.SX32 R101, R196, R243, 0x2, P3 ;  /* 0x000000f3c4657211 */ /* 0x000fe400018f16ff */
[----:B-1----:R-:W-:-:S04]  /*2a6a0*/  LEA R94, P6, R187, R242, 0x2 ;  /* 0x000000f2bb5e7211 */ /* 0x002fc800078c10ff */
[----:B------:R-:W-:Y:S01]  /*2a6b0*/  LEA.HI.X.SX32 R95, R187, R243, 0x2, P6 ;  /* 0x000000f3bb5f7211 */ /* 0x000fe200030f16ff */
[----:B---3--:R-:W-:Y:S02]  /*2a6c0*/  IMAD R113, R203, R113, RZ ;  /* 0x00000071cb717224 */ /* 0x008fe400078e02ff */
[----:B------:R-:W3:Y:S04]  /*2a6d0*/  LDL.LU R203, [R1+0x1f8] ;  /* 0x0001f80001cb7983 */ /* 0x000ee80000300800 */
[----:B------:R1:W-:Y:S04]  /*2a6e0*/  STL.64 [R1+0x618], R100 ;  /* 0x0006186401007387 */ /* 0x0003e80000100a00 */
[----:B------:R-:W3:Y:S04]  /*2a6f0*/  LDL.LU R207, [R1+0x204] ;  /* 0x0002040001cf7983 */ /* 0x000ee80000300800 */
[----:B------:R2:W-:Y:S01]  /*2a700*/  STL.64 [R1+0x610], R94 ;  /* 0x0006105e01007387 */ /* 0x0005e20000100a00 */
[----:B-1----:R-:W-:-:S03]  /*2a710*/  LEA R100, P3, R205, R242, 0x2 ;  /* 0x000000f2cd647211 */ /* 0x002fc600078610ff */
[----:B------:R-:W3:Y:S01]  /*2a720*/  LDL.LU R196, [R1+0x208] ;  /* 0x0002080001c47983 */ /* 0x000ee20000300800 */
[----:B------:R-:W-:Y:S02]  /*2a730*/  LEA.HI.X.SX32 R101, R205, R243, 0x2, P3 ;  /* 0x000000f3cd657211 */ /* 0x000fe400018f16ff */
[----:B--2---:R-:W-:-:S03]  /*2a740*/  LEA R94, P6, R189, R242, 0x2 ;  /* 0x000000f2bd5e7211 */ /* 0x004fc600078c10ff */
[----:B------:R1:W-:Y:S01]  /*2a750*/  STL.64 [R1+0x608], R100 ;  /* 0x0006086401007387 */ /* 0x0003e20000100a00 */
[----:B------:R-:W-:-:S03]  /*2a760*/  LEA.HI.X.SX32 R95, R189, R243, 0x2, P6 ;  /* 0x000000f3bd5f7211 */ /* 0x000fc600030f16ff */
[----:B------:R-:W2:Y:S04]  /*2a770*/  LDL.LU R197, [R1+0x20c] ;  /* 0x00020c0001c57983 */ /* 0x000ea80000300800 */
[----:B------:R4:W-:Y:S04]  /*2a780*/  STL.64 [R1+0x600], R94 ;  /* 0x0006005e01007387 */ /* 0x0009e80000100a00 */
[----:B------:R-:W2:Y:S01]  /*2a790*/  LDL.LU R205, [R1+0x214] ;  /* 0x0002140001cd7983 */ /* 0x000ea20000300800 */
[----:B-1----:R-:W-:-:S04]  /*2a7a0*/  LEA R100, P3, R194, R242, 0x2 ;  /* 0x000000f2c2647211 */ /* 0x002fc800078610ff */
[----:B------:R-:W-:Y:S02]  /*2a7b0*/  LEA.HI.X.SX32 R101, R194, R243, 0x2, P3 ;  /* 0x000000f3c2657211 */ /* 0x000fe400018f16ff */
[----:B----4-:R-:W-:-:S03]  /*2a7c0*/  LEA R94, P6, R191, R242, 0x2 ;  /* 0x000000f2bf5e7211 */ /* 0x010fc600078c10ff */
[----:B------:R1:W-:Y:S01]  /*2a7d0*/  STL.64 [R1+0x5f8], R100 ;  /* 0x0005f86401007387 */ /* 0x0003e20000100a00 */
[----:B------:R-:W-:-:S05]  /*2a7e0*/  LEA.HI.X.SX32 R95, R191, R243, 0x2, P6 ;  /* 0x000000f3bf5f7211 */ /* 0x000fca00030f16ff */
[----:B------:R4:W-:Y:S01]  /*2a7f0*/  STL.64 [R1+0x5f0], R94 ;  /* 0x0005f05e01007387 */ /* 0x0009e20000100a00 */
[----:B-1----:R-:W-:-:S04]  /*2a800*/  LEA R100, P3, R199, R242, 0x2 ;  /* 0x000000f2c7647211 */ /* 0x002fc800078610ff */
[----:B------:R-:W-:Y:S02]  /*2a810*/  LEA.HI.X.SX32 R101, R199, R243, 0x2, P3 ;  /* 0x000000f3c7657211 */ /* 0x000fe400018f16ff */
[----:B----4-:R-:W-:-:S03]  /*2a820*/  LEA R94, P6, R193, R242, 0x2 ;  /* 0x000000f2c15e7211 */ /* 0x010fc600078c10ff */
[----:B------:R1:W-:Y:S01]  /*2a830*/  STL.64 [R1+0x5e8], R100 ;  /* 0x0005e86401007387 */ /* 0x0003e20000100a00 */
[----:B------:R-:W-:-:S03]  /*2a840*/  LEA.HI.X.SX32 R95, R193, R243, 0x2, P6 ;  /* 0x000000f3c15f7211 */ /* 0x000fc600030f16ff */
[----:B------:R-:W4:Y:S04]  /*2a850*/  LDL.LU R194, [R1+0x21c] ;  /* 0x00021c0001c27983 */ /* 0x000f280000300800 */
[----:B------:R-:W4:Y:S01]  /*2a860*/  LDL.LU R199, [R1+0x220] ;  /* 0x0002200001c77983 */ /* 0x000f220000300800 */
[----:B-1----:R-:W-:-:S03]  /*2a870*/  LEA R100, P3, R200, R242, 0x2 ;  /* 0x000000f2c8647211 */ /* 0x002fc600078610ff */
[----:B------:R1:W-:Y:S01]  /*2a880*/  STL.64 [R1+0x5e0], R94 ;  /* 0x0005e05e01007387 */ /* 0x0003e20000100a00 */
[----:B------:R-:W-:Y:S01]  /*2a890*/  IMAD.MOV.U32 R185, RZ, RZ, R192 ;  /* 0x000000ffffb97224 */ /* 0x000fe200078e00c0 */
[----:B------:R-:W-:Y:S01]  /*2a8a0*/  LEA.HI.X.SX32 R101, R200, R243, 0x2, P3 ;  /* 0x000000f3c8657211 */ /* 0x000fe200018f16ff */
[----:B------:R-:W-:Y:S01]  /*2a8b0*/  IMAD.MOV.U32 R192, RZ, RZ, R178 ;  /* 0x000000ffffc07224 */ /* 0x000fe200078e00b2 */
[----:B-1----:R-:W-:-:S04]  /*2a8c0*/  LEA R94, P6, R201, R242, 0x2 ;  /* 0x000000f2c95e7211 */ /* 0x002fc800078c10ff */
[----:B------:R-:W-:Y:S01]  /*2a8d0*/  LEA.HI.X.SX32 R95, R201, R243, 0x2, P6 ;  /* 0x000000f3c95f7211 */ /* 0x000fe200030f16ff */
[----:B------:R1:W-:Y:S01]  /*2a8e0*/  STL.64 [R1+0x5d8], R100 ;  /* 0x0005d86401007387 */ /* 0x0003e20000100a00 */
[----:B------:R-:W-:Y:S01]  /*2a8f0*/  MOV R187, R185 ;  /* 0x000000b900bb7202 */ /* 0x000fe20000000f00 */
[----:B------:R-:W-:Y:S02]  /*2a900*/  IMAD.MOV.U32 R185, RZ, RZ, R192 ;  /* 0x000000ffffb97224 */ /* 0x000fe400078e00c0 */
[----:B------:R3:W-:Y:S01]  /*2a910*/  STL.64 [R1+0x5d0], R94 ;  /* 0x0005d05e01007387 */ /* 0x0007e20000100a00 */
[----:B------:R-:W-:Y:S02]  /*2a920*/  IMAD.MOV.U32 R192, RZ, RZ, R167 ;  /* 0x000000ffffc07224 */ /* 0x000fe400078e00a7 */
[----:B------:R-:W-:Y:S01]  /*2a930*/  IMAD.MOV.U32 R189, RZ, RZ, R187 ;  /* 0x000000ffffbd7224 */ /* 0x000fe200078e00bb */
[----:B-1----:R-:W-:Y:S01]  /*2a940*/  LEA R100, P3, R198, R242, 0x2 ;  /* 0x000000f2c6647211 */ /* 0x002fe200078610ff */
[----:B------:R-:W4:Y:S01]  /*2a950*/  LDL.LU R200, [R1+0x4e4] ;  /* 0x0004e40001c87983 */ /* 0x000f220000300800 */
[----:B------:R-:W-:-:S02]  /*2a960*/  MOV R187, R185 ;  /* 0x000000b900bb7202 */ /* 0x000fc40000000f00 */
[----:B------:R-:W-:Y:S01]  /*2a970*/  LEA.HI.X.SX32 R101, R198, R243, 0x2, P3 ;  /* 0x000000f3c6657211 */ /* 0x000fe200018f16ff */
[----:B------:R-:W-:Y:S01]  /*2a980*/  IMAD.MOV.U32 R185, RZ, RZ, R192 ;  /* 0x000000ffffb97224 */ /* 0x000fe200078e00c0 */
[----:B------:R-:W4:Y:S01]  /*2a990*/  LDL.LU R201, [R1+0x224] ;  /* 0x0002240001c97983 */ /* 0x000f220000300800 */
[----:B------:R-:W-:Y:S02]  /*2a9a0*/  IMAD.MOV.U32 R192, RZ, RZ, R175 ;  /* 0x000000ffffc07224 */ /* 0x000fe400078e00af */
[----:B------:R-:W-:Y:S01]  /*2a9b0*/  IMAD.MOV.U32 R191, RZ, RZ, R189 ;  /* 0x000000ffffbf7224 */ /* 0x000fe200078e00bd */
[----:B------:R-:W-:Y:S01]  /*2a9c0*/  MOV R189, R187 ;  /* 0x000000bb00bd7202 */ /* 0x000fe20000000f00 */
[----:B------:R1:W-:Y:S01]  /*2a9d0*/  STL.64 [R1+0x5c8], R100 ;  /* 0x0005c86401007387 */ /* 0x0003e20000100a00 */
[----:B------:R-:W-:Y:S02]  /*2a9e0*/  IMAD.MOV.U32 R187, RZ, RZ, R185 ;  /* 0x000000ffffbb7224 */ /* 0x000fe400078e00b9 */
[----:B------:R-:W-:Y:S01]  /*2a9f0*/  IMAD.MOV.U32 R185, RZ, RZ, R192 ;  /* 0x000000ffffb97224 */ /* 0x000fe200078e00c0 */
[----:B------:R-:W-:Y:S01]  /*2aa00*/  MOV R192, R182 ;  /* 0x000000b600c07202 */ /* 0x000fe20000000f00 */
[----:B------:R-:W-:Y:S01]  /*2aa10*/  IMAD.MOV.U32 R193, RZ, RZ, R191 ;  /* 0x000000ffffc17224 */ /* 0x000fe200078e00bf */
[----:B------:R-:W-:Y:S01]  /*2aa20*/  MOV R191, R189 ;  /* 0x000000bd00bf7202 */ /* 0x000fe20000000f00 */
[----:B------:R-:W-:-:S02]  /*2aa30*/  IMAD.MOV.U32 R182, RZ, RZ, R121 ;  /* 0x000000ffffb67224 */ /* 0x000fc400078e0079 */
[----:B------:R-:W-:Y:S01]  /*2aa40*/  IMAD.MOV.U32 R189, RZ, RZ, R187 ;  /* 0x000000ffffbd7224 */ /* 0x000fe200078e00bb */
[----:B------:R-:W4:Y:S01]  /*2aa50*/  LDC R121, c[0x0][0x240] ;  /* 0x00009000ff797b82 */ /* 0x000f220000000800 */
[----:B------:R-:W-:Y:S01]  /*2aa60*/  IMAD.MOV.U32 R187, RZ, RZ, R185 ;  /* 0x000000ffffbb7224 */ /* 0x000fe200078e00b9 */
[----:B------:R-:W-:Y:S01]  /*2aa70*/  MOV R185, R192 ;  /* 0x000000c000b97202 */ /* 0x000fe20000000f00 */
[----:B------:R-:W-:Y:S02]  /*2aa80*/  IMAD.MOV.U32 R192, RZ, RZ, R182 ;  /* 0x000000ffffc07224 */ /* 0x000fe400078e00b6 */
[----:B------:R-:W-:Y:S01]  /*2aa90*/  IMAD.MOV.U32 R182, RZ, RZ, R190 ;  /* 0x000000ffffb67224 */ /* 0x000fe200078e00be */
[----:B------:R-:W-:Y:S02]  /*2aaa0*/  MOV R190, R179 ;  /* 0x000000b300be7202 */ /* 0x000fe40000000f00 */
[----:B---3--:R-:W-:-:S04]  /*2aab0*/  LEA R94, P6, R203, R242, 0x2 ;  /* 0x000000f2cb5e7211 */ /* 0x008fc800078c10ff */
[----:B------:R-:W-:Y:S02]  /*2aac0*/  LEA.HI.X.SX32 R95, R203, R243, 0x2, P6 ;  /* 0x000000f3cb5f7211 */ /* 0x000fe400030f16ff */
[----:B-1----:R-:W-:-:S03]  /*2aad0*/  LEA R100, P3, R207, R242, 0x2 ;  /* 0x000000f2cf647211 */ /* 0x002fc600078610ff */
[----:B------:R1:W-:Y:S01]  /*2aae0*/  STL.64 [R1+0x5c0], R94 ;  /* 0x0005c05e01007387 */ /* 0x0003e20000100a00 */
[----:B------:R-:W-:-:S03]  /*2aaf0*/  LEA.HI.X.SX32 R101, R207, R243, 0x2, P3 ;  /* 0x000000f3cf657211 */ /* 0x000fc600018f16ff */
[----:B------:R-:W3:Y:S04]  /*2ab00*/  LDL.LU R198, [R1+0x4e8] ;  /* 0x0004e80001c67983 */ /* 0x000ee80000300800 */
[----:B------:R-:W3:Y:S01]  /*2ab10*/  LDL.LU R203, [R1+0x228] ;  /* 0x0002280001cb7983 */ /* 0x000ee20000300800 */
[----:B-1----:R-:W-:-:S04]  /*2ab20*/  LEA R94, P6, R196, R242, 0x2 ;  /* 0x000000f2c45e7211 */ /* 0x002fc800078c10ff */
[----:B------:R-:W-:Y:S01]  /*2ab30*/  LEA.HI.X.SX32 R95, R196, R243, 0x2, P6 ;  /* 0x000000f3c45f7211 */ /* 0x000fe200030f16ff */
[----:B------:R-:W-:Y:S01]  /*2ab40*/  IMAD.MOV.U32 R196, RZ, RZ, R193 ;  /* 0x000000ffffc47224 */ /* 0x000fe200078e00c1 */
[----:B------:R-:W-:Y:S01]  /*2ab50*/  MOV R193, R191 ;  /* 0x000000bf00c17202 */ /* 0x000fe20000000f00 */
[----:B------:R-:W-:Y:S01]  /*2ab60*/  IMAD.MOV.U32 R191, RZ, RZ, R189 ;  /* 0x000000ffffbf7224 */ /* 0x000fe200078e00bd */
[----:B------:R2:W-:Y:S01]  /*2ab70*/  STL.64 [R1+0x5b8], R100 ;  /* 0x0005b86401007387 */ /* 0x0005e20000100a00 */
[----:B------:R-:W-:Y:S01]  /*2ab80*/  IMAD.MOV.U32 R189, RZ, RZ, R187 ;  /* 0x000000ffffbd7224 */ /* 0x000fe200078e00bb */
[----:B------:R-:W-:Y:S01]  /*2ab90*/  MOV R187, R185 ;  /* 0x000000b900bb7202 */ /* 0x000fe20000000f00 */
[----:B------:R-:W-:Y:S01]  /*2aba0*/  IMAD.MOV.U32 R185, RZ, RZ, R192 ;  /* 0x000000ffffb97224 */ /* 0x000fe200078e00c0 */
[----:B------:R1:W-:Y:S01]  /*2abb0*/  STL.64 [R1+0x5b0], R94 ;  /* 0x0005b05e01007387 */ /* 0x0003e20000100a00 */
[----:B------:R-:W-:Y:S01]  /*2abc0*/  IMAD.MOV.U32 R192, RZ, RZ, R182 ;  /* 0x000000ffffc07224 */ /* 0x000fe200078e00b6 */
[----:B------:R-:W-:Y:S01]  /*2abd0*/  MOV R182, R190 ;  /* 0x000000be00b67202 */ /* 0x000fe20000000f00 */
[----:B------:R-:W-:Y:S01]  /*2abe0*/  IMAD.MOV.U32 R190, RZ, RZ, R181 ;  /* 0x000000ffffbe7224 */ /* 0x000fe200078e00b5 */
[-C--:B--2---:R-:W-:Y:S01]  /*2abf0*/  LEA R100, P3, R197, R242.reuse, 0x2 ;  /* 0x000000f2c5647211 */ /* 0x084fe200078610ff */
[----:B------:R-:W-:Y:S01]  /*2ac00*/  IMAD.MOV.U32 R181, RZ, RZ, R188 ;  /* 0x000000ffffb57224 */ /* 0x000fe200078e00bc */
[----:B-1----:R-:W-:-:S02]  /*2ac10*/  LEA R94, P6, R205, R242, 0x2 ;  /* 0x000000f2cd5e7211 */ /* 0x002fc400078c10ff */
[-C--:B------:R-:W-:Y:S02]  /*2ac20*/  LEA.HI.X.SX32 R101, R197, R243.reuse, 0x2, P3 ;  /* 0x000000f3c5657211 */ /* 0x080fe400018f16ff */
[----:B------:R-:W-:Y:S01]  /*2ac30*/  MOV R188, R180 ;  /* 0x000000b400bc7202 */ /* 0x000fe20000000f00 */
[----:B------:R-:W-:Y:S01]  /*2ac40*/  IMAD.MOV.U32 R180, RZ, RZ, R87 ;  /* 0x000000ffffb47224 */ /* 0x000fe200078e0057 */
[----:B------:R-:W-:Y:S01]  /*2ac50*/  LEA.HI.X.SX32 R95, R205, R243, 0x2, P6 ;  /* 0x000000f3cd5f7211 */ /* 0x000fe200030f16ff */
[----:B------:R-:W2:Y:S04]  /*2ac60*/  LDL.LU R87, [R1+0x2edc] ;  /* 0x002edc0001577983 */ /* 0x000ea80000300800 */
[----:B------:R-:W3:Y:S04]  /*2ac70*/  LDL.LU R207, [R1+0x4ec] ;  /* 0x0004ec0001cf7983 */ /* 0x000ee80000300800 */
[----:B------:R-:W-:Y:S04]  /*2ac80*/  STL.64 [R1+0x5a8], R100 ;  /* 0x0005a86401007387 */ /* 0x000fe80000100a00 */
[----:B------:R1:W-:Y:S04]  /*2ac90*/  STL.64 [R1+0x5a0], R94 ;  /* 0x0005a05e01007387 */ /* 0x0003e80000100a00 */
[----:B------:R-:W4:Y:S01]  /*2aca0*/  LDL.LU R205, [R1+0x4f0] ;  /* 0x0004f00001cd7983 */ /* 0x000f220000300800 */
[----:B-1----:R-:W-:Y:S01]  /*2acb0*/  LEA R94, P6, R88, R242, 0x2 ;  /* 0x000000f2585e7211 */ /* 0x002fe200078c10ff */
[----:B----4-:R-:W-:-:S02]  /*2acc0*/  IMAD R121, R205, R121, RZ ;  /* 0x00000079cd797224 */ /* 0x010fc400078e02ff */
[----:B------:R-:W-:Y:S01]  /*2acd0*/  IMAD.MOV.U32 R205, RZ, RZ, R193 ;  /* 0x000000ffffcd7224 */ /* 0x000fe200078e00c1 */
[----:B------:R-:W-:Y:S01]  /*2ace0*/  MOV R193, R191 ;  /* 0x000000bf00c17202 */ /* 0x000fe20000000f00 */
        /* <DEDUP_REMOVED lines=11> */
[----:B------:R-:W4:Y:S01]  /*2ada0*/  LDL.LU R106, [R1+0x2ed8] ;  /* 0x002ed800016a7983 */ /* 0x000f220000300800 */
[C---:B--2---:R-:W-:Y:S02]  /*2adb0*/  LEA R100, P3, R87.reuse, R242, 0x2 ;  /* 0x000000f257647211 */ /* 0x044fe400078610ff */
[-C--:B------:R-:W-:Y:S02]  /*2adc0*/  LEA.HI.X.SX32 R95, R88, R243.reuse, 0x2, P6 ;  /* 0x000000f3585f7211 */ /* 0x080fe400030f16ff */
[----:B------:R-:W-:-:S02]  /*2add0*/  LEA.HI.X.SX32 R101, R87, R243, 0x2, P3 ;  /* 0x000000f357657211 */ /* 0x000fc400018f16ff */
[----:B------:R-:W-:Y:S02]  /*2ade0*/  MOV R178, R176 ;  /* 0x000000b000b27202 */ /* 0x000fe40000000f00 */
[----:B------:R-:W-:Y:S01]  /*2adf0*/  MOV R175, R131 ;  /* 0x0000008300af7202 */ /* 0x000fe20000000f00 */
[----:B------:R1:W-:Y:S01]  /*2ae00*/  STL.64 [R1+0x598], R100 ;  /* 0x0005986401007387 */ /* 0x0003e20000100a00 */
[----:B------:R-:W-:Y:S01]  /*2ae10*/  MOV R167, R129 ;  /* 0x0000008100a77202 */ /* 0x000fe20000000f00 */
[----:B------:R-:W-:Y:S01]  /*2ae20*/  IMAD.MOV.U32 R179, RZ, RZ, R123 ;  /* 0x000000ffffb37224 */ /* 0x000fe200078e007b */
[----:B------:R-:W2:Y:S01]  /*2ae30*/  LDC R87, c[0x0][0x240] ;  /* 0x00009000ff577b82 */ /* 0x000ea20000000800 */
[----:B------:R3:W-:Y:S04]  /*2ae40*/  STL.64 [R1+0x590], R94 ;  /* 0x0005905e01007387 */ /* 0x0007e80000100a00 */
[----:B------:R-:W2:Y:S03]  /*2ae50*/  LDL.LU R197, [R1+0x4f4] ;  /* 0x0004f40001c57983 */ /* 0x000ea60000300800 */
[----:B------:R-:W2:Y:S01]  /*2ae60*/  LDC R88, c[0x0][0x240] ;  /* 0x00009000ff587b82 */ /* 0x000ea20000000800 */
[----:B-1----:R-:W-:-:S02]  /*2ae70*/  LEA R100, P3, R194, R242, 0x2 ;  /* 0x000000f2c2647211 */ /* 0x002fc400078610ff */
[----:B---3--:R-:W-:Y:S01]  /*2ae80*/  LEA R94, P6, R199, R242, 0x2 ;  /* 0x000000f2c75e7211 */ /* 0x008fe200078c10ff */
[----:B------:R-:W-:Y:S01]  /*2ae90*/  IMAD.MOV.U32 R131, RZ, RZ, R119 ;  /* 0x000000ffff837224 */ /* 0x000fe200078e0077 */
[----:B------:R-:W-:-:S03]  /*2aea0*/  LEA.HI.X.SX32 R101, R194, R243, 0x2, P3 ;  /* 0x000000f3c2657211 */ /* 0x000fc600018f16ff */
[----:B------:R-:W1:Y:S01]  /*2aeb0*/  LDC R119, c[0x0][0x240] ;  /* 0x00009000ff777b82 */ /* 0x000e620000000800 */
[----:B------:R-:W-:Y:S02]  /*2aec0*/  LEA.HI.X.SX32 R95, R199, R243, 0x2, P6 ;  /* 0x000000f3c75f7211 */ /* 0x000fe400030f16ff */
[----:B------:R-:W-:Y:S01]  /*2aed0*/  MOV R199, R193 ;  /* 0x000000c100c77202 */ /* 0x000fe20000000f00 */
[----:B------:R-:W-:Y:S02]  /*2aee0*/  IMAD.MOV.U32 R193, RZ, RZ, R191 ;  /* 0x000000ffffc17224 */ /* 0x000fe400078e00bf */
[----:B------:R-:W-:Y:S01]  /*2aef0*/  IMAD.MOV.U32 R191, RZ, RZ, R189 ;  /* 0x000000ffffbf7224 */ /* 0x000fe200078e00bd */
[----:B------:R-:W-:Y:S01]  /*2af00*/  MOV R189, R187 ;  /* 0x000000bb00bd7202 */ /* 0x000fe20000000f00 */
[----:B------:R-:W-:Y:S01]  /*2af10*/  IMAD.MOV.U32 R187, RZ, RZ, R185 ;  /* 0x000000ffffbb7224 */ /* 0x000fe200078e00b9 */
[----:B------:R-:W2:Y:S01]  /*2af20*/  LDC R123, c[0x0][0x240] ;  /* 0x00009000ff7b7b82 */ /* 0x000ea20000000800 */
[----:B------:R-:W-:Y:S01]  /*2af30*/  IMAD.MOV.U32 R185, RZ, RZ, R192 ;  /* 0x000000ffffb97224 */ /* 0x000fe200078e00c0 */
[----:B------:R-:W-:Y:S01]  /*2af40*/  MOV R192, R182 ;  /* 0x000000b600c07202 */ /* 0x000fe20000000f00 */
[----:B------:R-:W-:Y:S01]  /*2af50*/  IMAD.MOV.U32 R182, RZ, RZ, R190 ;  /* 0x000000ffffb67224 */ /* 0x000fe200078e00be */
[----:B------:R-:W-:Y:S01]  /*2af60*/  STL.64 [R1+0x588], R100 ;  /* 0x0005886401007387 */ /* 0x000fe20000100a00 */
[----:B------:R-:W-:Y:S01]  /*2af70*/  IMAD.MOV.U32 R190, RZ, RZ, R181 ;  /* 0x000000ffffbe7224 */ /* 0x000fe200078e00b5 */
[----:B------:R-:W-:Y:S01]  /*2af80*/  MOV R181, R188 ;  /* 0x000000bc00b57202 */ /* 0x000fe20000000f00 */
[----:B------:R-:W-:Y:S01]  /*2af90*/  IMAD.MOV.U32 R188, RZ, RZ, R180 ;  /* 0x000000ffffbc7224 */ /* 0x000fe200078e00b4 */
[----:B------:R3:W-:Y:S01]  /*2afa0*/  STL.64 [R1+0x580], R94 ;  /* 0x0005805e01007387 */ /* 0x0007e20000100a00 */
[----:B------:R-:W-:Y:S01]  /*2afb0*/  IMAD.MOV.U32 R180, RZ, RZ, R184 ;  /* 0x000000ffffb47224 */ /* 0x000fe200078e00b8 */
[----:B------:R-:W-:Y:S01]  /*2afc0*/  MOV R184, R178 ;  /* 0x000000b200b87202 */ /* 0x000fe20000000f00 */
[----:B------:R-:W-:Y:S01]  /*2afd0*/  IMAD.MOV.U32 R178, RZ, RZ, R125 ;  /* 0x000000ffffb27224 */ /* 0x000fe200078e007d */
[----:B------:R-:W-:Y:S01]  /*2afe0*/  MOV R194, R193 ;  /* 0x000000c100c27202 */ /* 0x000fe20000000f00 */
[----:B------:R-:W-:Y:S01]  /*2aff0*/  IMAD.MOV.U32 R193, RZ, RZ, R189 ;  /* 0x000000ffffc17224 */ /* 0x000fe200078e00bd */
[----:B------:R-:W2:Y:S01]  /*2b000*/  LDC R125, c[0x0][0x240] ;  /* 0x00009000ff7d7b82 */ /* 0x000ea20000000800 */
[----:B------:R-:W-:Y:S01]  /*2b010*/  IMAD.MOV.U32 R189, RZ, RZ, R185 ;  /* 0x000000ffffbd7224 */ /* 0x000fe200078e00b9 */
[----:B---3--:R-:W-:-:S02]  /*2b020*/  LEA R94, P6, R110, R242, 0x2 ;  /* 0x000000f26e5e7211 */ /* 0x008fc400078c10ff */
[----:B------:R-:W-:Y:S02]  /*2b030*/  MOV R185, R182 ;  /* 0x000000b600b97202 */ /* 0x000fe40000000f00 */
[----:B------:R-:W-:Y:S01]  /*2b040*/  LEA.HI.X.SX32 R95, R110, R243, 0x2, P6 ;  /* 0x000000f36e5f7211 */ /* 0x000fe200030f16ff */
[----:B------:R-:W-:Y:S02]  /*2b050*/  IMAD.MOV.U32 R182, RZ, RZ, R181 ;  /* 0x000000ffffb67224 */ /* 0x000fe400078e00b5 */
[----:B------:R-:W-:Y:S01]  /*2b060*/  IMAD.MOV.U32 R181, RZ, RZ, R180 ;  /* 0x000000ffffb57224 */ /* 0x000fe200078e00b4 */
[----:B------:R-:W-:Y:S01]  /*2b070*/  MOV R180, R178 ;  /* 0x000000b200b47202 */ /* 0x000fe20000000f00 */
[----:B------:R-:W-:Y:S01]  /*2b080*/  IMAD.MOV.U32 R178, RZ, RZ, R172 ;  /* 0x000000ffffb27224 */ /* 0x000fe200078e00ac */
[----:B----4-:R-:W-:-:S04]  /*2b090*/  LEA R100, P3, R106, R242, 0x2 ;  /* 0x000000f26a647211 */ /* 0x010fc800078610ff */
[----:B------:R-:W-:-:S05]  /*2b0a0*/  LEA.HI.X.SX32 R101, R106, R243, 0x2, P3 ;  /* 0x000000f36a657211 */ /* 0x000fca00018f16ff */
[----:B------:R3:W-:Y:S04]  /*2b0b0*/  STL.64 [R1+0x578], R100 ;  /* 0x0005786401007387 */ /* 0x0007e80000100a00 */
[----:B------:R-:W-:Y:S04]  /*2b0c0*/  STL.64 [R1+0x570], R94 ;  /* 0x0005705e01007387 */ /* 0x000fe80000100a00 */
[----:B------:R-:W4:Y:S01]  /*2b0d0*/  LDL.LU R172, [R1+0x1580] ;  /* 0x0015800001ac7983 */ /* 0x000f220000300800 */
[----:B------:R-:W-:Y:S02]  /*2b0e0*/  IMAD.MOV.U32 R176, RZ, RZ, R127 ;  /* 0x000000ffffb07224 */ /* 0x000fe400078e007f */
[----:B------:R-:W-:-:S02]  /*2b0f0*/  IMAD.MOV.U32 R127, RZ, RZ, R115 ;  /* 0x000000ffff7f7224 */ /* 0x000fc400078e0073 */
[----:B------:R-:W2:Y:S01]  /*2b100*/  LDC R115, c[0x0][0x240] ;  /* 0x00009000ff737b82 */ /* 0x000ea20000000800 */
[----:B---3--:R-:W-:Y:S01]  /*2b110*/  LEA R100, P3, R201, R242, 0x2 ;  /* 0x000000f2c9647211 */ /* 0x008fe200078610ff */
[----:B-1----:R-:W-:Y:S02]  /*2b120*/  IMAD R119, R207, R119, RZ ;  /* 0x00000077cf777224 */ /* 0x002fe400078e02ff */
[----:B------:R-:W-:Y:S01]  /*2b130*/  IMAD.MOV.U32 R207, RZ, RZ, R199 ;  /* 0x000000ffffcf7224 */ /* 0x000fe200078e00c7 */
[----:B------:R-:W-:Y:S01]  /*2b140*/  LEA.HI.X.SX32 R101, R201, R243, 0x2, P3 ;  /* 0x000000f3c9657211 */ /* 0x000fe200018f16ff */
[----:B------:R-:W-:Y:S01]  /*2b150*/  IMAD.MOV.U32 R199, RZ, RZ, R191 ;  /* 0x000000ffffc77224 */ /* 0x000fe200078e00bf */
[----:B------:R-:W-:Y:S01]  /*2b160*/  MOV R191, R187 ;  /* 0x000000bb00bf7202 */ /* 0x000fe20000000f00 */
[----:B------:R-:W-:Y:S02]  /*2b170*/  IMAD.MOV.U32 R187, RZ, RZ, R192 ;  /* 0x000000ffffbb7224 */ /* 0x000fe400078e00c0 */
[----:B------:R-:W-:Y:S01]  /*2b180*/  IMAD.MOV.U32 R192, RZ, RZ, R190 ;  /* 0x000000ffffc07224 */ /* 0x000fe200078e00be */
[----:B------:R-:W-:Y:S01]  /*2b190*/  MOV R190, R188 ;  /* 0x000000bc00be7202 */ /* 0x000fe20000000f00 */
[----:B------:R1:W-:Y:S01]  /*2b1a0*/  STL.64 [R1+0x568], R100 ;  /* 0x0005686401007387 */ /* 0x0003e20000100a00 */
[----:B------:R-:W-:Y:S01]  /*2b1b0*/  IMAD.MOV.U32 R202, RZ, RZ, R194 ;  /* 0x000000ffffca7224 */ /* 0x000fe200078e00c2 */
[----:B------:R-:W-:Y:S01]  /*2b1c0*/  MOV R194, R193 ;  /* 0x000000c100c27202 */ /* 0x000fe20000000f00 */
[----:B------:R-:W-:-:S02]  /*2b1d0*/  IMAD.MOV.U32 R188, RZ, RZ, R184 ;  /* 0x000000ffffbc7224 */ /* 0x000fc400078e00b8 */
[----:B------:R-:W-:Y:S02]  /*2b1e0*/  IMAD.MOV.U32 R201, RZ, RZ, R199 ;  /* 0x000000ffffc97224 */ /* 0x000fe400078e00c7 */
[----:B------:R-:W-:Y:S01]  /*2b1f0*/  IMAD.MOV.U32 R199, RZ, RZ, R191 ;  /* 0x000000ffffc77224 */ /* 0x000fe200078e00bf */
[----:B------:R-:W-:Y:S01]  /*2b200*/  MOV R191, R187 ;  /* 0x000000bb00bf7202 */ /* 0x000fe20000000f00 */
[----:B------:R-:W-:Y:S01]  /*2b210*/  IMAD.MOV.U32 R184, RZ, RZ, R176 ;  /* 0x000000ffffb87224 */ /* 0x000fe200078e00b0 */
[CC--:B-1----:R-:W-:Y:S01]  /*2b220*/  LEA R100, P3, R203.reuse, R242.reuse, 0x2 ;  /* 0x000000f2cb647211 */ /* 0x0c2fe200078610ff */
[----:B------:R-:W-:Y:S01]  /*2b230*/  IMAD.MOV.U32 R193, RZ, RZ, R189 ;  /* 0x000000ffffc17224 */ /* 0x000fe200078e00bd */
[----:B------:R-:W-:Y:S01]  /*2b240*/  MOV R176, R127 ;  /* 0x0000007f00b07202 */ /* 0x000fe20000000f00 */
[----:B------:R-:W-:Y:S01]  /*2b250*/  IMAD.MOV.U32 R189, RZ, RZ, R185 ;  /* 0x000000ffffbd7224 */ /* 0x000fe200078e00b9 */
[----:B------:R-:W-:Y:S01]  /*2b260*/  LEA R94, P6, R114, R242, 0x2 ;  /* 0x000000f2725e7211 */ /* 0x000fe200078c10ff */
[----:B------:R-:W-:Y:S01]  /*2b270*/  IMAD.MOV.U32 R187, RZ, RZ, R192 ;  /* 0x000000ffffbb7224 */ /* 0x000fe200078e00c0 */
[----:B------:R-:W-:Y:S01]  /*2b280*/  MOV R185, R182 ;  /* 0x000000b600b97202 */ /* 0x000fe20000000f00 */
[----:B--2---:R-:W-:Y:S01]  /*2b290*/  IMAD R115, R200, R115, RZ ;  /* 0x00000073c8737224 */ /* 0x004fe200078e02ff */
[----:B------:R-:W-:Y:S01]  /*2b2a0*/  LEA.HI.X.SX32 R101, R203, R243, 0x2, P3 ;  /* 0x000000f3cb657211 */ /* 0x000fe200018f16ff */
[----:B------:R-:W-:Y:S01]  /*2b2b0*/  IMAD.MOV.U32 R192, RZ, RZ, R190 ;  /* 0x000000ffffc07224 */ /* 0x000fe200078e00be */
[----:B------:R-:W-:Y:S01]  /*2b2c0*/  MOV R190, R188 ;  /* 0x000000bc00be7202 */ /* 0x000fe20000000f00 */
[----:B------:R-:W-:Y:S01]  /*2b2d0*/  IMAD.MOV.U32 R182, RZ, RZ, R181 ;  /* 0x000000ffffb67224 */ /* 0x000fe200078e00b5 */
[----:B------:R-:W1:Y:S01]  /*2b2e0*/  LDC R127, c[0x0][0x240] ;  /* 0x00009000ff7f7b82 */ /* 0x000e620000000800 */
[----:B------:R-:W-:Y:S01]  /*2b2f0*/  IMAD.MOV.U32 R200, RZ, RZ, R201 ;  /* 0x000000ffffc87224 */ /* 0x000fe200078e00c9 */
[----:B------:R-:W-:Y:S01]  /*2b300*/  MOV R201, R199 ;  /* 0x000000c700c97202 */ /* 0x000fe20000000f00 */
[----:B------:R-:W-:Y:S01]  /*2b310*/  IMAD.MOV.U32 R203, RZ, RZ, R194 ;  /* 0x000000ffffcb7224 */ /* 0x000fe200078e00c2 */
[----:B------:R-:W-:Y:S01]  /*2b320*/  LEA.HI.X.SX32 R95, R114, R243, 0x2, P6 ;  /* 0x000000f3725f7211 */ /* 0x000fe200030f16ff */
[----:B------:R-:W-:-:S02]  /*2b330*/  IMAD.MOV.U32 R129, RZ, RZ, R117 ;  /* 0x000000ffff817224 */ /* 0x000fc400078e0075 */
[----:B------:R-:W-:Y:S01]  /*2b340*/  IMAD.MOV.U32 R181, RZ, RZ, R180 ;  /* 0x000000ffffb57224 */ /* 0x000fe200078e00b4 */
[----:B------:R-:W-:Y:S01]  /*2b350*/  MOV R180, R178 ;  /* 0x000000b200b47202 */ /* 0x000fe20000000f00 */
[----:B------:R-:W-:Y:S02]  /*2b360*/  IMAD.MOV.U32 R188, RZ, RZ, R184 ;  /* 0x000000ffffbc7224 */ /* 0x000fe400078e00b8 */
[----:B------:R-:W-:Y:S01]  /*2b370*/  IMAD.MOV.U32 R194, RZ, RZ, R193 ;  /* 0x000000ffffc27224 */ /* 0x000fe200078e00c1 */
[----:B------:R-:W-:Y:S01]  /*2b380*/  MOV R193, R189 ;  /* 0x000000bd00c17202 */ /* 0x000fe20000000f00 */
[----:B------:R-:W-:Y:S01]  /*2b390*/  IMAD.MOV.U32 R184, RZ, RZ, R176 ;  /* 0x000000ffffb87224 */ /* 0x000fe200078e00b0 */
[----:B------:R-:W-:Y:S01]  /*2b3a0*/  MOV R176, R167 ;  /* 0x000000a700b07202 */ /* 0x000fe20000000f00 */
[----:B------:R-:W-:Y:S02]  /*2b3b0*/  IMAD.MOV.U32 R199, RZ, RZ, R191 ;  /* 0x000000ffffc77224 */ /* 0x000fe400078e00bf */
[----:B------:R-:W-:Y:S01]  /*2b3c0*/  IMAD.MOV.U32 R214, RZ, RZ, R203 ;  /* 0x000000ffffd67224 */ /* 0x000fe200078e00cb */
[----:B------:R-:W-:Y:S01]  /*2b3d0*/  MOV R203, R201 ;  /* 0x000000c900cb7202 */ /* 0x000fe20000000f00 */
[----:B------:R-:W-:Y:S01]  /*2b3e0*/  IMAD.MOV.U32 R189, RZ, RZ, R185 ;  /* 0x000000ffffbd7224 */ /* 0x000fe200078e00b9 */
[----:B------:R2:W-:Y:S01]  /*2b3f0*/  STL.64 [R1+0x560], R94 ;  /* 0x0005605e01007387 */ /* 0x0005e20000100a00 */
[----:B------:R-:W-:Y:S01]  /*2b400*/  IMAD.MOV.U32 R167, RZ, RZ, R129 ;  /* 0x000000ffffa77224 */ /* 0x000fe200078e0081 */
[----:B------:R-:W3:Y:S01]  /*2b410*/  LDC R117, c[0x0][0x240] ;  /* 0x00009000ff757b82 */ /* 0x000ee20000000800 */
[----:B------:R-:W-:-:S02]  /*2b420*/  IMAD.MOV.U32 R191, RZ, RZ, R187 ;  /* 0x000000ffffbf7224 */ /* 0x000fc400078e00bb */
[----:B------:R-:W-:Y:S01]  /*2b430*/  IMAD.MOV.U32 R185, RZ, RZ, R190 ;  /* 0x000000ffffb97224 */ /* 0x000fe200078e00be */
[----:B------:R-:W-:Y:S01]  /*2b440*/  MOV R190, R188 ;  /* 0x000000bc00be7202 */ /* 0x000fe20000000f00 */
[----:B------:R-:W-:Y:S01]  /*2b450*/  IMAD.MOV.U32 R201, RZ, RZ, R194 ;  /* 0x000000ffffc97224 */ /* 0x000fe200078e00c2 */
[----:B------:R-:W-:Y:S01]  /*2b460*/  MOV R187, R182 ;  /* 0x000000b600bb7202 */ /* 0x000fe20000000f00 */
[----:B------:R-:W-:Y:S02]  /*2b470*/  IMAD.MOV.U32 R188, RZ, RZ, R180 ;  /* 0x000000ffffbc7224 */ /* 0x000fe400078e00b4 */
[----:B----4-:R-:W-:Y:S01]  /*2b480*/  IMAD.MOV.U32 R178, RZ, RZ, R172 ;  /* 0x000000ffffb27224 */ /* 0x010fe200078e00ac */
[C---:B--2---:R-:W-:Y:S01]  /*2b490*/  LEA R94, P6, R116.reuse, R242, 0x2 ;  /* 0x000000f2745e7211 */ /* 0x044fe200078c10ff */
[----:B------:R-:W-:Y:S01]  /*2b4a0*/  IMAD.MOV.U32 R172, RZ, RZ, R165 ;  /* 0x000000ffffac7224 */ /* 0x000fe200078e00a5 */
[----:B------:R-:W-:Y:S01]  /*2b4b0*/  MOV R165, R118 ;  /* 0x0000007600a57202 */ /* 0x000fe20000000f00 */
[----:B------:R-:W-:Y:S01]  /*2b4c0*/  IMAD.MOV.U32 R194, RZ, RZ, R199 ;  /* 0x000000ffffc27224 */ /* 0x000fe200078e00c7 */
[----:B------:R-:W2:Y:S01]  /*2b4d0*/  LDL.LU R118, [R1+0x2ed4] ;  /* 0x002ed40001767983 */ /* 0x000ea20000300800 */
[----:B------:R-:W-:Y:S01]  /*2b4e0*/  IMAD.MOV.U32 R182, RZ, RZ, R181 ;  /* 0x000000ffffb67224 */ /* 0x000fe200078e00b5 */
[----:B------:R-:W-:Y:S01]  /*2b4f0*/  MOV R180, R178 ;  /* 0x000000b200b47202 */ /* 0x000fe20000000f00 */
[----:B------:R-:W-:Y:S01]  /*2b500*/  IMAD.MOV.U32 R181, RZ, RZ, R184 ;  /* 0x000000ffffb57224 */ /* 0x000fe200078e00b8 */
[----:B------:R-:W-:Y:S01]  /*2b510*/  MOV R199, R193 ;  /* 0x000000c100c77202 */ /* 0x000fe20000000f00 */
[----:B------:R4:W-:Y:S01]  /*2b520*/  STL.64 [R1+0x558], R100 ;  /* 0x0005586401007387 */ /* 0x0009e20000100a00 */
[----:B------:R-:W-:Y:S01]  /*2b530*/  IMAD.MOV.U32 R178, RZ, RZ, R176 ;  /* 0x000000ffffb27224 */ /* 0x000fe200078e00b0 */
[----:B------:R-:W-:Y:S01]  /*2b540*/  MOV R176, R167 ;  /* 0x000000a700b07202 */ /* 0x000fe20000000f00 */
[----:B------:R-:W-:Y:S01]  /*2b550*/  IMAD.MOV.U32 R193, RZ, RZ, R191 ;  /* 0x000000ffffc17224 */ /* 0x000fe200078e00bf */
[----:B------:R-:W-:Y:S01]  /*2b560*/  MOV R208, R203 ;  /* 0x000000cb00d07202 */ /* 0x000fe20000000f00 */
[----:B------:R-:W-:Y:S01]  /*2b570*/  IMAD.MOV.U32 R191, RZ, RZ, R189 ;  /* 0x000000ffffbf7224 */ /* 0x000fe200078e00bd */
[----:B------:R-:W-:Y:S01]  /*2b580*/  MOV R189, R187 ;  /* 0x000000bb00bd7202 */ /* 0x000fe20000000f00 */
[----:B------:R-:W-:Y:S01]  /*2b590*/  IMAD.MOV.U32 R184, RZ, RZ, R172 ;  /* 0x000000ffffb87224 */ /* 0x000fe200078e00ac */
[----:B------:R-:W-:Y:S01]  /*2b5a0*/  LEA.HI.X.SX32 R95, R116, R243, 0x2, P6 ;  /* 0x000000f3745f7211 */ /* 0x000fe200030f16ff */
[----:B------:R-:W-:Y:S01]  /*2b5b0*/  IMAD.MOV.U32 R167, RZ, RZ, R175 ;  /* 0x000000ffffa77224 */ /* 0x000fe200078e00af */
[----:B------:R-:W1:Y:S01]  /*2b5c0*/  LDC R129, c[0x0][0x240] ;  /* 0x00009000ff817b82 */ /* 0x000e620000000800 */
[----:B----4-:R-:W-:Y:S01]  /*2b5d0*/  LEA R100, P3, R196, R242, 0x2 ;  /* 0x000000f2c4647211 */ /* 0x010fe200078610ff */
[----:B------:R-:W-:-:S02]  /*2b5e0*/  IMAD.MOV.U32 R172, RZ, RZ, R163 ;  /* 0x000000ffffac7224 */ /* 0x000fc400078e00a3 */
[----:B------:R-:W-:Y:S02]  /*2b5f0*/  IMAD.MOV.U32 R175, RZ, RZ, R120 ;  /* 0x000000ffffaf7224 */ /* 0x000fe400078e0078 */
[----:B------:R-:W-:Y:S01]  /*2b600*/  IMAD.MOV.U32 R187, RZ, RZ, R185 ;  /* 0x000000ffffbb7224 */ /* 0x000fe200078e00b9 */
        /* <DEDUP_REMOVED lines=8> */
[----:B------:R-:W4:Y:S01]  /*2b690*/  LDL.LU R120, [R1+0x2ed0] ;  /* 0x002ed00001787983 */ /* 0x000f220000300800 */
[----:B------:R-:W-:-:S03]  /*2b6a0*/  IMAD.MOV.U32 R171, RZ, RZ, R169 ;  /* 0x000000ffffab7224 */ /* 0x000fc600078e00a9 */
[----:B------:R1:W-:Y:S04]  /*2b6b0*/  STL.64 [R1+0x548], R100 ;  /* 0x0005486401007387 */ /* 0x0003e80000100a00 */
[----:B------:R-:W4:Y:S01]  /*2b6c0*/  LDL.LU R169, [R1+0x1570] ;  /* 0x0015700001a97983 */ /* 0x000f220000300800 */
[----:B------:R-:W-:Y:S01]  /*2b6d0*/  MOV R203, R199 ;  /* 0x000000c700cb7202 */ /* 0x000fe20000000f00 */
[----:B---3--:R-:W-:Y:S01]  /*2b6e0*/  IMAD R117, R198, R117, RZ ;  /* 0x00000075c6757224 */ /* 0x008fe200078e02ff */
[----:B------:R-:W-:Y:S01]  /*2b6f0*/  MOV R199, R189 ;  /* 0x000000bd00c77202 */ /* 0x000fe20000000f00 */
[----:B------:R-:W-:Y:S01]  /*2b700*/  IMAD.MOV.U32 R198, RZ, RZ, R201 ;  /* 0x000000ffffc67224 */ /* 0x000fe200078e00c9 */
[----:B------:R-:W-:Y:S01]  /*2b710*/  MOV R189, R190 ;  /* 0x000000be00bd7202 */ /* 0x000fe20000000f00 */
[----:B------:R-:W-:-:S02]  /*2b720*/  IMAD.MOV.U32 R201, RZ, RZ, R193 ;  /* 0x000000ffffc97224 */ /* 0x000fc400078e00c1 */
[----:B------:R-:W-:Y:S02]  /*2b730*/  IMAD.MOV.U32 R193, RZ, RZ, R187 ;  /* 0x000000ffffc17224 */ /* 0x000fe400078e00bb */
[----:B------:R-:W-:Y:S02]  /*2b740*/  IMAD.MOV.U32 R187, RZ, RZ, R181 ;  /* 0x000000ffffbb7224 */ /* 0x000fe400078e00b5 */
[----:B------:R-:W-:Y:S01]  /*2b750*/  IMAD.MOV.U32 R181, RZ, RZ, R239 ;  /* 0x000000ffffb57224 */ /* 0x000fe200078e00ef */
[----:B--2---:R-:W-:-:S04]  /*2b760*/  LEA R94, P6, R118, R242, 0x2 ;  /* 0x000000f2765e7211 */ /* 0x004fc800078c10ff */
[----:B------:R-:W-:-:S05]  /*2b770*/  LEA.HI.X.SX32 R95, R118, R243, 0x2, P6 ;  /* 0x000000f3765f7211 */ /* 0x000fca00030f16ff */
[----:B------:R2:W-:Y:S01]  /*2b780*/  STL.64 [R1+0x540], R94 ;  /* 0x0005405e01007387 */ /* 0x0005e20000100a00 */
[----:B----4-:R-:W-:Y:S02]  /*2b790*/  IMAD.MOV.U32 R190, RZ, RZ, R169 ;  /* 0x000000ffffbe7224 */ /* 0x010fe400078e00a9 */
[----:B------:R-:W-:Y:S02]  /*2b7a0*/  IMAD.MOV.U32 R169, RZ, RZ, R122 ;  /* 0x000000ffffa97224 */ /* 0x000fe400078e007a */
[----:B------:R-:W3:Y:S04]  /*2b7b0*/  LDL.LU R122, [R1+0x2ecc] ;  /* 0x002ecc00017a7983 */ /* 0x000ee80000300800 */
[----:B------:R-:W4:Y:S01]  /*2b7c0*/  LDL.LU R239, [R1+0x2ec8] ;  /* 0x002ec80001ef7983 */ /* 0x000f220000300800 */
[----:B------:R-:W-:Y:S01]  /*2b7d0*/  IMAD.MOV.U32 R196, RZ, RZ, R194 ;  /* 0x000000ffffc47224 */ /* 0x000fe200078e00c2 */
[-C--:B-1----:R-:W-:Y:S01]  /*2b7e0*/  LEA R100, P3, R205, R242.reuse, 0x2 ;  /* 0x000000f2cd647211 */ /* 0x082fe200078610ff */
[----:B------:R-:W-:Y:S01]  /*2b7f0*/  IMAD.MOV.U32 R194, RZ, RZ, R191 ;  /* 0x000000ffffc27224 */ /* 0x000fe200078e00bf */
[----:B--2---:R-:W-:Y:S01]  /*2b800*/  LEA R94, P6, R120, R242, 0x2 ;  /* 0x000000f2785e7211 */ /* 0x004fe200078c10ff */
[----:B------:R-:W-:-:S02]  /*2b810*/  IMAD.MOV.U32 R191, RZ, RZ, R185 ;  /* 0x000000ffffbf7224 */ /* 0x000fc400078e00b9 */
[----:B------:R-:W-:Y:S01]  /*2b820*/  IMAD R123, R197, R123, RZ ;  /* 0x0000007bc57b7224 */ /* 0x000fe200078e02ff */
[----:B------:R-:W-:Y:S01]  /*2b830*/  MOV R197, R196 ;  /* 0x000000c400c57202 */ /* 0x000fe20000000f00 */
[----:B------:R-:W-:Y:S01]  /*2b840*/  IMAD.MOV.U32 R196, RZ, RZ, R201 ;  /* 0x000000ffffc47224 */ /* 0x000fe200078e00c9 */
[-C--:B------:R-:W-:Y:S01]  /*2b850*/  LEA.HI.X.SX32 R101, R205, R243.reuse, 0x2, P3 ;  /* 0x000000f3cd657211 */ /* 0x080fe200018f16ff */
[----:B------:R-:W-:Y:S01]  /*2b860*/  IMAD.MOV.U32 R201, RZ, RZ, R199 ;  /* 0x000000ffffc97224 */ /* 0x000fe200078e00c7 */
[----:B------:R-:W-:Y:S01]  /*2b870*/  LEA.HI.X.SX32 R95, R120, R243, 0x2, P6 ;  /* 0x000000f3785f7211 */ /* 0x000fe200030f16ff */
[----:B------:R-:W-:Y:S01]  /*2b880*/  IMAD.MOV.U32 R185, RZ, RZ, R172 ;  /* 0x000000ffffb97224 */ /* 0x000fe200078e00ac */
[----:B------:R-:W-:Y:S01]  /*2b890*/  MOV R199, R191 ;  /* 0x000000bf00c77202 */ /* 0x000fe20000000f00 */
[----:B------:R-:W-:Y:S01]  /*2b8a0*/  IMAD.MOV.U32 R204, RZ, RZ, R203 ;  /* 0x000000ffffcc7224 */ /* 0x000fe200078e00cb */
[----:B------:R-:W-:Y:S01]  /*2b8b0*/  MOV R203, R194 ;  /* 0x000000c200cb7202 */ /* 0x000fe20000000f00 */
[----:B------:R-:W-:-:S02]  /*2b8c0*/  IMAD.MOV.U32 R191, RZ, RZ, R187 ;  /* 0x000000ffffbf7224 */ /* 0x000fc400078e00bb */
[----:B------:R-:W-:Y:S01]  /*2b8d0*/  IMAD.MOV.U32 R187, RZ, RZ, R181 ;  /* 0x000000ffffbb7224 */ /* 0x000fe200078e00b5 */
[----:B------:R4:W-:Y:S01]  /*2b8e0*/  STL.64 [R1+0x538], R100 ;  /* 0x0005386401007387 */ /* 0x0009e20000100a00 */
[----:B------:R-:W-:Y:S02]  /*2b8f0*/  IMAD.MOV.U32 R194, RZ, RZ, R193 ;  /* 0x000000ffffc27224 */ /* 0x000fe400078e00c1 */
[----:B------:R-:W-:Y:S01]  /*2b900*/  IMAD.MOV.U32 R181, RZ, RZ, R179 ;  /* 0x000000ffffb57224 */ /* 0x000fe200078e00b3 */
[----:B------:R-:W-:Y:S01]  /*2b910*/  MOV R179, R252 ;  /* 0x000000fc00b37202 */ /* 0x000fe20000000f00 */
[----:B------:R-:W-:Y:S01]  /*2b920*/  IMAD.MOV.U32 R193, RZ, RZ, R189 ;  /* 0x000000ffffc17224 */ /* 0x000fe200078e00bd */
[----:B------:R1:W-:Y:S01]  /*2b930*/  STL.64 [R1+0x530], R94 ;  /* 0x0005305e01007387 */ /* 0x0003e20000100a00 */
[----:B------:R-:W-:Y:S01]  /*2b940*/  MOV R189, R185 ;  /* 0x000000b900bd7202 */ /* 0x000fe20000000f00 */
[----:B------:R-:W-:Y:S02]  /*2b950*/  IMAD.MOV.U32 R252, RZ, RZ, R153 ;  /* 0x000000fffffc7224 */ /* 0x000fe400078e0099 */
[----:B------:R-:W2:Y:S01]  /*2b960*/  LDL.LU R153, [R1+0x2ec4] ;  /* 0x002ec40001997983 */ /* 0x000ea20000300800 */
        /* <DEDUP_REMOVED lines=9> */
[----:B---3--:R-:W-:-:S02]  /*2ba00*/  IMAD.MOV.U32 R185, RZ, RZ, R122 ;  /* 0x000000ffffb97224 */ /* 0x008fc400078e007a */
[----:B------:R-:W1:Y:S01]  /*2ba10*/  LDL.LU R122, [R1+0x2ec0] ;  /* 0x002ec000017a7983 */ /* 0x000e620000300800 */
[----:B----4-:R-:W-:-:S03]  /*2ba20*/  LEA R100, P3, R239, R242, 0x2 ;  /* 0x000000f2ef647211 */ /* 0x010fc600078610ff */
[----:B------:R-:W3:Y:S01]  /*2ba30*/  LDL.LU R205, [R1+0x4f8] ;  /* 0x0004f80001cd7983 */ /* 0x000ee20000300800 */
[----:B------:R-:W-:Y:S02]  /*2ba40*/  LEA.HI.X.SX32 R101, R239, R243, 0x2, P3 ;  /* 0x000000f3ef657211 */ /* 0x000fe400018f16ff */
[----:B------:R-:W-:Y:S01]  /*2ba50*/  MOV R187, R185 ;  /* 0x000000b900bb7202 */ /* 0x000fe20000000f00 */
[----:B------:R-:W4:Y:S02]  /*2ba60*/  LDC R239, c[0x0][0x240] ;  /* 0x00009000ffef7b82 */ /* 0x000f240000000800 */
[----:B------:R2:W-:Y:S04]  /*2ba70*/  STL.64 [R1+0x528], R100 ;  /* 0x0005286401007387 */ /* 0x0005e80000100a00 */
[----:B------:R-:W2:Y:S01]  /*2ba80*/  LDL.LU R185, [R1+0x2c0] ;  /* 0x0002c00001b97983 */ /* 0x000ea20000300800 */
[----:B-1----:R-:W-:Y:S01]  /*2ba90*/  LEA R94, P6, R122, R242, 0x2 ;  /* 0x000000f27a5e7211 */ /* 0x002fe200078c10ff */
[----:B---3--:R-:W-:-:S02]  /*2baa0*/  IMAD R125, R205, R125, RZ ;  /* 0x0000007dcd7d7224 */ /* 0x008fc400078e02ff */
[----:B------:R-:W-:Y:S02]  /*2bab0*/  IMAD.MOV.U32 R205, RZ, RZ, R196 ;  /* 0x000000ffffcd7224 */ /* 0x000fe400078e00c4 */
[----:B------:R-:W-:Y:S01]  /*2bac0*/  IMAD.MOV.U32 R196, RZ, RZ, R203 ;  /* 0x000000ffffc47224 */ /* 0x000fe200078e00cb */
[----:B------:R-:W-:Y:S01]  /*2bad0*/  MOV R203, R201 ;  /* 0x000000c900cb7202 */ /* 0x000fe20000000f00 */
[----:B------:R-:W-:Y:S01]  /*2bae0*/  IMAD.MOV.U32 R201, RZ, RZ, R194 ;  /* 0x000000ffffc97224 */ /* 0x000fe200078e00c2 */
[----:B------:R-:W-:Y:S01]  /*2baf0*/  LEA.HI.X.SX32 R95, R122, R243, 0x2, P6 ;  /* 0x000000f37a5f7211 */ /* 0x000fe200030f16ff */
[----:B------:R-:W-:Y:S01]  /*2bb00*/  IMAD.MOV.U32 R194, RZ, RZ, R199 ;  /* 0x000000ffffc27224 */ /* 0x000fe200078e00c7 */
[----:B------:R-:W-:Y:S01]  /*2bb10*/  MOV R199, R193 ;  /* 0x000000c100c77202 */ /* 0x000fe20000000f00 */
[----:B------:R-:W-:Y:S02]  /*2bb20*/  IMAD.MOV.U32 R193, RZ, RZ, R191 ;  /* 0x000000ffffc17224 */ /* 0x000fe400078e00bf */
[----:B------:R-:W-:Y:S01]  /*2bb30*/  IMAD.MOV.U32 R191, RZ, RZ, R189 ;  /* 0x000000ffffbf7224 */ /* 0x000fe200078e00bd */
[----:B------:R-:W-:Y:S01]  /*2bb40*/  MOV R189, R187 ;  /* 0x000000bb00bd7202 */ /* 0x000fe20000000f00 */
[----:B--2---:R-:W-:Y:S01]  /*2bb50*/  IMAD.MOV.U32 R187, RZ, RZ, R185 ;  /* 0x000000ffffbb7224 */ /* 0x004fe200078e00b9 */
[----:B------:R1:W-:Y:S01]  /*2bb60*/  STL.64 [R1+0x520], R94 ;  /* 0x0005205e01007387 */ /* 0x0003e20000100a00 */
[----:B------:R-:W-:-:S03]  /*2bb70*/  IMAD.MOV.U32 R185, RZ, RZ, R124 ;  /* 0x000000ffffb97224 */ /* 0x000fc600078e007c */
[----:B------:R-:W1:Y:S04]  /*2bb80*/  LDL.LU R124, [R1+0x2ebc] ;  /* 0x002ebc00017c7983 */ /* 0x000e680000300800 */
[----:B------:R-:W2:Y:S01]  /*2bb90*/  LDL.LU R209, [R1+0x4fc] ;  /* 0x0004fc0001d17983 */ /* 0x000ea20000300800 */
[----:B------:R-:W-:-:S04]  /*2bba0*/  LEA R100, P3, R207, R242, 0x2 ;  /* 0x000000f2cf647211 */ /* 0x000fc800078610ff */
[----:B------:R-:W-:Y:S02]  /*2bbb0*/  LEA.HI.X.SX32 R101, R207, R243, 0x2, P3 ;  /* 0x000000f3cf657211 */ /* 0x000fe400018f16ff */
        /* <DEDUP_REMOVED lines=10> */
[----:B------:R3:W-:Y:S01]  /*2bc60*/  STL.64 [R1+0x518], R100 ;  /* 0x0005186401007387 */ /* 0x0007e20000100a00 */
[----:B------:R-:W-:Y:S02]  /*2bc70*/  IMAD.MOV.U32 R185, RZ, RZ, R192 ;  /* 0x000000ffffb97224 */ /* 0x000fe400078e00c0 */
[----:B------:R-:W-:Y:S01]  /*2bc80*/  IMAD.MOV.U32 R192, RZ, RZ, R126 ;  /* 0x000000ffffc07224 */ /* 0x000fe200078e007e */
[----:B-1----:R-:W-:-:S04]  /*2bc90*/  LEA R94, P6, R124, R242, 0x2 ;  /* 0x000000f27c5e7211 */ /* 0x002fc800078c10ff */
[----:B------:R-:W-:-:S05]  /*2bca0*/  LEA.HI.X.SX32 R95, R124, R243, 0x2, P6 ;  /* 0x000000f37c5f7211 */ /* 0x000fca00030f16ff */
[----:B------:R-:W-:Y:S04]  /*2bcb0*/  STL.64 [R1+0x510], R94 ;  /* 0x0005105e01007387 */ /* 0x000fe80000100a00 */
[----:B------:R-:W4:Y:S01]  /*2bcc0*/  LDL.LU R126, [R1+0x2eb8] ;  /* 0x002eb800017e7983 */ /* 0x000f220000300800 */
[----:B--2---:R-:W-:-:S03]  /*2bcd0*/  IMAD R127, R209, R127, RZ ;  /* 0x0000007fd17f7224 */ /* 0x004fc600078e02ff */
[----:B------:R-:W2:Y:S01]  /*2bce0*/  LDL.LU R209, [R1+0x504] ;  /* 0x0005040001d17983 */ /* 0x000ea20000300800 */
[----:B---3--:R-:W-:-:S04]  /*2bcf0*/  LEA R100, P3, R202, R242, 0x2 ;  /* 0x000000f2ca647211 */ /* 0x008fc800078610ff */
[----:B------:R-:W-:Y:S02]  /*2bd00*/  LEA.HI.X.SX32 R101, R202, R243, 0x2, P3 ;  /* 0x000000f3ca657211 */ /* 0x000fe400018f16ff */
[----:B------:R-:W-:Y:S01]  /*2bd10*/  MOV R202, R196 ;  /* 0x000000c400ca7202 */ /* 0x000fe20000000f00 */
[----:B------:R-:W-:Y:S02]  /*2bd20*/  IMAD.MOV.U32 R196, RZ, RZ, R203 ;  /* 0x000000ffffc47224 */ /* 0x000fe400078e00cb */
[----:B------:R-:W-:Y:S01]  /*2bd30*/  IMAD.MOV.U32 R203, RZ, RZ, R201 ;  /* 0x000000ffffcb7224 */ /* 0x000fe200078e00c9 */
[----:B------:R1:W-:Y:S01]  /*2bd40*/  STL.64 [R1+0x508], R100 ;  /* 0x0005086401007387 */ /* 0x0003e20000100a00 */
[----:B------:R-:W-:Y:S01]  /*2bd50*/  MOV R201, R194 ;  /* 0x000000c200c97202 */ /* 0x000fe20000000f00 */
[----:B------:R-:W-:Y:S02]  /*2bd60*/  IMAD.MOV.U32 R194, RZ, RZ, R199 ;  /* 0x000000ffffc27224 */ /* 0x000fe400078e00c7 */
[----:B------:R-:W-:Y:S01]  /*2bd70*/  IMAD.MOV.U32 R199, RZ, RZ, R193 ;  /* 0x000000ffffc77224 */ /* 0x000fe200078e00c1 */
[----:B------:R-:W-:Y:S01]  /*2bd80*/  MOV R193, R191 ;  /* 0x000000bf00c17202 */ /* 0x000fe20000000f00 */
[----:B------:R-:W-:-:S02]  /*2bd90*/  IMAD.MOV.U32 R191, RZ, RZ, R189 ;  /* 0x000000ffffbf7224 */ /* 0x000fc400078e00bd */
[----:B------:R-:W-:Y:S01]  /*2bda0*/  IMAD.MOV.U32 R189, RZ, RZ, R187 ;  /* 0x000000ffffbd7224 */ /* 0x000fe200078e00bb */
[C---:B-1----:R-:W-:Y:S02]  /*2bdb0*/  LEA R100, P3, R200.reuse, R242, 0x2 ;  /* 0x000000f2c8647211 */ /* 0x042fe400078610ff */
[----:B------:R-:W-:Y:S02]  /*2bdc0*/  MOV R187, R185 ;  /* 0x000000b900bb7202 */ /* 0x000fe40000000f00 */
[----:B------:R-:W-:Y:S01]  /*2bdd0*/  LEA.HI.X.SX32 R101, R200, R243, 0x2, P3 ;  /* 0x000000f3c8657211 */ /* 0x000fe200018f16ff */
[----:B------:R-:W-:Y:S01]  /*2bde0*/  IMAD.MOV.U32 R185, RZ, RZ, R192 ;  /* 0x000000ffffb97224 */ /* 0x000fe200078e00c0 */
[----:B------:R-:W-:Y:S01]  /*2bdf0*/  MOV R200, R196 ;  /* 0x000000c400c87202 */ /* 0x000fe20000000f00 */
[----:B------:R-:W-:Y:S02]  /*2be00*/  IMAD.MOV.U32 R196, RZ, RZ, R203 ;  /* 0x000000ffffc47224 */ /* 0x000fe400078e00cb */
[----:B------:R-:W-:-:S02]  /*2be10*/  IMAD.MOV.U32 R192, RZ, RZ, R147 ;  /* 0x000000ffffc07224 */ /* 0x000fc400078e0093 */
[----:B------:R-:W-:Y:S01]  /*2be20*/  IMAD.MOV.U32 R203, RZ, RZ, R201 ;  /* 0x000000ffffcb7224 */ /* 0x000fe200078e00c9 */
[----:B------:R-:W3:Y:S01]  /*2be30*/  LDL.LU R147, [R1+0x2eb4] ;  /* 0x002eb40001937983 */ /* 0x000ee20000300800 */
        /* <DEDUP_REMOVED lines=9> */
[----:B------:R-:W-:Y:S02]  /*2bed0*/  MOV R182, R145 ;  /* 0x0000009100b67202 */ /* 0x000fe40000000f00 */
[----:B----4-:R-:W-:-:S04]  /*2bee0*/  LEA R94, P6, R126, R242, 0x2 ;  /* 0x000000f27e5e7211 */ /* 0x010fc800078c10ff */
[----:B------:R-:W-:Y:S01]  /*2bef0*/  LEA.HI.X.SX32 R95, R126, R243, 0x2, P6 ;  /* 0x000000f37e5f7211 */ /* 0x000fe200030f16ff */
[----:B--2---:R-:W-:-:S04]  /*2bf00*/  IMAD R129, R209, R129, RZ ;  /* 0x00000081d1817224 */ /* 0x004fc800078e02ff */
[----:B------:R1:W-:Y:S04]  /*2bf10*/  STL.64 [R1+0x500], R94 ;  /* 0x0005005e01007387 */ /* 0x0003e80000100a00 */
[----:B------:R-:W2:Y:S04]  /*2bf20*/  LDL.LU R209, [R1+0x153c] ;  /* 0x00153c0001d17983 */ /* 0x000ea80000300800 */
[----:B------:R4:W-:Y:S01]  /*2bf30*/  STL.64 [R1+0x4f8], R100 ;  /* 0x0004f86401007387 */ /* 0x0009e20000100a00 */
[----:B-1----:R-:W-:-:S03]  /*2bf40*/  LEA R94, P6, R214, R242, 0x2 ;  /* 0x000000f2d65e7211 */ /* 0x002fc600078c10ff */
[----:B------:R-:W3:Y:S01]  /*2bf50*/  LDL.LU R145, [R1+0x2eb0] ;  /* 0x002eb00001917983 */ /* 0x000ee20000300800 */
[----:B------:R-:W-:Y:S02]  /*2bf60*/  LEA.HI.X.SX32 R95, R214, R243, 0x2, P6 ;  /* 0x000000f3d65f7211 */ /* 0x000fe400030f16ff */
[----:B----4-:R-:W-:-:S03]  /*2bf70*/  LEA R100, P3, R198, R242, 0x2 ;  /* 0x000000f2c6647211 */ /* 0x010fc600078610ff */
[----:B------:R1:W-:Y:S01]  /*2bf80*/  STL.64 [R1+0x4f0], R94 ;  /* 0x0004f05e01007387 */ /* 0x0003e20000100a00 */
[----:B------:R-:W-:Y:S01]  /*2bf90*/  LEA.HI.X.SX32 R101, R198, R243, 0x2, P3 ;  /* 0x000000f3c6657211 */ /* 0x000fe200018f16ff */
[----:B------:R-:W-:Y:S02]  /*2bfa0*/  IMAD.MOV.U32 R198, RZ, RZ, R196 ;  /* 0x000000ffffc67224 */ /* 0x000fe400078e00c4 */
[----:B------:R-:W4:Y:S01]  /*2bfb0*/  LDL.LU R214, [R1+0x1540] ;  /* 0x0015400001d67983 */ /* 0x000f220000300800 */
[----:B------:R-:W-:Y:S01]  /*2bfc0*/  IMAD.MOV.U32 R196, RZ, RZ, R203 ;  /* 0x000000ffffc47224 */ /* 0x000fe200078e00cb */
[----:B------:R-:W-:Y:S01]  /*2bfd0*/  MOV R203, R201 ;  /* 0x000000c900cb7202 */ /* 0x000fe20000000f00 */
[----:B------:R-:W-:Y:S01]  /*2bfe0*/  IMAD.MOV.U32 R201, RZ, RZ, R194 ;  /* 0x000000ffffc97224 */ /* 0x000fe200078e00c2 */
[----:B------:R1:W-:Y:S01]  /*2bff0*/  STL.64 [R1+0x4e8], R100 ;  /* 0x0004e86401007387 */ /* 0x0003e20000100a00 */
[----:B------:R-:W-:Y:S01]  /*2c000*/  IMAD.MOV.U32 R194, RZ, RZ, R199 ;  /* 0x000000ffffc27224 */ /* 0x000fe200078e00c7 */
[----:B------:R-:W-:Y:S01]  /*2c010*/  MOV R199, R193 ;  /* 0x000000c100c77202 */ /* 0x000fe20000000f00 */
[----:B------:R-:W-:Y:S01]  /*2c020*/  IMAD.MOV.U32 R193, RZ, RZ, R191 ;  /* 0x000000ffffc17224 */ /* 0x000fe200078e00bf */
[----:B-1----:R-:W-:Y:S01]  /*2c030*/  LEA R94, P6, R208, R242, 0x2 ;  /* 0x000000f2d05e7211 */ /* 0x002fe200078c10ff */
[----:B------:R-:W-:Y:S01]  /*2c040*/  IMAD.MOV.U32 R191, RZ, RZ, R189 ;  /* 0x000000ffffbf7224 */ /* 0x000fe200078e00bd */
[----:B------:R-:W-:-:S02]  /*2c050*/  MOV R189, R187 ;  /* 0x000000bb00bd7202 */ /* 0x000fc40000000f00 */
[----:B------:R-:W-:Y:S01]  /*2c060*/  LEA R100, P3, R197, R242, 0x2 ;  /* 0x000000f2c5647211 */ /* 0x000fe200078610ff */
[----:B------:R-:W-:-:S03]  /*2c070*/  IMAD.MOV.U32 R187, RZ, RZ, R185 ;  /* 0x000000ffffbb7224 */ /* 0x000fc600078e00b9 */
[-C--:B------:R-:W-:Y:S02]  /*2c080*/  LEA.HI.X.SX32 R101, R197, R243.reuse, 0x2, P3 ;  /* 0x000000f3c5657211 */ /* 0x080fe400018f16ff */
[----:B------:R-:W-:Y:S01]  /*2c090*/  MOV R197, R196 ;  /* 0x000000c400c57202 */ /* 0x000fe20000000f00 */
[----:B------:R-:W-:Y:S01]  /*2c0a0*/  IMAD.MOV.U32 R196, RZ, RZ, R203 ;  /* 0x000000ffffc47224 */ /* 0x000fe200078e00cb */
[----:B------:R-:W-:Y:S01]  /*2c0b0*/  LEA.HI.X.SX32 R95, R208, R243, 0x2, P6 ;  /* 0x000000f3d05f7211 */ /* 0x000fe200030f16ff */
[----:B------:R-:W-:Y:S01]  /*2c0c0*/  IMAD.MOV.U32 R185, RZ, RZ, R192 ;  /* 0x000000ffffb97224 */ /* 0x000fe200078e00c0 */
[----:B------:R-:W-:Y:S01]  /*2c0d0*/  MOV R192, R182 ;  /* 0x000000b600c07202 */ /* 0x000fe20000000f00 */
[----:B------:R-:W-:Y:S01]  /*2c0e0*/  IMAD.MOV.U32 R203, RZ, RZ, R201 ;  /* 0x000000ffffcb7224 */ /* 0x000fe200078e00c9 */
[----:B------:R-:W-:Y:S01]  /*2c0f0*/  MOV R201, R194 ;  /* 0x000000c200c97202 */ /* 0x000fe20000000f00 */
[----:B------:R-:W-:Y:S02]  /*2c100*/  IMAD.MOV.U32 R182, RZ, RZ, R188 ;  /* 0x000000ffffb67224 */ /* 0x000fe400078e00bc */
[----:B------:R-:W-:-:S02]  /*2c110*/  IMAD.MOV.U32 R194, RZ, RZ, R199 ;  /* 0x000000ffffc27224 */ /* 0x000fc400078e00c7 */
[----:B------:R-:W-:Y:S02]  /*2c120*/  IMAD.MOV.U32 R188, RZ, RZ, R139 ;  /* 0x000000ffffbc7224 */ /* 0x000fe400078e008b */
[----:B------:R-:W-:Y:S01]  /*2c130*/  IMAD.MOV.U32 R199, RZ, RZ, R193 ;  /* 0x000000ffffc77224 */ /* 0x000fe200078e00c1 */
[----:B------:R-:W3:Y:S01]  /*2c140*/  LDL.LU R139, [R1+0x2eac] ;  /* 0x002eac00018b7983 */ /* 0x000ee20000300800 */
[----:B------:R-:W-:Y:S01]  /*2c150*/  MOV R193, R191 ;  /* 0x000000bf00c17202 */ /* 0x000fe20000000f00 */
[----:B------:R-:W-:Y:S02]  /*2c160*/  IMAD.MOV.U32 R191, RZ, RZ, R189 ;  /* 0x000000ffffbf7224 */ /* 0x000fe400078e00bd */
[----:B------:R1:W-:Y:S01]  /*2c170*/  STL.64 [R1+0x4e0], R94 ;  /* 0x0004e05e01007387 */ /* 0x0003e20000100a00 */
[----:B------:R-:W-:Y:S01]  /*2c180*/  IMAD.MOV.U32 R189, RZ, RZ, R187 ;  /* 0x000000ffffbd7224 */ /* 0x000fe200078e00bb */
[----:B------:R-:W-:Y:S01]  /*2c190*/  MOV R187, R185 ;  /* 0x000000b900bb7202 */ /* 0x000fe20000000f00 */
[----:B------:R-:W-:-:S02]  /*2c1a0*/  IMAD.MOV.U32 R185, RZ, RZ, R192 ;  /* 0x000000ffffb97224 */ /* 0x000fc400078e00c0 */
[----:B------:R-:W-:Y:S01]  /*2c1b0*/  IMAD.MOV.U32 R192, RZ, RZ, R182 ;  /* 0x000000ffffc07224 */ /* 0x000fe200078e00b6 */
[----:B------:R-:W-:Y:S01]  /*2c1c0*/  MOV R182, R188 ;  /* 0x000000bc00b67202 */ /* 0x000fe20000000f00 */
[----:B------:R-:W-:Y:S01]  /*2c1d0*/  IMAD.MOV.U32 R188, RZ, RZ, R184 ;  /* 0x000000ffffbc7224 */ /* 0x000fe200078e00b8 */
[----:B-1----:R-:W-:Y:S01]  /*2c1e0*/  LEA R94, P6, R204, R242, 0x2 ;  /* 0x000000f2cc5e7211 */ /* 0x002fe200078c10ff */
[----:B------:R-:W-:-:S03]  /*2c1f0*/  IMAD.MOV.U32 R184, RZ, RZ, R178 ;  /* 0x000000ffffb87224 */ /* 0x000fc600078e00b2 */
[----:B------:R-:W-:Y:S01]  /*2c200*/  LEA.HI.X.SX32 R95, R204, R243, 0x2, P6 ;  /* 0x000000f3cc5f7211 */ /* 0x000fe200030f16ff */
[----:B------:R-:W-:Y:S01]  /*2c210*/  STL.64 [R1+0x4d8], R100 ;  /* 0x0004d86401007387 */ /* 0x000fe20000100a00 */
[----:B------:R-:W-:-:S03]  /*2c220*/  MOV R178, R135 ;  /* 0x0000008700b27202 */ /* 0x000fc60000000f00 */
[----:B------:R-:W4:Y:S04]  /*2c230*/  LDL.LU R135, [R1+0x2ea8] ;  /* 0x002ea80001877983 */ /* 0x000f280000300800 */
[----:B------:R1:W-:Y:S02]  /*2c240*/  STL.64 [R1+0x4d0], R94 ;  /* 0x0004d05e01007387 */ /* 0x0003e40000100a00 */
[----:B-1----:R-:W-:-:S04]  /*2c250*/  LEA R94, P6, R205, R242, 0x2 ;  /* 0x000000f2cd5e7211 */ /* 0x002fc800078c10ff */
[----:B------:R-:W-:Y:S01]  /*2c260*/  LEA.HI.X.SX32 R95, R205, R243, 0x2, P6 ;  /* 0x000000f3cd5f7211 */ /* 0x000fe200030f16ff */
[----:B------:R-:W-:Y:S02]  /*2c270*/  IMAD.MOV.U32 R205, RZ, RZ, R196 ;  /* 0x000000ffffcd7224 */ /* 0x000fe400078e00c4 */
[----:B------:R-:W-:Y:S01]  /*2c280*/  IMAD.MOV.U32 R196, RZ, RZ, R201 ;  /* 0x000000ffffc47224 */ /* 0x000fe200078e00c9 */
[----:B------:R-:W-:Y:S01]  /*2c290*/  MOV R201, R194 ;  /* 0x000000c200c97202 */ /* 0x000fe20000000f00 */
[----:B------:R-:W-:Y:S01]  /*2c2a0*/  IMAD.MOV.U32 R194, RZ, RZ, R199 ;  /* 0x000000ffffc27224 */ /* 0x000fe200078e00c7 */
[C---:B------:R-:W-:Y:S01]  /*2c2b0*/  LEA R100, P3, R112.reuse, R242, 0x2 ;  /* 0x000000f270647211 */ /* 0x040fe200078610ff */
[----:B------:R-:W-:Y:S01]  /*2c2c0*/  IMAD.MOV.U32 R199, RZ, RZ, R193 ;  /* 0x000000ffffc77224 */ /* 0x000fe200078e00c1 */
[----:B------:R-:W-:Y:S01]  /*2c2d0*/  MOV R193, R191 ;  /* 0x000000bf00c17202 */ /* 0x000fe20000000f00 */
[----:B------:R-:W-:Y:S01]  /*2c2e0*/  IMAD.MOV.U32 R191, RZ, RZ, R189 ;  /* 0x000000ffffbf7224 */ /* 0x000fe200078e00bd */
[----:B------:R-:W-:Y:S01]  /*2c2f0*/  LEA.HI.X.SX32 R101, R112, R243, 0x2, P3 ;  /* 0x000000f370657211 */ /* 0x000fe200018f16ff */
[----:B------:R-:W-:Y:S01]  /*2c300*/  IMAD.MOV.U32 R189, RZ, RZ, R187 ;  /* 0x000000ffffbd7224 */ /* 0x000fe200078e00bb */
[----:B------:R-:W-:Y:S01]  /*2c310*/  MOV R187, R185 ;  /* 0x000000b900bb7202 */ /* 0x000fe20000000f00 */
[----:B------:R-:W-:-:S02]  /*2c320*/  IMAD.MOV.U32 R185, RZ, RZ, R192 ;  /* 0x000000ffffb97224 */ /* 0x000fc400078e00c0 */
[----:B------:R-:W-:Y:S01]  /*2c330*/  IMAD.MOV.U32 R192, RZ, RZ, R182 ;  /* 0x000000ffffc07224 */ /* 0x000fe200078e00b6 */
[----:B------:R-:W-:Y:S01]  /*2c340*/  MOV R182, R188 ;  /* 0x000000bc00b67202 */ /* 0x000fe20000000f00 */
[----:B------:R-:W-:Y:S01]  /*2c350*/  IMAD.MOV.U32 R188, RZ, RZ, R184 ;  /* 0x000000ffffbc7224 */ /* 0x000fe200078e00b8 */
[----:B------:R-:W-:Y:S01]  /*2c360*/  STL.64 [R1+0x4c8], R100 ;  /* 0x0004c86401007387 */ /* 0x000fe20000100a00 */
[----:B------:R-:W-:Y:S01]  /*2c370*/  IMAD.MOV.U32 R184, RZ, RZ, R176 ;  /* 0x000000ffffb87224 */ /* 0x000fe200078e00b0 */
[----:B------:R-:W-:Y:S02]  /*2c380*/  MOV R176, R137 ;  /* 0x0000008900b07202 */ /* 0x000fe40000000f00 */
[----:B------:R1:W-:Y:S04]  /*2c390*/  STL.64 [R1+0x4c0], R94 ;  /* 0x0004c05e01007387 */ /* 0x0003e80000100a00 */
[----:B------:R-:W3:Y:S01]  /*2c3a0*/  LDL.LU R137, [R1+0x2ea4] ;  /* 0x002ea40001897983 */ /* 0x000ee20000300800 */
[----:B------:R-:W-:-:S02]  /*2c3b0*/  MOV R163, R131 ;  /* 0x0000008300a37202 */ /* 0x000fc40000000f00 */
[----:B------:R-:W2:Y:S01]  /*2c3c0*/  LDC R131, c[0x0][0x240] ;  /* 0x00009000ff837b82 */ /* 0x000ea20000000800 */
[----:B------:R-:W-:Y:S02]  /*2c3d0*/  LEA R208, P6, R207, R242, 0x2 ;  /* 0x000000f2cfd07211 */ /* 0x000fe400078c10ff */
[----:B------:R-:W-:Y:S01]  /*2c3e0*/  MOV R172, R175 ;  /* 0x000000af00ac7202 */ /* 0x000fe20000000f00 */
[----:B------:R-:W-:Y:S01]  /*2c3f0*/  IMAD.MOV.U32 R175, RZ, RZ, R171 ;  /* 0x000000ffffaf7224 */ /* 0x000fe200078e00ab */
[----:B------:R-:W-:-:S03]  /*2c400*/  MOV R171, R133 ;  /* 0x0000008500ab7202 */ /* 0x000fc60000000f00 */
[----:B-1----:R-:W1:Y:S08]  /*2c410*/  LDC R94, c[0x0][0x240] ;  /* 0x00009000ff5e7b82 */ /* 0x002e700000000800 */
[----:B------:R-:W1:Y:S08]  /*2c420*/  LDC R95, c[0x0][0x240] ;  /* 0x00009000ff5f7b82 */ /* 0x000e700000000800 */
[----:B------:R-:W1:Y:S01]  /*2c430*/  LDC R133, c[0x0][0x240] ;  /* 0x00009000ff857b82 */ /* 0x000e620000000800 */
[----:B--2---:R-:W-:Y:S01]  /*2c440*/  IMAD R131, R209, R131, RZ ;  /* 0x00000083d1837224 */ /* 0x004fe200078e02ff */
[----:B------:R-:W-:Y:S01]  /*2c450*/  LEA.HI.X.SX32 R209, R207, R243, 0x2, P6 ;  /* 0x000000f3cfd17211 */ /* 0x000fe200030f16ff */
[----:B------:R-:W-:-:S02]  /*2c460*/  IMAD.MOV.U32 R207, RZ, RZ, R196 ;  /* 0x000000ffffcf7224 */ /* 0x000fc400078e00c4 */
        /* <DEDUP_REMOVED lines=12> */
[----:B------:R-:W-:Y:S01]  /*2c530*/  IMAD.MOV.U32 R171, RZ, RZ, R141 ;  /* 0x000000ffffab7224 */ /* 0x000fe200078e008d */
[----:B----4-:R-:W-:-:S04]  /*2c540*/  LEA R100, P3, R135, R242, 0x2 ;  /* 0x000000f287647211 */ /* 0x010fc800078610ff */
[----:B------:R-:W-:-:S05]  /*2c550*/  LEA.HI.X.SX32 R101, R135, R243, 0x2, P3 ;  /* 0x000000f387657211 */ /* 0x000fca00018f16ff */
[----:B------:R3:W-:Y:S04]  /*2c560*/  STL.64 [R1+0x4b8], R100 ;  /* 0x0004b86401007387 */ /* 0x0007e80000100a00 */
[----:B------:R2:W-:Y:S01]  /*2c570*/  STL.64 [R1+0x4b0], R208 ;  /* 0x0004b0d001007387 */ /* 0x0005e20000100a00 */
[----:B---3--:R-:W-:-:S04]  /*2c580*/  LEA R100, P3, R137, R242, 0x2 ;  /* 0x000000f289647211 */ /* 0x008fc800078610ff */
[----:B------:R-:W-:-:S05]  /*2c590*/  LEA.HI.X.SX32 R101, R137, R243, 0x2, P3 ;  /* 0x000000f389657211 */ /* 0x000fca00018f16ff */
[----:B------:R3:W-:Y:S04]  /*2c5a0*/  STL.64 [R1+0x4a8], R100 ;  /* 0x0004a86401007387 */ /* 0x0007e80000100a00 */
[----:B------:R-:W4:Y:S01]  /*2c5b0*/  LDL.LU R141, [R1+0x2ea0] ;  /* 0x002ea000018d7983 */ /* 0x000f220000300800 */
[----:B--2---:R-:W-:-:S04]  /*2c5c0*/  LEA R208, P6, R202, R242, 0x2 ;  /* 0x000000f2cad07211 */ /* 0x004fc800078c10ff */
[----:B------:R-:W-:Y:S02]  /*2c5d0*/  LEA.HI.X.SX32 R209, R202, R243, 0x2, P6 ;  /* 0x000000f3cad17211 */ /* 0x000fe400030f16ff */
[----:B---3--:R-:W-:-:S03]  /*2c5e0*/  LEA R100, P3, R139, R242, 0x2 ;  /* 0x000000f28b647211 */ /* 0x008fc600078610ff */
[----:B------:R2:W-:Y:S01]  /*2c5f0*/  STL.64 [R1+0x4a0], R208 ;  /* 0x0004a0d001007387 */ /* 0x0005e20000100a00 */
[----:B------:R-:W-:Y:S02]  /*2c600*/  LEA.HI.X.SX32 R101, R139, R243, 0x2, P3 ;  /* 0x000000f38b657211 */ /* 0x000fe400018f16ff */
[----:B--2---:R-:W-:-:S04]  /*2c610*/  LEA R208, P6, R200, R242, 0x2 ;  /* 0x000000f2c8d07211 */ /* 0x004fc800078c10ff */
[----:B------:R-:W-:Y:S01]  /*2c620*/  LEA.HI.X.SX32 R209, R200, R243, 0x2, P6 ;  /* 0x000000f3c8d17211 */ /* 0x000fe200030f16ff */
[----:B------:R-:W-:Y:S04]  /*2c630*/  STL.64 [R1+0x498], R100 ;  /* 0x0004986401007387 */ /* 0x000fe80000100a00 */
[----:B------:R2:W-:Y:S02]  /*2c640*/  STL.64 [R1+0x490], R208 ;  /* 0x000490d001007387 */ /* 0x0005e40000100a00 */
[----:B--2---:R-:W-:Y:S01]  /*2c650*/  MOV R208, R207 ;  /* 0x000000cf00d07202 */ /* 0x004fe20000000f00 */
        /* <DEDUP_REMOVED lines=21> */
[----:B------:R-:W2:Y:S01]  /*2c7b0*/  LDL.LU R143, [R1+0x2e9c] ;  /* 0x002e9c00018f7983 */ /* 0x000ea20000300800 */
[----:B------:R-:W-:Y:S02]  /*2c7c0*/  IMAD.MOV.U32 R199, RZ, RZ, R193 ;  /* 0x000000ffffc77224 */ /* 0x000fe400078e00c1 */
[----:B------:R-:W-:Y:S01]  /*2c7d0*/  IMAD.MOV.U32 R193, RZ, RZ, R191 ;  /* 0x000000ffffc17224 */ /* 0x000fe200078e00bf */
[----:B------:R-:W-:Y:S01]  /*2c7e0*/  MOV R191, R189 ;  /* 0x000000bd00bf7202 */ /* 0x000fe20000000f00 */
[----:B------:R-:W3:Y:S01]  /*2c7f0*/  LDL.LU R200, [R1+0x1544] ;  /* 0x0015440001c87983 */ /* 0x000ee20000300800 */
[----:B------:R-:W-:-:S02]  /*2c800*/  IMAD.MOV.U32 R189, RZ, RZ, R187 ;  /* 0x000000ffffbd7224 */ /* 0x000fc400078e00bb */
[----:B------:R-:W-:Y:S01]  /*2c810*/  IMAD.MOV.U32 R187, RZ, RZ, R185 ;  /* 0x000000ffffbb7224 */ /* 0x000fe200078e00b9 */
[----:B------:R-:W-:Y:S01]  /*2c820*/  MOV R185, R192 ;  /* 0x000000c000b97202 */ /* 0x000fe20000000f00 */
[----:B------:R-:W-:Y:S02]  /*2c830*/  IMAD.MOV.U32 R192, RZ, RZ, R182 ;  /* 0x000000ffffc07224 */ /* 0x000fe400078e00b6 */
[----:B------:R-:W-:Y:S01]  /*2c840*/  IMAD.MOV.U32 R182, RZ, RZ, R190 ;  /* 0x000000ffffb67224 */ /* 0x000fe200078e00be */
[----:B------:R-:W-:Y:S01]  /*2c850*/  MOV R190, R181 ;  /* 0x000000b500be7202 */ /* 0x000fe20000000f00 */
[----:B------:R-:W-:Y:S01]  /*2c860*/  IMAD.MOV.U32 R181, RZ, RZ, R179 ;  /* 0x000000ffffb57224 */ /* 0x000fe200078e00b3 */
[----:B----4-:R-:W-:-:S04]  /*2c870*/  LEA R100, P3, R141, R242, 0x2 ;  /* 0x000000f28d647211 */ /* 0x010fc800078610ff */
[----:B------:R-:W-:-:S05]  /*2c880*/  LEA.HI.X.SX32 R101, R141, R243, 0x2, P3 ;  /* 0x000000f38d657211 */ /* 0x000fca00018f16ff */
[----:B------:R-:W-:Y:S04]  /*2c890*/  STL.64 [R1+0x488], R100 ;  /* 0x0004886401007387 */ /* 0x000fe80000100a00 */
[----:B------:R-:W4:Y:S01]  /*2c8a0*/  LDL.LU R179, [R1+0x1578] ;  /* 0x0015780001b37983 */ /* 0x000f220000300800 */
[----:B------:R-:W-:-:S04]  /*2c8b0*/  LEA R210, P6, R198, R242, 0x2 ;  /* 0x000000f2c6d27211 */ /* 0x000fc800078c10ff */
[----:B------:R-:W-:-:S05]  /*2c8c0*/  LEA.HI.X.SX32 R211, R198, R243, 0x2, P6 ;  /* 0x000000f3c6d37211 */ /* 0x000fca00030f16ff */
[----:B------:R1:W-:Y:S04]  /*2c8d0*/  STL.64 [R1+0x480], R210 ;  /* 0x000480d201007387 */ /* 0x0003e80000100a00 */
[----:B------:R-:W4:Y:S01]  /*2c8e0*/  LDL.LU R198, [R1+0x154c] ;  /* 0x00154c0001c67983 */ /* 0x000f220000300800 */
[----:B-1----:R-:W-:-:S04]  /*2c8f0*/  LEA R210, P6, R197, R242, 0x2 ;  /* 0x000000f2c5d27211 */ /* 0x002fc800078c10ff */
[----:B------:R-:W-:Y:S02]  /*2c900*/  LEA.HI.X.SX32 R211, R197, R243, 0x2, P6 ;  /* 0x000000f3c5d37211 */ /* 0x000fe400030f16ff */
[----:B--2---:R-:W-:-:S04]  /*2c910*/  LEA R100, P3, R143, R242, 0x2 ;  /* 0x000000f28f647211 */ /* 0x004fc800078610ff */
[----:B------:R-:W-:Y:S01]  /*2c920*/  LEA.HI.X.SX32 R101, R143, R243, 0x2, P3 ;  /* 0x000000f38f657211 */ /* 0x000fe200018f16ff */
[----:B---3--:R-:W-:Y:S02]  /*2c930*/  IMAD R135, R200, R87, RZ ;  /* 0x00000057c8877224 */ /* 0x008fe400078e02ff */
        /* <DEDUP_REMOVED lines=8> */
[----:B------:R-:W-:Y:S01]  /*2c9c0*/  MOV R202, R196 ;  /* 0x000000c400ca7202 */ /* 0x000fe20000000f00 */
[----:B------:R-:W-:Y:S01]  /*2c9d0*/  IMAD.MOV.U32 R112, RZ, RZ, R207 ;  /* 0x000000ffff707224 */ /* 0x000fe200078e00cf */
[----:B------:R-:W3:Y:S01]  /*2c9e0*/  LDC R87, c[0x0][0x240] ;  /* 0x00009000ff577b82 */ /* 0x000ee20000000800 */
[----:B----4-:R-:W-:-:S02]  /*2c9f0*/  IMAD.MOV.U32 R190, RZ, RZ, R179 ;  /* 0x000000ffffbe7224 */ /* 0x010fc400078e00b3 */
[----:B------:R-:W4:Y:S01]  /*2ca00*/  LDL.LU R179, [R1+0x156c] ;  /* 0x00156c0001b37983 */ /* 0x000f220000300800 */
[----:B------:R-:W-:Y:S02]  /*2ca10*/  IMAD.MOV.U32 R196, RZ, RZ, R194 ;  /* 0x000000ffffc47224 */ /* 0x000fe400078e00c2 */
[----:B------:R-:W-:Y:S01]  /*2ca20*/  IMAD.MOV.U32 R194, RZ, RZ, R193 ;  /* 0x000000ffffc27224 */ /* 0x000fe200078e00c1 */
[----:B------:R-:W-:Y:S01]  /*2ca30*/  MOV R193, R189 ;  /* 0x000000bd00c17202 */ /* 0x000fe20000000f00 */
[----:B------:R-:W-:Y:S02]  /*2ca40*/  IMAD.MOV.U32 R189, RZ, RZ, R185 ;  /* 0x000000ffffbd7224 */ /* 0x000fe400078e00b9 */
[----:B------:R-:W-:Y:S01]  /*2ca50*/  IMAD.MOV.U32 R185, RZ, RZ, R182 ;  /* 0x000000ffffb97224 */ /* 0x000fe200078e00b6 */
[----:B------:R-:W-:Y:S01]  /*2ca60*/  MOV R182, R181 ;  /* 0x000000b500b67202 */ /* 0x000fe20000000f00 */
[----:B------:R-:W-:Y:S01]  /*2ca70*/  IMAD.MOV.U32 R181, RZ, RZ, R76 ;  /* 0x000000ffffb57224 */ /* 0x000fe200078e004c */
[----:B------:R-:W-:-:S02]  /*2ca80*/  MOV R76, R77 ;  /* 0x0000004d004c7202 */ /* 0x000fc40000000f00 */
[----:B------:R-:W3:Y:S04]  /*2ca90*/  LDL.LU R77, [R1+0x1620] ;  /* 0x00162000014d7983 */ /* 0x000ee80000300800 */
[----:B------:R-:W3:Y:S01]  /*2caa0*/  LDL.LU R197, [R1+0x1550] ;  /* 0x0015500001c57983 */ /* 0x000ee20000300800 */
[C---:B-1----:R-:W-:Y:S01]  /*2cab0*/  LEA R100, P3, R145.reuse, R242, 0x2 ;  /* 0x000000f291647211 */ /* 0x042fe200078610ff */
[----:B------:R-:W-:Y:S02]  /*2cac0*/  IMAD R137, R198, R88, RZ ;  /* 0x00000058c6897224 */ /* 0x000fe400078e02ff */
[----:B------:R-:W-:Y:S01]  /*2cad0*/  IMAD.MOV.U32 R198, RZ, RZ, R196 ;  /* 0x000000ffffc67224 */ /* 0x000fe200078e00c4 */
[----:B------:R-:W-:Y:S01]  /*2cae0*/  MOV R196, R194 ;  /* 0x000000c200c47202 */ /* 0x000fe20000000f00 */
[----:B------:R-:W-:Y:S01]  /*2caf0*/  IMAD.MOV.U32 R207, RZ, RZ, R201 ;  /* 0x000000ffffcf7224 */ /* 0x000fe200078e00c9 */
[----:B------:R-:W-:Y:S01]  /*2cb00*/  LEA.HI.X.SX32 R101, R145, R243, 0x2, P3 ;  /* 0x000000f391657211 */ /* 0x000fe200018f16ff */
[----:B------:R-:W-:Y:S01]  /*2cb10*/  IMAD.MOV.U32 R194, RZ, RZ, R193 ;  /* 0x000000ffffc27224 */ /* 0x000fe200078e00c1 */
[----:B--2---:R-:W-:Y:S01]  /*2cb20*/  LEA R210, P6, R205, R242, 0x2 ;  /* 0x000000f2cdd27211 */ /* 0x004fe200078c10ff */
[----:B------:R-:W-:Y:S01]  /*2cb30*/  IMAD.MOV.U32 R201, RZ, RZ, R199 ;  /* 0x000000ffffc97224 */ /* 0x000fe200078e00c7 */
[----:B------:R-:W-:Y:S01]  /*2cb40*/  MOV R199, R191 ;  /* 0x000000bf00c77202 */ /* 0x000fe20000000f00 */
[----:B------:R-:W-:Y:S01]  /*2cb50*/  IMAD.MOV.U32 R193, RZ, RZ, R189 ;  /* 0x000000ffffc17224 */ /* 0x000fe200078e00bd */
[----:B------:R-:W-:Y:S01]  /*2cb60*/  MOV R189, R185 ;  /* 0x000000b900bd7202 */ /* 0x000fe20000000f00 */
[----:B------:R-:W-:Y:S01]  /*2cb70*/  IMAD.MOV.U32 R191, RZ, RZ, R187 ;  /* 0x000000ffffbf7224 */ /* 0x000fe200078e00bb */
[----:B------:R-:W1:Y:S01]  /*2cb80*/  LDC R145, c[0x0][0x240] ;  /* 0x00009000ff917b82 */ /* 0x000e620000000800 */
[----:B------:R-:W-:Y:S01]  /*2cb90*/  IMAD.MOV.U32 R185, RZ, RZ, R182 ;  /* 0x000000ffffb97224 */ /* 0x000fe200078e00b6 */
[----:B------:R2:W-:Y:S01]  /*2cba0*/  STL.64 [R1+0x468], R100 ;  /* 0x0004686401007387 */ /* 0x0005e20000100a00 */
[----:B------:R-:W-:Y:S01]  /*2cbb0*/  IMAD.MOV.U32 R187, RZ, RZ, R192 ;  /* 0x000000ffffbb7224 */ /* 0x000fe200078e00c0 */
[----:B------:R-:W-:Y:S01]  /*2cbc0*/  MOV R192, R190 ;  /* 0x000000be00c07202 */ /* 0x000fe20000000f00 */
[----:B------:R-:W-:Y:S01]  /*2cbd0*/  IMAD.MOV.U32 R182, RZ, RZ, R181 ;  /* 0x000000ffffb67224 */ /* 0x000fe200078e00b5 */
[----:B------:R-:W-:-:S02]  /*2cbe0*/  MOV R181, R149 ;  /* 0x0000009500b57202 */ /* 0x000fc40000000f00 */
[----:B------:R-:W2:Y:S01]  /*2cbf0*/  LDL.LU R149, [R1+0x2e98] ;  /* 0x002e980001957983 */ /* 0x000ea20000300800 */
[----:B------:R-:W-:Y:S01]  /*2cc00*/  IMAD R133, R214, R133, RZ ;  /* 0x00000085d6857224 */ /* 0x000fe200078e02ff */
[----:B------:R-:W1:Y:S01]  /*2cc10*/  LDC R88, c[0x0][0x240] ;  /* 0x00009000ff587b82 */ /* 0x000e620000000800 */
[----:B----4-:R-:W-:Y:S02]  /*2cc20*/  IMAD.MOV.U32 R190, RZ, RZ, R179 ;  /* 0x000000ffffbe7224 */ /* 0x010fe400078e00b3 */
[----:B------:R-:W4:Y:S01]  /*2cc30*/  LDL.LU R179, [R1+0x157c] ;  /* 0x00157c0001b37983 */ /* 0x000f220000300800 */
[----:B------:R-:W-:Y:S01]  /*2cc40*/  LEA.HI.X.SX32 R211, R205, R243, 0x2, P6 ;  /* 0x000000f3cdd37211 */ /* 0x000fe200030f16ff */
[----:B------:R-:W-:-:S04]  /*2cc50*/  IMAD.MOV.U32 R205, RZ, RZ, R201 ;  /* 0x000000ffffcd7224 */ /* 0x000fc800078e00c9 */
[----:B------:R1:W-:Y:S01]  /*2cc60*/  STL.64 [R1+0x460], R210 ;  /* 0x000460d201007387 */ /* 0x0003e20000100a00 */
[----:B------:R-:W-:Y:S01]  /*2cc70*/  MOV R201, R194 ;  /* 0x000000c200c97202 */ /* 0x000fe20000000f00 */
[----:B---3--:R-:W-:Y:S02]  /*2cc80*/  IMAD R139, R197, R94, RZ ;  /* 0x0000005ec58b7224 */ /* 0x008fe400078e02ff */
[----:B------:R-:W-:Y:S02]  /*2cc90*/  IMAD.MOV.U32 R197, RZ, RZ, R196 ;  /* 0x000000ffffc57224 */ /* 0x000fe400078e00c4 */
[----:B------:R-:W3:Y:S01]  /*2cca0*/  LDL.LU R196, [R1+0x1554] ;  /* 0x0015540001c47983 */ /* 0x000ee20000300800 */
        /* <DEDUP_REMOVED lines=10> */
[----:B----4-:R-:W-:Y:S01]  /*2cd50*/  IMAD.MOV.U32 R181, RZ, RZ, R179 ;  /* 0x000000ffffb57224 */ /* 0x010fe200078e00b3 */
[----:B------:R-:W-:Y:S02]  /*2cd60*/  MOV R179, R75 ;  /* 0x0000004b00b37202 */ /* 0x000fe40000000f00 */
[----:B------:R-:W4:Y:S01]  /*2cd70*/  LDL.LU R75, [R1+0x1584] ;  /* 0x00158400014b7983 */ /* 0x000f220000300800 */
[----:B--2---:R-:W-:-:S02]  /*2cd80*/  LEA R100, P3, R147, R242, 0x2 ;  /* 0x000000f293647211 */ /* 0x004fc400078610ff */
[----:B-1----:R-:W-:Y:S01]  /*2cd90*/  LEA R210, P6, R203, R242, 0x2 ;  /* 0x000000f2cbd27211 */ /* 0x002fe200078c10ff */
        /* <DEDUP_REMOVED lines=10> */
[----:B------:R-:W-:Y:S01]  /*2ce40*/  IMAD.MOV.U32 R182, RZ, RZ, R190 ;  /* 0x000000ffffb67224 */ /* 0x000fe200078e00be */
[----:B------:R-:W-:Y:S01]  /*2ce50*/  LEA.HI.X.SX32 R101, R147, R243, 0x2, P3 ;  /* 0x000000f393657211 */ /* 0x000fe200018f16ff */
[----:B------:R-:W-:Y:S01]  /*2ce60*/  IMAD.MOV.U32 R190, RZ, RZ, R181 ;  /* 0x000000ffffbe7224 */ /* 0x000fe200078e00b5 */
[----:B------:R-:W-:Y:S01]  /*2ce70*/  MOV R181, R179 ;  /* 0x000000b300b57202 */ /* 0x000fe20000000f00 */
[----:B------:R-:W1:Y:S01]  /*2ce80*/  LDC R147, c[0x0][0x240] ;  /* 0x00009000ff937b82 */ /* 0x000e620000000800 */
[----:B------:R-:W-:Y:S01]  /*2ce90*/  LEA.HI.X.SX32 R211, R203, R243, 0x2, P6 ;  /* 0x000000f3cbd37211 */ /* 0x000fe200030f16ff */
[----:B------:R-:W-:Y:S01]  /*2cea0*/  IMAD.MOV.U32 R203, RZ, RZ, R201 ;  /* 0x000000ffffcb7224 */ /* 0x000fe200078e00c9 */
[----:B------:R-:W-:Y:S01]  /*2ceb0*/  MOV R201, R192 ;  /* 0x000000c000c97202 */ /* 0x000fe20000000f00 */
[----:B------:R-:W-:Y:S01]  /*2cec0*/  IMAD.MOV.U32 R192, RZ, RZ, R190 ;  /* 0x000000ffffc07224 */ /* 0x000fe200078e00be */
[----:B------:R2:W-:Y:S01]  /*2ced0*/  STL.64 [R1+0x458], R100 ;  /* 0x0004586401007387 */ /* 0x0005e20000100a00 */
[----:B------:R-:W-:Y:S01]  /*2cee0*/  IMAD.MOV.U32 R190, RZ, RZ, R181 ;  /* 0x000000ffffbe7224 */ /* 0x000fe200078e00b5 */
[----:B------:R-:W-:Y:S01]  /*2cef0*/  MOV R181, R180 ;  /* 0x000000b400b57202 */ /* 0x000fe20000000f00 */
[----:B------:R-:W-:-:S02]  /*2cf00*/  IMAD.MOV.U32 R180, RZ, RZ, R151 ;  /* 0x000000ffffb47224 */ /* 0x000fc400078e0097 */
[----:B----4-:R-:W-:Y:S02]  /*2cf10*/  IMAD.MOV.U32 R179, RZ, RZ, R75 ;  /* 0x000000ffffb37224 */ /* 0x010fe400078e004b */
[----:B------:R-:W3:Y:S04]  /*2cf20*/  LDL.LU R75, [R1+0x15bc] ;  /* 0x0015bc00014b7983 */ /* 0x000ee80000300800 */
[----:B------:R-:W-:Y:S04]  /*2cf30*/  STL.64 [R1+0x450], R210 ;  /* 0x000450d201007387 */ /* 0x000fe80000100a00 */
[----:B------:R-:W4:Y:S01]  /*2cf40*/  LDL.LU R151, [R1+0x2e94] ;  /* 0x002e940001977983 */ /* 0x000f220000300800 */
[----:B--2---:R-:W-:-:S02]  /*2cf50*/  LEA R100, P3, R149, R242, 0x2 ;  /* 0x000000f295647211 */ /* 0x004fc400078610ff */
[CC--:B------:R-:W-:Y:S01]  /*2cf60*/  LEA R94, P6, R208.reuse, R242.reuse, 0x2 ;  /* 0x000000f2d05e7211 */ /* 0x0c0fe200078c10ff */
[----:B------:R-:W2:Y:S01]  /*2cf70*/  LDL.LU R214, [R1+0x1558] ;  /* 0x0015580001d67983 */ /* 0x000ea20000300800 */
[-C--:B------:R-:W-:Y:S02]  /*2cf80*/  LEA.HI.X.SX32 R101, R149, R243.reuse, 0x2, P3 ;  /* 0x000000f395657211 */ /* 0x080fe400018f16ff */
[----:B------:R-:W-:Y:S01]  /*2cf90*/  LEA.HI.X.SX32 R95, R208, R243, 0x2, P6 ;  /* 0x000000f3d05f7211 */ /* 0x000fe200030f16ff */
[----:B------:R-:W3:Y:S02]  /*2cfa0*/  LDC R149, c[0x0][0x240] ;  /* 0x00009000ff957b82 */ /* 0x000ee40000000800 */
[----:B------:R-:W-:Y:S04]  /*2cfb0*/  STL.64 [R1+0x448], R100 ;  /* 0x0004486401007387 */ /* 0x000fe80000100a00 */
[----:B------:R1:W-:Y:S02]  /*2cfc0*/  STL.64 [R1+0x440], R94 ;  /* 0x0004405e01007387 */ /* 0x0003e40000100a00 */
[----:B-1----:R-:W-:-:S04]  /*2cfd0*/  LEA R94, P6, R204, R242, 0x2 ;  /* 0x000000f2cc5e7211 */ /* 0x002fc800078c10ff */
[----:B------:R-:W-:Y:S02]  /*2cfe0*/  LEA.HI.X.SX32 R95, R204, R243, 0x2, P6 ;  /* 0x000000f3cc5f7211 */ /* 0x000fe400030f16ff */
[----:B----4-:R-:W-:-:S04]  /*2cff0*/  LEA R100, P3, R151, R242, 0x2 ;  /* 0x000000f297647211 */ /* 0x010fc800078610ff */
[----:B------:R-:W-:Y:S02]  /*2d000*/  LEA.HI.X.SX32 R101, R151, R243, 0x2, P3 ;  /* 0x000000f397657211 */ /* 0x000fe400018f16ff */
[----:B------:R-:W1:Y:S03]  /*2d010*/  LDC R151, c[0x0][0x240] ;  /* 0x00009000ff977b82 */ /* 0x000e660000000800 */
[----:B------:R4:W-:Y:S04]  /*2d020*/  STL.64 [R1+0x438], R100 ;  /* 0x0004386401007387 */ /* 0x0009e80000100a00 */
[----:B------:R3:W-:Y:S01]  /*2d030*/  STL.64 [R1+0x430], R94 ;  /* 0x0004305e01007387 */ /* 0x0007e20000100a00 */
[----:B----4-:R-:W-:-:S02]  /*2d040*/  LEA R100, P3, R153, R242, 0x2 ;  /* 0x000000f299647211 */ /* 0x010fc400078610ff */
[CC--:B---3--:R-:W-:Y:S02]  /*2d050*/  LEA R94, P6, R112.reuse, R242.reuse, 0x2 ;  /* 0x000000f2705e7211 */ /* 0x0c8fe400078c10ff */
[-C--:B------:R-:W-:Y:S02]  /*2d060*/  LEA.HI.X.SX32 R101, R153, R243.reuse, 0x2, P3 ;  /* 0x000000f399657211 */ /* 0x080fe400018f16ff */
[----:B------:R-:W-:Y:S01]  /*2d070*/  LEA.HI.X.SX32 R95, R112, R243, 0x2, P6 ;  /* 0x000000f3705f7211 */ /* 0x000fe200030f16ff */
[----:B------:R-:W3:Y:S02]  /*2d080*/  LDC R153, c[0x0][0x240] ;  /* 0x00009000ff997b82 */ /* 0x000ee40000000800 */
[----:B------:R4:W-:Y:S04]  /*2d090*/  STL.64 [R1+0x428], R100 ;  /* 0x0004286401007387 */ /* 0x0009e80000100a00 */
[----:B------:R2:W-:Y:S01]  /*2d0a0*/  STL.64 [R1+0x420], R94 ;  /* 0x0004205e01007387 */ /* 0x0005e20000100a00 */
[----:B----4-:R-:W-:-:S02]  /*2d0b0*/  LEA R100, P3, R202, R242, 0x2 ;  /* 0x000000f2ca647211 */ /* 0x010fc400078610ff */
[----:B--2---:R-:W-:Y:S02]  /*2d0c0*/  LEA R94, P6, R200, R242, 0x2 ;  /* 0x000000f2c85e7211 */ /* 0x004fe400078c10ff */
[-C--:B------:R-:W-:Y:S02]  /*2d0d0*/  LEA.HI.X.SX32 R101, R202, R243.reuse, 0x2, P3 ;  /* 0x000000f3ca657211 */ /* 0x080fe400018f16ff */
[----:B------:R-:W-:-:S03]  /*2d0e0*/  LEA.HI.X.SX32 R95, R200, R243, 0x2, P6 ;  /* 0x000000f3c85f7211 */ /* 0x000fc600030f16ff */
[----:B------:R2:W-:Y:S04]  /*2d0f0*/  STL.64 [R1+0x418], R100 ;  /* 0x0004186401007387 */ /* 0x0005e80000100a00 */
[----:B------:R4:W-:Y:S01]  /*2d100*/  STL.64 [R1+0x410], R94 ;  /* 0x0004105e01007387 */ /* 0x0009e20000100a00 */
[CC--:B--2---:R-:W-:Y:S02]  /*2d110*/  LEA R100, P3, R198.reuse, R242.reuse, 0x2 ;  /* 0x000000f2c6647211 */ /* 0x0c4fe400078610ff */
[C---:B----4-:R-:W-:Y:S02]  /*2d120*/  LEA R94, P6, R207.reuse, R242, 0x2 ;  /* 0x000000f2cf5e7211 */ /* 0x050fe400078c10ff */
[-C--:B------:R-:W-:Y:S02]  /*2d130*/  LEA.HI.X.SX32 R101, R198, R243.reuse, 0x2, P3 ;  /* 0x000000f3c6657211 */ /* 0x080fe400018f16ff */
[----:B------:R-:W-:-:S03]  /*2d140*/  LEA.HI.X.SX32 R95, R207, R243, 0x2, P6 ;  /* 0x000000f3cf5f7211 */ /* 0x000fc600030f16ff */
[----:B------:R2:W-:Y:S04]  /*2d150*/  STL.64 [R1+0x408], R100 ;  /* 0x0004086401007387 */ /* 0x0005e80000100a00 */
[----:B------:R4:W-:Y:S01]  /*2d160*/  STL.64 [R1+0x400], R94 ;  /* 0x0004005e01007387 */ /* 0x0009e20000100a00 */
[-C--:B--2---:R-:W-:Y:S02]  /*2d170*/  LEA R100, P3, R197, R242.reuse, 0x2 ;  /* 0x000000f2c5647211 */ /* 0x084fe400078610ff */
[----:B----4-:R-:W-:Y:S02]  /*2d180*/  LEA R94, P6, R205, R242, 0x2 ;  /* 0x000000f2cd5e7211 */ /* 0x010fe400078c10ff */
[-C--:B------:R-:W-:Y:S02]  /*2d190*/  LEA.HI.X.SX32 R101, R197, R243.reuse, 0x2, P3 ;  /* 0x000000f3c5657211 */ /* 0x080fe400018f16ff */
[----:B------:R-:W-:-:S03]  /*2d1a0*/  LEA.HI.X.SX32 R95, R205, R243, 0x2, P6 ;  /* 0x000000f3cd5f7211 */ /* 0x000fc600030f16ff */
[----:B------:R2:W-:Y:S04]  /*2d1b0*/  STL.64 [R1+0x3f8], R100 ;  /* 0x0003f86401007387 */ /* 0x0005e80000100a00 */
[----:B------:R4:W-:Y:S04]  /*2d1c0*/  STL.64 [R1+0x3f0], R94 ;  /* 0x0003f05e01007387 */ /* 0x0009e80000100a00 */
[----:B------:R-:W3:Y:S01]  /*2d1d0*/  LDL.LU R205, [R1+0x155c] ;  /* 0x00155c0001cd7983 */ /* 0x000ee20000300800 */
[-C--:B--2---:R-:W-:Y:S02]  /*2d1e0*/  LEA R100, P3, R196, R242.reuse, 0x2 ;  /* 0x000000f2c4647211 */ /* 0x084fe400078610ff */
[----:B----4-:R-:W-:-:S02]  /*2d1f0*/  LEA R94, P6, R203, R242, 0x2 ;  /* 0x000000f2cb5e7211 */ /* 0x010fc400078c10ff */
        /* <DEDUP_REMOVED lines=8> */
[----:B------:R-:W-:Y:S01]  /*2d280*/  LEA.HI.X.SX32 R95, R108, R243, 0x2, P6 ;  /* 0x000000f36c5f7211 */ /* 0x000fe200030f16ff */
[----:B------:R-:W2:Y:S02]  /*2d290*/  LDC R84, c[0x0][0x240] ;  /* 0x00009000ff547b82 */ /* 0x000ea40000000800 */
[----:B------:R4:W-:Y:S04]  /*2d2a0*/  STL.64 [R1+0x3d8], R100 ;  /* 0x0003d86401007387 */ /* 0x0009e80000100a00 */
[----:B------:R1:W-:Y:S01]  /*2d2b0*/  STL.64 [R1+0x3d0], R94 ;  /* 0x0003d05e01007387 */ /* 0x0003e20000100a00 */
[----:B---3--:R-:W-:-:S03]  /*2d2c0*/  IMAD R147, R203, R147, RZ ;  /* 0x00000093cb937224 */ /* 0x008fc600078e02ff */
[----:B------:R-:W3:Y:S01]  /*2d2d0*/  LDL.LU R203, [R1+0x1564] ;  /* 0x0015640001cb7983 */ /* 0x000ee20000300800 */
[-C--:B----4-:R-:W-:Y:S02]  /*2d2e0*/  LEA R100, P3, R128, R242.reuse, 0x2 ;  /* 0x000000f280647211 */ /* 0x090fe400078610ff */
[----:B-1----:R-:W-:Y:S02]  /*2d2f0*/  LEA R94, P6, R130, R242, 0x2 ;  /* 0x000000f2825e7211 */ /* 0x002fe400078c10ff */
[-C--:B------:R-:W-:Y:S02]  /*2d300*/  LEA.HI.X.SX32 R101, R128, R243.reuse, 0x2, P3 ;  /* 0x000000f380657211 */ /* 0x080fe400018f16ff */
[----:B------:R-:W-:-:S03]  /*2d310*/  LEA.HI.X.SX32 R95, R130, R243, 0x2, P6 ;  /* 0x000000f3825f7211 */ /* 0x000fc600030f16ff */
[----:B------:R1:W-:Y:S04]  /*2d320*/  STL.64 [R1+0x3c8], R100 ;  /* 0x0003c86401007387 */ /* 0x0003e80000100a00 */
[----:B------:R4:W-:Y:S01]  /*2d330*/  STL.64 [R1+0x3c0], R94 ;  /* 0x0003c05e01007387 */ /* 0x0009e20000100a00 */
[----:B---3--:R-:W-:-:S03]  /*2d340*/  IMAD R149, R203, R149, RZ ;  /* 0x00000095cb957224 */ /* 0x008fc600078e02ff */
[----:B------:R-:W3:Y:S01]  /*2d350*/  LDL.LU R203, [R1+0x1568] ;  /* 0x0015680001cb7983 */ /* 0x000ee20000300800 */
        /* <DEDUP_REMOVED lines=8> */
[----:B----4-:R-:W-:-:S04]  /*2d3e0*/  LEA R94, P6, R138, R242, 0x2 ;  /* 0x000000f28a5e7211 */ /* 0x010fc800078c10ff */
[----:B------:R-:W-:Y:S01]  /*2d3f0*/  LEA.HI.X.SX32 R95, R138, R243, 0x2, P6 ;  /* 0x000000f38a5f7211 */ /* 0x000fe200030f16ff */
[----:B------:R-:W-:Y:S02]  /*2d400*/  IMAD R145, R205, R145, RZ ;  /* 0x00000091cd917224 */ /* 0x000fe400078e02ff */
[----:B------:R-:W-:Y:S02]  /*2d410*/  IMAD R143, R214, R96, RZ ;  /* 0x00000060d68f7224 */ /* 0x000fe400078e02ff */
[----:B---3--:R-:W-:Y:S02]  /*2d420*/  IMAD R151, R203, R151, RZ ;  /* 0x00000097cb977224 */ /* 0x008fe400078e02ff */
        /* <DEDUP_REMOVED lines=9> */
[----:B------:R-:W3:Y:S04]  /*2d4c0*/  LDL.LU R25, [R1+0x2e90] ;  /* 0x002e900001197983 */ /* 0x000ee80000300800 */
[----:B------:R1:W-:Y:S04]  /*2d4d0*/  STL.64 [R1+0x3a8], R100 ;  /* 0x0003a86401007387 */ /* 0x0003e80000100a00 */
[----:B------:R4:W-:Y:S01]  /*2d4e0*/  STL.64 [R1+0x3a0], R94 ;  /* 0x0003a05e01007387 */ /* 0x0009e20000100a00 */
        /* <DEDUP_REMOVED lines=10> */
[----:B------:R-:W-:Y:S01]  /*2d590*/  LEA.HI.X.SX32 R95, R146, R243, 0x2, P6 ;  /* 0x000000f3925f7211 */ /* 0x000fe200030f16ff */
[----:B------:R-:W-:-:S04]  /*2d5a0*/  IMAD R153, R203, R153, RZ ;  /* 0x00000099cb997224 */ /* 0x000fc800078e02ff */
[----:B------:R4:W-:Y:S01]  /*2d5b0*/  STL.64 [R1+0x380], R94 ;  /* 0x0003805e01007387 */ /* 0x0009e20000100a00 */
[----:B-1----:R-:W-:-:S04]  /*2d5c0*/  LEA R100, P3, R148, R242, 0x2 ;  /* 0x000000f294647211 */ /* 0x002fc800078610ff */
[-C--:B------:R-:W-:Y:S02]  /*2d5d0*/  LEA.HI.X.SX32 R101, R148, R243.reuse, 0x2, P3 ;  /* 0x000000f394657211 */ /* 0x080fe400018f16ff */
[CC--:B----4-:R-:W-:Y:S01]  /*2d5e0*/  LEA R94, P6, R150.reuse, R242.reuse, 0x2 ;  /* 0x000000f2965e7211 */ /* 0x0d0fe200078c10ff */
[----:B------:R-:W-:Y:S02]  /*2d5f0*/  IMAD.MOV.U32 R203, RZ, RZ, R201 ;  /* 0x000000ffffcb7224 */ /* 0x000fe400078e00c9 */
[----:B------:R1:W-:Y:S01]  /*2d600*/  STL.64 [R1+0x378], R100 ;  /* 0x0003786401007387 */ /* 0x0003e20000100a00 */
[----:B------:R-:W-:Y:S02]  /*2d610*/  LEA.HI.X.SX32 R95, R150, R243, 0x2, P6 ;  /* 0x000000f3965f7211 */ /* 0x000fe400030f16ff */
[----:B------:R-:W-:Y:S02]  /*2d620*/  LEA R196, P6, R157, R242, 0x2 ;  /* 0x000000f29dc47211 */ /* 0x000fe400078c10ff */
[----:B------:R-:W-:Y:S01]  /*2d630*/  MOV R201, R194 ;  /* 0x000000c200c97202 */ /* 0x000fe20000000f00 */
[----:B------:R-:W-:-:S02]  /*2d640*/  IMAD.MOV.U32 R194, RZ, RZ, R199 ;  /* 0x000000ffffc27224 */ /* 0x000fc400078e00c7 */
[----:B------:R-:W-:Y:S01]  /*2d650*/  IMAD.MOV.U32 R199, RZ, RZ, R193 ;  /* 0x000000ffffc77224 */ /* 0x000fe200078e00c1 */
[C---:B-1----:R-:W-:Y:S02]  /*2d660*/  LEA R100, P3, R155.reuse, R242, 0x2 ;  /* 0x000000f29b647211 */ /* 0x042fe400078610ff */
[----:B------:R-:W-:Y:S02]  /*2d670*/  MOV R193, R191 ;  /* 0x000000bf00c17202 */ /* 0x000fe40000000f00 */
[-C--:B------:R-:W-:Y:S01]  /*2d680*/  LEA.HI.X.SX32 R101, R155, R243.reuse, 0x2, P3 ;  /* 0x000000f39b657211 */ /* 0x080fe200018f16ff */
[----:B------:R-:W-:Y:S01]  /*2d690*/  IMAD.MOV.U32 R191, RZ, RZ, R189 ;  /* 0x000000ffffbf7224 */ /* 0x000fe200078e00bd */
[----:B------:R-:W-:Y:S01]  /*2d6a0*/  LEA.HI.X.SX32 R197, R157, R243, 0x2, P6 ;  /* 0x000000f39dc57211 */ /* 0x000fe200030f16ff */
[----:B------:R-:W-:Y:S01]  /*2d6b0*/  IMAD.MOV.U32 R189, RZ, RZ, R187 ;  /* 0x000000ffffbd7224 */ /* 0x000fe200078e00bb */
[----:B------:R-:W-:Y:S01]  /*2d6c0*/  MOV R205, R203 ;  /* 0x000000cb00cd7202 */ /* 0x000fe20000000f00 */
[----:B------:R-:W-:Y:S01]  /*2d6d0*/  IMAD.MOV.U32 R203, RZ, RZ, R201 ;  /* 0x000000ffffcb7224 */ /* 0x000fe200078e00c9 */
[----:B------:R1:W-:Y:S01]  /*2d6e0*/  STL.64 [R1+0x370], R94 ;  /* 0x0003705e01007387 */ /* 0x0003e20000100a00 */
[----:B------:R-:W-:Y:S01]  /*2d6f0*/  MOV R187, R185 ;  /* 0x000000b900bb7202 */ /* 0x000fe20000000f00 */
[----:B------:R-:W-:Y:S01]  /*2d700*/  IMAD.MOV.U32 R201, RZ, RZ, R194 ;  /* 0x000000ffffc97224 */ /* 0x000fe200078e00c2 */
[----:B------:R-:W-:Y:S01]  /*2d710*/  MOV R194, R199 ;  /* 0x000000c700c27202 */ /* 0x000fe20000000f00 */
[----:B------:R4:W-:Y:S01]  /*2d720*/  STL.64 [R1+0x368], R100 ;  /* 0x0003686401007387 */ /* 0x0009e20000100a00 */
[----:B------:R-:W-:-:S02]  /*2d730*/  IMAD.MOV.U32 R185, RZ, RZ, R192 ;  /* 0x000000ffffb97224 */ /* 0x000fc400078e00c0 */
[----:B------:R-:W-:Y:S01]  /*2d740*/  IMAD.MOV.U32 R192, RZ, RZ, R182 ;  /* 0x000000ffffc07224 */ /* 0x000fe200078e00b6 */
[----:B------:R4:W-:Y:S01]  /*2d750*/  STL.64 [R1+0x360], R196 ;  /* 0x000360c401007387 */ /* 0x0009e20000100a00 */
[----:B------:R-:W-:Y:S01]  /*2d760*/  IMAD.MOV.U32 R199, RZ, RZ, R193 ;  /* 0x000000ffffc77224 */ /* 0x000fe200078e00c1 */
[----:B------:R-:W-:Y:S01]  /*2d770*/  MOV R182, R190 ;  /* 0x000000be00b67202 */ /* 0x000fe20000000f00 */
[----:B------:R-:W-:Y:S01]  /*2d780*/  IMAD.MOV.U32 R193, RZ, RZ, R191 ;  /* 0x000000ffffc17224 */ /* 0x000fe200078e00bf */
[----:B------:R-:W-:Y:S01]  /*2d790*/  MOV R191, R189 ;  /* 0x000000bd00bf7202 */ /* 0x000fe20000000f00 */
[----:B--2---:R-:W-:Y:S01]  /*2d7a0*/  IMAD R155, R205, R84, RZ ;  /* 0x00000054cd9b7224 */ /* 0x004fe200078e02ff */
[----:B------:R-:W-:Y:S01]  /*2d7b0*/  MOV R205, R203 ;  /* 0x000000cb00cd7202 */ /* 0x000fe20000000f00 */
[----:B-1----:R-:W1:Y:S01]  /*2d7c0*/  LDC R94, c[0x0][0x240] ;  /* 0x00009000ff5e7b82 */ /* 0x002e620000000800 */
[----:B----4-:R-:W-:Y:S01]  /*2d7d0*/  LEA R100, P3, R158, R242, 0x2 ;  /* 0x000000f29e647211 */ /* 0x010fe200078610ff */
[----:B------:R-:W-:-:S02]  /*2d7e0*/  IMAD.MOV.U32 R190, RZ, RZ, R181 ;  /* 0x000000ffffbe7224 */ /* 0x000fc400078e00b5 */
        /* <DEDUP_REMOVED lines=8> */
[----:B------:R-:W-:Y:S01]  /*2d870*/  IMAD.MOV.U32 R201, RZ, RZ, R194 ;  /* 0x000000ffffc97224 */ /* 0x000fe200078e00c2 */
[----:B------:R-:W-:Y:S01]  /*2d880*/  MOV R194, R199 ;  /* 0x000000c700c27202 */ /* 0x000fe20000000f00 */
[----:B------:R-:W-:Y:S01]  /*2d890*/  IMAD.MOV.U32 R180, RZ, RZ, R184 ;  /* 0x000000ffffb47224 */ /* 0x000fe200078e00b8 */
[----:B------:R-:W-:Y:S01]  /*2d8a0*/  LEA.HI.X.SX32 R197, R159, R243, 0x2, P6 ;  /* 0x000000f39fc57211 */ /* 0x000fe200030f16ff */
[----:B------:R-:W-:-:S02]  /*2d8b0*/  IMAD.MOV.U32 R192, RZ, RZ, R182 ;  /* 0x000000ffffc07224 */ /* 0x000fc400078e00b6 */
[----:B------:R-:W-:Y:S02]  /*2d8c0*/  IMAD.MOV.U32 R199, RZ, RZ, R193 ;  /* 0x000000ffffc77224 */ /* 0x000fe400078e00c1 */
[----:B------:R-:W-:Y:S01]  /*2d8d0*/  IMAD.MOV.U32 R182, RZ, RZ, R190 ;  /* 0x000000ffffb67224 */ /* 0x000fe200078e00be */
[----:B------:R-:W-:Y:S01]  /*2d8e0*/  MOV R190, R181 ;  /* 0x000000b500be7202 */ /* 0x000fe20000000f00 */
[----:B------:R-:W-:Y:S01]  /*2d8f0*/  IMAD.MOV.U32 R193, RZ, RZ, R191 ;  /* 0x000000ffffc17224 */ /* 0x000fe200078e00bf */
[----:B------:R-:W-:Y:S01]  /*2d900*/  MOV R191, R189 ;  /* 0x000000bd00bf7202 */ /* 0x000fe20000000f00 */
[----:B------:R2:W-:Y:S01]  /*2d910*/  STL.64 [R1+0x358], R100 ;  /* 0x0003586401007387 */ /* 0x0005e20000100a00 */
[----:B------:R-:W-:Y:S02]  /*2d920*/  IMAD.MOV.U32 R181, RZ, RZ, R188 ;  /* 0x000000ffffb57224 */ /* 0x000fe400078e00bc */
[----:B------:R-:W-:Y:S01]  /*2d930*/  IMAD.MOV.U32 R189, RZ, RZ, R187 ;  /* 0x000000ffffbd7224 */ /* 0x000fe200078e00bb */
[----:B------:R4:W-:Y:S01]  /*2d940*/  STL.64 [R1+0x350], R196 ;  /* 0x000350c401007387 */ /* 0x0009e20000100a00 */
[----:B------:R-:W-:Y:S01]  /*2d950*/  IMAD.MOV.U32 R188, RZ, RZ, R180 ;  /* 0x000000ffffbc7224 */ /* 0x000fe200078e00b4 */
[----:B------:R-:W-:Y:S01]  /*2d960*/  MOV R180, R176 ;  /* 0x000000b000b47202 */ /* 0x000fe20000000f00 */
[----:B------:R-:W-:Y:S01]  /*2d970*/  IMAD.MOV.U32 R187, RZ, RZ, R185 ;  /* 0x000000ffffbb7224 */ /* 0x000fe200078e00b9 */
[----:B------:R-:W-:Y:S01]  /*2d980*/  MOV R185, R192 ;  /* 0x000000c000b97202 */ /* 0x000fe20000000f00 */
[----:B------:R-:W-:Y:S01]  /*2d990*/  IMAD.MOV.U32 R176, RZ, RZ, R172 ;  /* 0x000000ffffb07224 */ /* 0x000fe200078e00ac */
[----:B--2---:R-:W-:Y:S01]  /*2d9a0*/  LEA R100, P3, R160, R242, 0x2 ;  /* 0x000000f2a0647211 */ /* 0x004fe200078610ff */
[----:B------:R-:W-:-:S02]  /*2d9b0*/  IMAD.MOV.U32 R192, RZ, RZ, R182 ;  /* 0x000000ffffc07224 */ /* 0x000fc400078e00b6 */
[----:B------:R-:W-:Y:S01]  /*2d9c0*/  IMAD.MOV.U32 R182, RZ, RZ, R190 ;  /* 0x000000ffffb67224 */ /* 0x000fe200078e00be */
[C---:B----4-:R-:W-:Y:S02]  /*2d9d0*/  LEA R196, P6, R161.reuse, R242, 0x2 ;  /* 0x000000f2a1c47211 */ /* 0x050fe400078c10ff */
[----:B------:R-:W-:Y:S02]  /*2d9e0*/  LEA.HI.X.SX32 R101, R160, R243, 0x2, P3 ;  /* 0x000000f3a0657211 */ /* 0x000fe400018f16ff */
[----:B------:R-:W-:Y:S01]  /*2d9f0*/  MOV R190, R181 ;  /* 0x000000b500be7202 */ /* 0x000fe20000000f00 */
[----:B------:R-:W-:Y:S01]  /*2da00*/  IMAD.MOV.U32 R181, RZ, RZ, R188 ;  /* 0x000000ffffb57224 */ /* 0x000fe200078e00bc */
[----:B------:R-:W-:Y:S01]  /*2da10*/  LEA.HI.X.SX32 R197, R161, R243, 0x2, P6 ;  /* 0x000000f3a1c57211 */ /* 0x000fe200030f16ff */
[----:B------:R-:W-:Y:S01]  /*2da20*/  IMAD.MOV.U32 R188, RZ, RZ, R180 ;  /* 0x000000ffffbc7224 */ /* 0x000fe200078e00b4 */
[----:B------:R-:W-:Y:S01]  /*2da30*/  MOV R180, R176 ;  /* 0x000000b000b47202 */ /* 0x000fe20000000f00 */
[----:B------:R-:W-:-:S02]  /*2da40*/  IMAD.MOV.U32 R172, RZ, RZ, R26 ;  /* 0x000000ffffac7224 */ /* 0x000fc400078e001a */
[----:B------:R-:W2:Y:S01]  /*2da50*/  LDL.LU R26, [R1+0x2e8c] ;  /* 0x002e8c00011a7983 */ /* 0x000ea20000300800 */
[----:B------:R-:W-:Y:S02]  /*2da60*/  IMAD.MOV.U32 R176, RZ, RZ, R175 ;  /* 0x000000ffffb07224 */ /* 0x000fe400078e00af */
[----:B------:R-:W-:Y:S01]  /*2da70*/  IMAD.MOV.U32 R175, RZ, RZ, R27 ;  /* 0x000000ffffaf7224 */ /* 0x000fe200078e001b */
[----:B------:R-:W-:Y:S04]  /*2da80*/  STL.64 [R1+0x348], R100 ;  /* 0x0003486401007387 */ /* 0x000fe80000100a00 */
[----:B------:R-:W2:Y:S04]  /*2da90*/  LDL.LU R27, [R1+0x2e88] ;  /* 0x002e8800011b7983 */ /* 0x000ea80000300800 */
[----:B------:R4:W-:Y:S02]  /*2daa0*/  STL.64 [R1+0x340], R196 ;  /* 0x000340c401007387 */ /* 0x0009e40000100a00 */
[----:B----4-:R-:W-:Y:S01]  /*2dab0*/  MOV R196, R203 ;  /* 0x000000cb00c47202 */ /* 0x010fe20000000f00 */
        /* <DEDUP_REMOVED lines=22> */
[----:B------:R-:W-:Y:S02]  /*2dc20*/  IMAD.MOV.U32 R181, RZ, RZ, R188 ;  /* 0x000000ffffb57224 */ /* 0x000fe400078e00bc */
[----:B------:R-:W-:Y:S01]  /*2dc30*/  IMAD.MOV.U32 R201, RZ, RZ, R194 ;  /* 0x000000ffffc97224 */ /* 0x000fe200078e00c2 */
[----:B------:R-:W-:Y:S01]  /*2dc40*/  MOV R194, R199 ;  /* 0x000000c700c27202 */ /* 0x000fe20000000f00 */
[----:B------:R-:W-:Y:S01]  /*2dc50*/  IMAD.MOV.U32 R188, RZ, RZ, R180 ;  /* 0x000000ffffbc7224 */ /* 0x000fe200078e00b4 */
[----:B------:R-:W-:Y:S01]  /*2dc60*/  MOV R180, R175 ;  /* 0x000000af00b47202 */ /* 0x000fe20000000f00 */
[----:B------:R-:W-:Y:S02]  /*2dc70*/  IMAD.MOV.U32 R187, RZ, RZ, R185 ;  /* 0x000000ffffbb7224 */ /* 0x000fe400078e00b9 */
[----:B------:R-:W-:Y:S02]  /*2dc80*/  IMAD R157, R196, R87, RZ ;  /* 0x00000057c49d7224 */ /* 0x000fe400078e02ff */
[----:B------:R-:W-:Y:S01]  /*2dc90*/  IMAD.MOV.U32 R185, RZ, RZ, R192 ;  /* 0x000000ffffb97224 */ /* 0x000fe200078e00c0 */
[----:B------:R-:W-:Y:S01]  /*2dca0*/  MOV R192, R182 ;  /* 0x000000b600c07202 */ /* 0x000fe20000000f00 */
[----:B------:R-:W-:-:S02]  /*2dcb0*/  IMAD.MOV.U32 R199, RZ, RZ, R193 ;  /* 0x000000ffffc77224 */ /* 0x000fc400078e00c1 */
[----:B------:R-:W-:Y:S01]  /*2dcc0*/  IMAD.MOV.U32 R193, RZ, RZ, R191 ;  /* 0x000000ffffc17224 */ /* 0x000fe200078e00bf */
[----:B------:R-:W-:Y:S01]  /*2dcd0*/  MOV R191, R189 ;  /* 0x000000bd00bf7202 */ /* 0x000fe20000000f00 */
[----:B------:R-:W-:Y:S02]  /*2dce0*/  IMAD.MOV.U32 R196, RZ, RZ, R203 ;  /* 0x000000ffffc47224 */ /* 0x000fe400078e00cb */
[----:B------:R-:W-:Y:S02]  /*2dcf0*/  IMAD.MOV.U32 R175, RZ, RZ, R28 ;  /* 0x000000ffffaf7224 */ /* 0x000fe400078e001c */
[----:B------:R-:W-:Y:S01]  /*2dd00*/  IMAD.MOV.U32 R182, RZ, RZ, R190 ;  /* 0x000000ffffb67224 */ /* 0x000fe200078e00be */
[----:B------:R-:W-:Y:S01]  /*2dd10*/  LEA R100, P3, R162, R242, 0x2 ;  /* 0x000000f2a2647211 */ /* 0x000fe200078610ff */
[----:B------:R-:W-:Y:S01]  /*2dd20*/  IMAD.MOV.U32 R203, RZ, RZ, R201 ;  /* 0x000000ffffcb7224 */ /* 0x000fe200078e00c9 */
[----:B------:R-:W-:Y:S01]  /*2dd30*/  MOV R201, R194 ;  /* 0x000000c200c97202 */ /* 0x000fe20000000f00 */
[----:B------:R-:W-:Y:S01]  /*2dd40*/  IMAD.MOV.U32 R190, RZ, RZ, R181 ;  /* 0x000000ffffbe7224 */ /* 0x000fe200078e00b5 */
[----:B------:R-:W-:Y:S01]  /*2dd50*/  MOV R181, R188 ;  /* 0x000000bc00b57202 */ /* 0x000fe20000000f00 */
[----:B------:R-:W-:Y:S01]  /*2dd60*/  IMAD.MOV.U32 R189, RZ, RZ, R187 ;  /* 0x000000ffffbd7224 */ /* 0x000fe200078e00bb */
[----:B------:R-:W-:Y:S01]  /*2dd70*/  LEA R158, P6, R164, R242, 0x2 ;  /* 0x000000f2a49e7211 */ /* 0x000fe200078c10ff */
[----:B------:R-:W-:Y:S01]  /*2dd80*/  IMAD.MOV.U32 R187, RZ, RZ, R185 ;  /* 0x000000ffffbb7224 */ /* 0x000fe200078e00b9 */
[----:B------:R-:W-:Y:S01]  /*2dd90*/  MOV R185, R192 ;  /* 0x000000c000b97202 */ /* 0x000fe20000000f00 */
[----:B------:R-:W-:Y:S01]  /*2dda0*/  IMAD.MOV.U32 R194, RZ, RZ, R199 ;  /* 0x000000ffffc27224 */ /* 0x000fe200078e00c7 */
[----:B------:R-:W4:Y:S01]  /*2ddb0*/  LDL.LU R28, [R1+0x2e84] ;  /* 0x002e8400011c7983 */ /* 0x000f220000300800 */
[----:B------:R-:W-:-:S02]  /*2ddc0*/  IMAD.MOV.U32 R188, RZ, RZ, R180 ;  /* 0x000000ffffbc7224 */ /* 0x000fc400078e00b4 */
[----:B------:R-:W-:Y:S01]  /*2ddd0*/  IMAD.MOV.U32 R199, RZ, RZ, R193 ;  /* 0x000000ffffc77224 */ /* 0x000fe200078e00c1 */
[----:B------:R-:W-:Y:S01]  /*2dde0*/  MOV R193, R191 ;  /* 0x000000bf00c17202 */ /* 0x000fe20000000f00 */
[----:B------:R-:W-:Y:S02]  /*2ddf0*/  IMAD.MOV.U32 R180, RZ, RZ, R175 ;  /* 0x000000ffffb47224 */ /* 0x000fe400078e00af */
[----:B------:R-:W-:Y:S02]  /*2de00*/  IMAD.MOV.U32 R192, RZ, RZ, R182 ;  /* 0x000000ffffc07224 */ /* 0x000fe400078e00b6 */
[----:B------:R-:W-:Y:S01]  /*2de10*/  IMAD.MOV.U32 R214, RZ, RZ, R203 ;  /* 0x000000ffffd67224 */ /* 0x000fe200078e00cb */
[----:B------:R-:W-:Y:S01]  /*2de20*/  MOV R203, R201 ;  /* 0x000000c900cb7202 */ /* 0x000fe20000000f00 */
[----:B------:R-:W-:Y:S01]  /*2de30*/  IMAD.MOV.U32 R182, RZ, RZ, R190 ;  /* 0x000000ffffb67224 */ /* 0x000fe200078e00be */
[----:B------:R-:W-:Y:S01]  /*2de40*/  MOV R190, R181 ;  /* 0x000000b500be7202 */ /* 0x000fe20000000f00 */
[----:B------:R-:W-:Y:S01]  /*2de50*/  IMAD.MOV.U32 R191, RZ, RZ, R189 ;  /* 0x000000ffffbf7224 */ /* 0x000fe200078e00bd */
[----:B------:R-:W-:Y:S01]  /*2de60*/  LEA.HI.X.SX32 R101, R162, R243, 0x2, P3 ;  /* 0x000000f3a2657211 */ /* 0x000fe200018f16ff */
[----:B------:R-:W-:Y:S01]  /*2de70*/  IMAD.MOV.U32 R189, RZ, RZ, R187 ;  /* 0x000000ffffbd7224 */ /* 0x000fe200078e00bb */
[----:B------:R-:W-:Y:S01]  /*2de80*/  MOV R187, R185 ;  /* 0x000000b900bb7202 */ /* 0x000fe20000000f00 */
[----:B------:R-:W-:Y:S01]  /*2de90*/  IMAD.MOV.U32 R181, RZ, RZ, R188 ;  /* 0x000000ffffb57224 */ /* 0x000fe200078e00bc */
[----:B------:R-:W-:Y:S01]  /*2dea0*/  LEA.HI.X.SX32 R159, R164, R243, 0x2, P6 ;  /* 0x000000f3a49f7211 */ /* 0x000fe200030f16ff */
[----:B------:R-:W-:Y:S01]  /*2deb0*/  IMAD.MOV.U32 R201, RZ, RZ, R194 ;  /* 0x000000ffffc97224 */ /* 0x000fe200078e00c2 */
[----:B------:R-:W3:Y:S01]  /*2dec0*/  LDL.LU R175, [R1+0x1590] ;  /* 0x0015900001af7983 */ /* 0x000ee20000300800 */
[----:B------:R-:W-:Y:S01]  /*2ded0*/  IMAD.MOV.U32 R188, RZ, RZ, R180 ;  /* 0x000000ffffbc7224 */ /* 0x000fe200078e00b4 */
[----:B------:R-:W-:Y:S01]  /*2dee0*/  MOV R180, R29 ;  /* 0x0000001d00b47202 */ /* 0x000fe20000000f00 */
[----:B------:R-:W-:-:S02]  /*2def0*/  IMAD.MOV.U32 R185, RZ, RZ, R192 ;  /* 0x000000ffffb97224 */ /* 0x000fc400078e00c0 */
[----:B------:R-:W-:Y:S01]  /*2df00*/  IMAD.MOV.U32 R194, RZ, RZ, R199 ;  /* 0x000000ffffc27224 */ /* 0x000fe200078e00c7 */
[----:B------:R-:W-:Y:S01]  /*2df10*/  MOV R199, R193 ;  /* 0x000000c100c77202 */ /* 0x000fe20000000f00 */
        /* <DEDUP_REMOVED lines=8> */
[----:B------:R-:W-:-:S02]  /*2dfa0*/  IMAD.MOV.U32 R187, RZ, RZ, R185 ;  /* 0x000000ffffbb7224 */ /* 0x000fc400078e00b9 */
[----:B------:R-:W-:Y:S02]  /*2dfb0*/  IMAD.MOV.U32 R180, RZ, RZ, R30 ;  /* 0x000000ffffb47224 */ /* 0x000fe400078e001e */
[----:B------:R-:W-:Y:S01]  /*2dfc0*/  IMAD.MOV.U32 R185, RZ, RZ, R192 ;  /* 0x000000ffffb97224 */ /* 0x000fe200078e00c0 */
[----:B------:R-:W-:Y:S01]  /*2dfd0*/  MOV R192, R182 ;  /* 0x000000b600c07202 */ /* 0x000fe20000000f00 */
[----:B------:R-:W-:Y:S01]  /*2dfe0*/  STL.64 [R1+0x338], R100 ;  /* 0x0003386401007387 */ /* 0x000fe20000100a00 */
[----:B------:R-:W-:Y:S02]  /*2dff0*/  IMAD.MOV.U32 R182, RZ, RZ, R190 ;  /* 0x000000ffffb67224 */ /* 0x000fe400078e00be */
[----:B------:R-:W-:Y:S01]  /*2e000*/  IMAD.MOV.U32 R190, RZ, RZ, R181 ;  /* 0x000000ffffbe7224 */ /* 0x000fe200078e00b5 */
[----:B------:R-:W4:Y:S01]  /*2e010*/  LDL.LU R29, [R1+0x2e80] ;  /* 0x002e8000011d7983 */ /* 0x000f220000300800 */
[----:B------:R-:W-:Y:S01]  /*2e020*/  MOV R181, R188 ;  /* 0x000000bc00b57202 */ /* 0x000fe20000000f00 */
[----:B------:R-:W-:-:S02]  /*2e030*/  IMAD.MOV.U32 R188, RZ, RZ, R180 ;  /* 0x000000ffffbc7224 */ /* 0x000fc400078e00b4 */
[----:B------:R1:W-:Y:S04]  /*2e040*/  STL.64 [R1+0x330], R158 ;  /* 0x0003309e01007387 */ /* 0x0003e80000100a00 */
[----:B------:R-:W4:Y:S04]  /*2e050*/  LDL.LU R30, [R1+0x2e7c] ;  /* 0x002e7c00011e7983 */ /* 0x000f280000300800 */
[----:B------:R-:W2:Y:S01]  /*2e060*/  LDL.LU R180, [R1+0x1594] ;  /* 0x0015940001b47983 */ /* 0x000ea20000300800 */
[----:B------:R-:W-:Y:S01]  /*2e070*/  IMAD.MOV.U32 R207, RZ, RZ, R203 ;  /* 0x000000ffffcf7224 */ /* 0x000fe200078e00cb */
[----:B------:R-:W-:Y:S01]  /*2e080*/  MOV R203, R201 ;  /* 0x000000c900cb7202 */ /* 0x000fe20000000f00 */
[----:B------:R-:W-:-:S02]  /*2e090*/  IMAD.MOV.U32 R201, RZ, RZ, R194 ;  /* 0x000000ffffc97224 */ /* 0x000fc400078e00c2 */
[----:B------:R-:W-:Y:S01]  /*2e0a0*/  IMAD.MOV.U32 R194, RZ, RZ, R199 ;  /* 0x000000ffffc27224 */ /* 0x000fe200078e00c7 */
[----:B------:R-:W-:Y:S01]  /*2e0b0*/  MOV R199, R193 ;  /* 0x000000c100c77202 */ /* 0x000fe20000000f00 */
[----:B-1----:R-:W-:Y:S01]  /*2e0c0*/  IMAD R159, R196, R88, RZ ;  /* 0x00000058c49f7224 */ /* 0x002fe200078e02ff */
        /* <DEDUP_REMOVED lines=15> */
[----:B------:R-:W-:Y:S01]  /*2e1c0*/  LEA R100, P3, R174, R242, 0x2 ;  /* 0x000000f2ae647211 */ /* 0x000fe200078610ff */
        /* <DEDUP_REMOVED lines=8> */
[C---:B------:R-:W-:Y:S01]  /*2e250*/  LEA R160, P6, R177.reuse, R242, 0x2 ;  /* 0x000000f2b1a07211 */ /* 0x040fe200078c10ff */
[----:B------:R-:W-:Y:S02]  /*2e260*/  IMAD.MOV.U32 R192, RZ, RZ, R182 ;  /* 0x000000ffffc07224 */ /* 0x000fe400078e00b6 */
[----:B------:R-:W-:Y:S01]  /*2e270*/  IMAD.MOV.U32 R199, RZ, RZ, R193 ;  /* 0x000000ffffc77224 */ /* 0x000fe200078e00c1 */
[----:B------:R-:W-:Y:S01]  /*2e280*/  MOV R193, R191 ;  /* 0x000000bf00c17202 */ /* 0x000fe20000000f00 */
[----:B------:R-:W-:Y:S01]  /*2e290*/  IMAD.MOV.U32 R182, RZ, RZ, R190 ;  /* 0x000000ffffb67224 */ /* 0x000fe200078e00be */
[----:B------:R-:W-:Y:S01]  /*2e2a0*/  LEA.HI.X.SX32 R101, R174, R243, 0x2, P3 ;  /* 0x000000f3ae657211 */ /* 0x000fe200018f16ff */
[----:B------:R-:W-:Y:S01]  /*2e2b0*/  IMAD.MOV.U32 R191, RZ, RZ, R189 ;  /* 0x000000ffffbf7224 */ /* 0x000fe200078e00bd */
[----:B------:R-:W-:Y:S01]  /*2e2c0*/  MOV R190, R181 ;  /* 0x000000b500be7202 */ /* 0x000fe20000000f00 */
[----:B------:R-:W-:Y:S01]  /*2e2d0*/  IMAD.MOV.U32 R189, RZ, RZ, R187 ;  /* 0x000000ffffbd7224 */ /* 0x000fe200078e00bb */
[----:B------:R-:W-:-:S02]  /*2e2e0*/  LEA.HI.X.SX32 R161, R177, R243, 0x2, P6 ;  /* 0x000000f3b1a17211 */ /* 0x000fc400030f16ff */
[----:B------:R-:W-:Y:S01]  /*2e2f0*/  MOV R187, R185 ;  /* 0x000000b900bb7202 */ /* 0x000fe20000000f00 */
[----:B------:R-:W-:Y:S01]  /*2e300*/  IMAD.MOV.U32 R185, RZ, RZ, R192 ;  /* 0x000000ffffb97224 */ /* 0x000fe200078e00c0 */
[----:B------:R-:W-:Y:S01]  /*2e310*/  STL.64 [R1+0x328], R100 ;  /* 0x0003286401007387 */ /* 0x000fe20000100a00 */
[----:B------:R-:W-:Y:S01]  /*2e320*/  IMAD.MOV.U32 R192, RZ, RZ, R182 ;  /* 0x000000ffffc07224 */ /* 0x000fe200078e00b6 */
[----:B------:R-:W-:Y:S01]  /*2e330*/  MOV R182, R190 ;  /* 0x000000be00b67202 */ /* 0x000fe20000000f00 */
[----:B--2---:R-:W-:Y:S01]  /*2e340*/  IMAD.MOV.U32 R188, RZ, RZ, R180 ;  /* 0x000000ffffbc7224 */ /* 0x004fe200078e00b4 */
[----:B------:R-:W1:Y:S01]  /*2e350*/  LDC R177, c[0x0][0x240] ;  /* 0x00009000ffb17b82 */ /* 0x000e620000000800 */
[----:B------:R-:W-:Y:S02]  /*2e360*/  IMAD.MOV.U32 R180, RZ, RZ, R31 ;  /* 0x000000ffffb47224 */ /* 0x000fe400078e001f */
[----:B------:R-:W-:Y:S01]  /*2e370*/  IMAD.MOV.U32 R181, RZ, RZ, R188 ;  /* 0x000000ffffb57224 */ /* 0x000fe200078e00bc */
[----:B------:R-:W2:Y:S01]  /*2e380*/  LDL.LU R31, [R1+0x2e78] ;  /* 0x002e7800011f7983 */ /* 0x000ea20000300800 */
[----:B------:R-:W-:Y:S01]  /*2e390*/  IMAD.MOV.U32 R188, RZ, RZ, R180 ;  /* 0x000000ffffbc7224 */ /* 0x000fe200078e00b4 */
[----:B------:R-:W-:Y:S01]  /*2e3a0*/  MOV R180, R32 ;  /* 0x0000002000b47202 */ /* 0x000fe20000000f00 */
[----:B------:R-:W-:Y:S01]  /*2e3b0*/  IMAD.MOV.U32 R190, RZ, RZ, R181 ;  /* 0x000000ffffbe7224 */ /* 0x000fe200078e00b5 */
[----:B------:R3:W-:Y:S01]  /*2e3c0*/  STL.64 [R1+0x320], R160 ;  /* 0x000320a001007387 */ /* 0x0007e20000100a00 */
[----:B------:R-:W-:Y:S01]  /*2e3d0*/  IMAD.MOV.U32 R181, RZ, RZ, R188 ;  /* 0x000000ffffb57224 */ /* 0x000fe200078e00bc */
[----:B------:R-:W-:-:S02]  /*2e3e0*/  MOV R188, R180 ;  /* 0x000000b400bc7202 */ /* 0x000fc40000000f00 */
[----:B------:R-:W2:Y:S04]  /*2e3f0*/  LDL.LU R32, [R1+0x2e74] ;  /* 0x002e740001207983 */ /* 0x000ea80000300800 */
[----:B------:R-:W4:Y:S01]  /*2e400*/  LDL.LU R180, [R1+0x159c] ;  /* 0x00159c0001b47983 */ /* 0x000f220000300800 */
[----:B------:R-:W-:Y:S02]  /*2e410*/  IMAD.MOV.U32 R198, RZ, RZ, R203 ;  /* 0x000000ffffc67224 */ /* 0x000fe400078e00cb */
[----:B------:R-:W-:Y:S01]  /*2e420*/  IMAD.MOV.U32 R203, RZ, RZ, R201 ;  /* 0x000000ffffcb7224 */ /* 0x000fe200078e00c9 */
[----:B------:R-:W-:Y:S01]  /*2e430*/  MOV R201, R194 ;  /* 0x000000c200c97202 */ /* 0x000fe20000000f00 */
[----:B------:R-:W-:Y:S02]  /*2e440*/  IMAD.MOV.U32 R184, RZ, RZ, R163 ;  /* 0x000000ffffb87224 */ /* 0x000fe400078e00a3 */
[----:B------:R-:W-:Y:S01]  /*2e450*/  IMAD.MOV.U32 R194, RZ, RZ, R199 ;  /* 0x000000ffffc27224 */ /* 0x000fe200078e00c7 */
[----:B------:R-:W1:Y:S01]  /*2e460*/  LDC R163, c[0x0][0x240] ;  /* 0x00009000ffa37b82 */ /* 0x000e620000000800 */
[----:B------:R-:W-:Y:S01]  /*2e470*/  IMAD.MOV.U32 R199, RZ, RZ, R193 ;  /* 0x000000ffffc77224 */ /* 0x000fe200078e00c1 */
[----:B------:R-:W-:Y:S01]  /*2e480*/  MOV R193, R191 ;  /* 0x000000bf00c17202 */ /* 0x000fe20000000f00 */
[----:B---3--:R-:W-:-:S02]  /*2e490*/  IMAD R161, R196, R94, RZ ;  /* 0x0000005ec4a17224 */ /* 0x008fc400078e02ff */
        /* <DEDUP_REMOVED lines=9> */
[----:B------:R-:W-:-:S02]  /*2e530*/  IMAD.MOV.U32 R194, RZ, RZ, R199 ;  /* 0x000000ffffc27224 */ /* 0x000fc400078e00c7 */
[----:B------:R-:W-:Y:S01]  /*2e540*/  IMAD.MOV.U32 R192, RZ, RZ, R182 ;  /* 0x000000ffffc07224 */ /* 0x000fe200078e00b6 */
[----:B------:R-:W-:Y:S01]  /*2e550*/  MOV R182, R181 ;  /* 0x000000b500b67202 */ /* 0x000fe20000000f00 */
[----:B------:R-:W-:Y:S01]  /*2e560*/  IMAD.MOV.U32 R199, RZ, RZ, R193 ;  /* 0x000000ffffc77224 */ /* 0x000fe200078e00c1 */
        /* <DEDUP_REMOVED lines=12> */
[----:B------:R-:W2:Y:S01]  /*2e630*/  LDC R183, c[0x0][0x240] ;  /* 0x00009000ffb77b82 */ /* 0x000ea20000000800 */
[----:B------:R-:W-:Y:S01]  /*2e640*/  IMAD.MOV.U32 R192, RZ, RZ, R182 ;  /* 0x000000ffffc07224 */ /* 0x000fe200078e00b6 */
[----:B------:R-:W-:Y:S01]  /*2e650*/  MOV R182, R181 ;  /* 0x000000b500b67202 */ /* 0x000fe20000000f00 */
[----:B------:R-:W-:-:S02]  /*2e660*/  IMAD.MOV.U32 R194, RZ, RZ, R199 ;  /* 0x000000ffffc27224 */ /* 0x000fc400078e00c7 */
[----:B------:R-:W-:Y:S01]  /*2e670*/  IMAD.MOV.U32 R199, RZ, RZ, R193 ;  /* 0x000000ffffc77224 */ /* 0x000fe200078e00c1 */
[----:B------:R-:W-:Y:S01]  /*2e680*/  MOV R193, R191 ;  /* 0x000000bf00c17202 */ /* 0x000fe20000000f00 */
[----:B------:R-:W-:Y:S01]  /*2e690*/  IMAD.MOV.U32 R191, RZ, RZ, R189 ;  /* 0x000000ffffbf7224 */ /* 0x000fe200078e00bd */
[----:B------:R-:W2:Y:S01]  /*2e6a0*/  LDC R195, c[0x0][0x240] ;  /* 0x00009000ffc37b82 */ /* 0x000ea20000000800 */
[----:B------:R-:W-:Y:S01]  /*2e6b0*/  IMAD.MOV.U32 R189, RZ, RZ, R187 ;  /* 0x000000ffffbd7224 */ /* 0x000fe200078e00bb */
[----:B------:R-:W-:Y:S01]  /*2e6c0*/  MOV R187, R185 ;  /* 0x000000b900bb7202 */ /* 0x000fe20000000f00 */
[----:B------:R-:W-:Y:S01]  /*2e6d0*/  IMAD.MOV.U32 R185, RZ, RZ, R192 ;  /* 0x000000ffffb97224 */ /* 0x000fe200078e00c0 */
[CC--:B---3--:R-:W-:Y:S01]  /*2e6e0*/  LEA R100, P3, R215.reuse, R242.reuse, 0x2 ;  /* 0x000000f2d7647211 */ /* 0x0c8fe200078610ff */
[----:B------:R-:W-:Y:S01]  /*2e6f0*/  IMAD.MOV.U32 R192, RZ, RZ, R182 ;  /* 0x000000ffffc07224 */ /* 0x000fe200078e00b6 */
[----:B------:R-:W-:Y:S01]  /*2e700*/  LEA R94, P6, R218, R242, 0x2 ;  /* 0x000000f2da5e7211 */ /* 0x000fe200078c10ff */
[----:B-1----:R-:W-:Y:S01]  /*2e710*/  IMAD R163, R196, R163, RZ ;  /* 0x000000a3c4a37224 */ /* 0x002fe200078e02ff */
[----:B------:R-:W-:-:S02]  /*2e720*/  LEA.HI.X.SX32 R101, R215, R243, 0x2, P3 ;  /* 0x000000f3d7657211 */ /* 0x000fc400018f16ff */
[----:B------:R-:W-:Y:S01]  /*2e730*/  LEA.HI.X.SX32 R95, R218, R243, 0x2, P6 ;  /* 0x000000f3da5f7211 */ /* 0x000fe200030f16ff */
[----:B------:R-:W1:Y:S01]  /*2e740*/  LDC R215, c[0x0][0x240] ;  /* 0x00009000ffd77b82 */ /* 0x000e620000000800 */
[----:B----4-:R-:W-:Y:S01]  /*2e750*/  IMAD.MOV.U32 R188, RZ, RZ, R180 ;  /* 0x000000ffffbc7224 */ /* 0x010fe200078e00b4 */
[----:B------:R-:W-:Y:S02]  /*2e760*/  MOV R180, R33 ;  /* 0x0000002100b47202 */ /* 0x000fe40000000f00 */
[----:B------:R-:W3:Y:S01]  /*2e770*/  LDL.LU R33, [R1+0x2e70] ;  /* 0x002e700001217983 */ /* 0x000ee20000300800 */
[----:B------:R-:W-:Y:S02]  /*2e780*/  IMAD.MOV.U32 R181, RZ, RZ, R188 ;  /* 0x000000ffffb57224 */ /* 0x000fe400078e00bc */
[----:B------:R-:W-:Y:S01]  /*2e790*/  IMAD.MOV.U32 R188, RZ, RZ, R180 ;  /* 0x000000ffffbc7224 */ /* 0x000fe200078e00b4 */
[----:B------:R4:W-:Y:S01]  /*2e7a0*/  STL.64 [R1+0x310], R208 ;  /* 0x000310d001007387 */ /* 0x0009e20000100a00 */
[----:B------:R-:W-:-:S03]  /*2e7b0*/  MOV R180, R34 ;  /* 0x0000002200b47202 */ /* 0x000fc60000000f00 */
[----:B------:R-:W-:Y:S01]  /*2e7c0*/  MOV R182, R188 ;  /* 0x000000bc00b67202 */ /* 0x000fe20000000f00 */
[----:B------:R-:W3:Y:S01]  /*2e7d0*/  LDL.LU R34, [R1+0x2e6c] ;  /* 0x002e6c0001227983 */ /* 0x000ee20000300800 */
[----:B------:R-:W-:Y:S02]  /*2e7e0*/  IMAD.MOV.U32 R188, RZ, RZ, R180 ;  /* 0x000000ffffbc7224 */ /* 0x000fe400078e00b4 */
[----:B----4-:R-:W-:Y:S02]  /*2e7f0*/  IMAD.MOV.U32 R209, RZ, RZ, R203 ;  /* 0x000000ffffd17224 */ /* 0x010fe400078e00cb */
[----:B------:R-:W-:Y:S01]  /*2e800*/  IMAD.MOV.U32 R203, RZ, RZ, R201 ;  /* 0x000000ffffcb7224 */ /* 0x000fe200078e00c9 */
[----:B------:R-:W-:Y:S01]  /*2e810*/  MOV R201, R194 ;  /* 0x000000c200c97202 */ /* 0x000fe20000000f00 */
[----:B------:R-:W-:Y:S02]  /*2e820*/  IMAD.MOV.U32 R194, RZ, RZ, R199 ;  /* 0x000000ffffc27224 */ /* 0x000fe400078e00c7 */
[----:B------:R-:W-:Y:S01]  /*2e830*/  IMAD.MOV.U32 R199, RZ, RZ, R193 ;  /* 0x000000ffffc77224 */ /* 0x000fe200078e00c1 */
[----:B------:R-:W-:Y:S01]  /*2e840*/  MOV R193, R191 ;  /* 0x000000bf00c17202 */ /* 0x000fe20000000f00 */
[----:B------:R-:W-:Y:S01]  /*2e850*/  IMAD.MOV.U32 R180, RZ, RZ, R179 ;  /* 0x000000ffffb47224 */ /* 0x000fe200078e00b3 */
[----:B------:R-:W-:Y:S01]  /*2e860*/  MOV R179, R35 ;  /* 0x0000002300b37202 */ /* 0x000fe20000000f00 */
[----:B------:R-:W-:Y:S01]  /*2e870*/  IMAD.MOV.U32 R191, RZ, RZ, R189 ;  /* 0x000000ffffbf7224 */ /* 0x000fe200078e00bd */
[----:B------:R-:W-:Y:S01]  /*2e880*/  MOV R220, R203 ;  /* 0x000000cb00dc7202 */ /* 0x000fe20000000f00 */
[----:B------:R-:W-:Y:S01]  /*2e890*/  IMAD.MOV.U32 R189, RZ, RZ, R187 ;  /* 0x000000ffffbd7224 */ /* 0x000fe200078e00bb */
[----:B------:R-:W-:Y:S01]  /*2e8a0*/  MOV R187, R185 ;  /* 0x000000b900bb7202 */ /* 0x000fe20000000f00 */
[----:B------:R-:W-:Y:S01]  /*2e8b0*/  IMAD.MOV.U32 R185, RZ, RZ, R192 ;  /* 0x000000ffffb97224 */ /* 0x000fe200078e00c0 */
[----:B------:R-:W4:Y:S01]  /*2e8c0*/  LDL.LU R35, [R1+0x2e68] ;  /* 0x002e680001237983 */ /* 0x000f220000300800 */
[----:B------:R-:W-:Y:S01]  /*2e8d0*/  IMAD.MOV.U32 R196, RZ, RZ, R201 ;  /* 0x000000ffffc47224 */ /* 0x000fe200078e00c9 */
[----:B------:R-:W-:Y:S01]  /*2e8e0*/  MOV R201, R199 ;  /* 0x000000c700c97202 */ /* 0x000fe20000000f00 */
[----:B------:R-:W-:Y:S01]  /*2e8f0*/  IMAD.MOV.U32 R192, RZ, RZ, R182 ;  /* 0x000000ffffc07224 */ /* 0x000fe200078e00b6 */
[----:B------:R-:W-:Y:S01]  /*2e900*/  MOV R182, R180 ;  /* 0x000000b400b67202 */ /* 0x000fe20000000f00 */
[----:B------:R-:W-:Y:S01]  /*2e910*/  IMAD.MOV.U32 R203, RZ, RZ, R194 ;  /* 0x000000ffffcb7224 */ /* 0x000fe200078e00c2 */
[----:B------:R-:W-:Y:S01]  /*2e920*/  STL.64 [R1+0x308], R100 ;  /* 0x0003086401007387 */ /* 0x000fe20000100a00 */
[----:B------:R-:W-:-:S02]  /*2e930*/  IMAD.MOV.U32 R180, RZ, RZ, R179 ;  /* 0x000000ffffb47224 */ /* 0x000fc400078e00b3 */
[----:B------:R-:W-:Y:S01]  /*2e940*/  IMAD.MOV.U32 R194, RZ, RZ, R193 ;  /* 0x000000ffffc27224 */ /* 0x000fe200078e00c1 */
[----:B------:R-:W-:Y:S01]  /*2e950*/  MOV R193, R189 ;  /* 0x000000bd00c17202 */ /* 0x000fe20000000f00 */
[----:B------:R-:W-:Y:S01]  /*2e960*/  IMAD.MOV.U32 R179, RZ, RZ, R36 ;  /* 0x000000ffffb37224 */ /* 0x000fe200078e0024 */
[----:B------:R-:W-:Y:S01]  /*2e970*/  MOV R216, R196 ;  /* 0x000000c400d87202 */ /* 0x000fe20000000f00 */
[----:B------:R-:W4:Y:S01]  /*2e980*/  LDL.LU R36, [R1+0x2e64] ;  /* 0x002e640001247983 */ /* 0x000f220000300800 */
[----:B------:R-:W-:Y:S02]  /*2e990*/  IMAD.MOV.U32 R199, RZ, RZ, R191 ;  /* 0x000000ffffc77224 */ /* 0x000fe400078e00bf */
[----:B------:R-:W-:Y:S01]  /*2e9a0*/  IMAD.MOV.U32 R191, RZ, RZ, R187 ;  /* 0x000000ffffbf7224 */ /* 0x000fe200078e00bb */
[----:B------:R1:W-:Y:S01]  /*2e9b0*/  STL.64 [R1+0x300], R94 ;  /* 0x0003005e01007387 */ /* 0x0003e20000100a00 */
[----:B------:R-:W-:Y:S01]  /*2e9c0*/  IMAD.MOV.U32 R196, RZ, RZ, R203 ;  /* 0x000000ffffc47224 */ /* 0x000fe200078e00cb */
[----:B------:R-:W-:Y:S01]  /*2e9d0*/  MOV R187, R192 ;  /* 0x000000c000bb7202 */ /* 0x000fe20000000f00 */
[----:B------:R-:W-:Y:S01]  /*2e9e0*/  IMAD.MOV.U32 R203, RZ, RZ, R201 ;  /* 0x000000ffffcb7224 */ /* 0x000fe200078e00c9 */
[----:B------:R-:W-:Y:S01]  /*2e9f0*/  MOV R201, R194 ;  /* 0x000000c200c97202 */ /* 0x000fe20000000f00 */
[----:B------:R-:W-:-:S02]  /*2ea00*/  IMAD.MOV.U32 R189, RZ, RZ, R185 ;  /* 0x000000ffffbd7224 */ /* 0x000fc400078e00b9 */
[----:B------:R-:W-:Y:S02]  /*2ea10*/  IMAD.MOV.U32 R185, RZ, RZ, R182 ;  /* 0x000000ffffb97224 */ /* 0x000fe400078e00b6 */
[----:B------:R-:W-:Y:S01]  /*2ea20*/  IMAD.MOV.U32 R194, RZ, RZ, R199 ;  /* 0x000000ffffc27224 */ /* 0x000fe200078e00c7 */
[CC--:B-1----:R-:W-:Y:S01]  /*2ea30*/  LEA R94, P6, R205.reuse, R242.reuse, 0x2 ;  /* 0x000000f2cd5e7211 */ /* 0x0c2fe200078c10ff */
[----:B------:R-:W-:Y:S01]  /*2ea40*/  IMAD.MOV.U32 R199, RZ, RZ, R193 ;  /* 0x000000ffffc77224 */ /* 0x000fe200078e00c1 */
[C---:B------:R-:W-:Y:S01]  /*2ea50*/  LEA R100, P3, R226.reuse, R242, 0x2 ;  /* 0x000000f2e2647211 */ /* 0x040fe200078610ff */
[----:B------:R-:W-:Y:S01]  /*2ea60*/  IMAD.MOV.U32 R192, RZ, RZ, R180 ;  /* 0x000000ffffc07224 */ /* 0x000fe200078e00b4 */
[----:B------:R-:W-:Y:S02]  /*2ea70*/  MOV R182, R179 ;  /* 0x000000b300b67202 */ /* 0x000fe40000000f00 */
        /* <DEDUP_REMOVED lines=17> */
[----:B------:R-:W-:-:S02]  /*2eb90*/  IMAD.MOV.U32 R180, RZ, RZ, R37 ;  /* 0x000000ffffb47224 */ /* 0x000fc400078e0025 */
[----:B------:R-:W-:Y:S01]  /*2eba0*/  IMAD.MOV.U32 R184, RZ, RZ, R178 ;  /* 0x000000ffffb87224 */ /* 0x000fe200078e00b2 */
        /* <DEDUP_REMOVED lines=9> */
[----:B------:R-:W4:Y:S01]  /*2ec40*/  LDL.LU R38, [R1+0x2e5c] ;  /* 0x002e5c0001267983 */ /* 0x000f220000300800 */
[----:B------:R-:W-:-:S02]  /*2ec50*/  IMAD.MOV.U32 R187, RZ, RZ, R192 ;  /* 0x000000ffffbb7224 */ /* 0x000fc400078e00c0 */
[----:B------:R-:W-:Y:S01]  /*2ec60*/  IMAD.MOV.U32 R201, RZ, RZ, R194 ;  /* 0x000000ffffc97224 */ /* 0x000fe200078e00c2 */
[----:B------:R2:W-:Y:S01]  /*2ec70*/  STL.64 [R1+0x2f0], R94 ;  /* 0x0002f05e01007387 */ /* 0x0005e20000100a00 */
[----:B------:R-:W-:Y:S01]  /*2ec80*/  IMAD.MOV.U32 R194, RZ, RZ, R199 ;  /* 0x000000ffffc27224 */ /* 0x000fe200078e00c7 */
[C---:B-1----:R-:W-:Y:S01]  /*2ec90*/  LEA R100, P3, R112.reuse, R242, 0x2 ;  /* 0x000000f270647211 */ /* 0x042fe200078610ff */
[----:B------:R-:W-:Y:S01]  /*2eca0*/  IMAD.MOV.U32 R185, RZ, RZ, R182 ;  /* 0x000000ffffb97224 */ /* 0x000fe200078e00b6 */
[----:B------:R-:W-:Y:S01]  /*2ecb0*/  MOV R192, R184 ;  /* 0x000000b800c07202 */ /* 0x000fe20000000f00 */
[----:B------:R-:W-:Y:S01]  /*2ecc0*/  IMAD.MOV.U32 R182, RZ, RZ, R178 ;  /* 0x000000ffffb67224 */ /* 0x000fe200078e00b2 */
[----:B------:R-:W-:Y:S01]  /*2ecd0*/  MOV R199, R193 ;  /* 0x000000c100c77202 */ /* 0x000fe20000000f00 */
[----:B------:R-:W-:Y:S01]  /*2ece0*/  IMAD.MOV.U32 R193, RZ, RZ, R191 ;  /* 0x000000ffffc17224 */ /* 0x000fe200078e00bf */
[----:B------:R-:W-:Y:S01]  /*2ecf0*/  LEA.HI.X.SX32 R101, R112, R243, 0x2, P3 ;  /* 0x000000f370657211 */ /* 0x000fe200018f16ff */
[----:B------:R-:W-:Y:S01]  /*2ed00*/  IMAD.MOV.U32 R191, RZ, RZ, R189 ;  /* 0x000000ffffbf7224 */ /* 0x000fe200078e00bd */
[C---:B--2---:R-:W-:Y:S01]  /*2ed10*/  LEA R94, P6, R197.reuse, R242, 0x2 ;  /* 0x000000f2c55e7211 */ /* 0x044fe200078c10ff */
[----:B------:R-:W2:Y:S01]  /*2ed20*/  LDL.LU R178, [R1+0x15d4] ;  /* 0x0015d40001b27983 */ /* 0x000ea20000300800 */
[----:B------:R-:W-:Y:S01]  /*2ed30*/  MOV R189, R187 ;  /* 0x000000bb00bd7202 */ /* 0x000fe20000000f00 */
        /* <DEDUP_REMOVED lines=15> */
[----:B------:R-:W-:Y:S01]  /*2ee30*/  MOV R210, R197 ;  /* 0x000000c500d27202 */ /* 0x000fe20000000f00 */
[----:B------:R-:W-:Y:S01]  /*2ee40*/  IMAD.MOV.U32 R194, RZ, RZ, R193 ;  /* 0x000000ffffc27224 */ /* 0x000fe200078e00c1 */
[----:B------:R-:W-:Y:S01]  /*2ee50*/  MOV R193, R189 ;  /* 0x000000bd00c17202 */ /* 0x000fe20000000f00 */
[----:B------:R1:W-:Y:S01]  /*2ee60*/  STL.64 [R1+0x2e0], R94 ;  /* 0x0002e05e01007387 */ /* 0x0003e20000100a00 */
[----:B------:R-:W-:-:S02]  /*2ee70*/  IMAD.MOV.U32 R199, RZ, RZ, R191 ;  /* 0x000000ffffc77224 */ /* 0x000fc400078e00bf */
[----:B------:R-:W-:Y:S01]  /*2ee80*/  IMAD.MOV.U32 R197, RZ, RZ, R205 ;  /* 0x000000ffffc57224 */ /* 0x000fe200078e00cd */
[C---:B-1----:R-:W-:Y:S01]  /*2ee90*/  LEA R100, P3, R214.reuse, R242, 0x2 ;  /* 0x000000f2d6647211 */ /* 0x042fe200078610ff */
        /* <DEDUP_REMOVED lines=28> */
[----:B------:R-:W-:Y:S02]  /*2f060*/  IMAD.MOV.U32 R211, RZ, RZ, R207 ;  /* 0x000000ffffd37224 */ /* 0x000fe400078e00cf */
[----:B------:R-:W-:-:S02]  /*2f070*/  IMAD.MOV.U32 R192, RZ, RZ, R182 ;  /* 0x000000ffffc07224 */ /* 0x000fc400078e00b6 */
[----:B------:R-:W-:Y:S01]  /*2f080*/  IMAD.MOV.U32 R207, RZ, RZ, R197 ;  /* 0x000000ffffcf7224 */ /* 0x000fe200078e00c5 */
[----:B------:R-:W-:Y:S01]  /*2f090*/  MOV R197, R205 ;  /* 0x000000cd00c57202 */ /* 0x000fe20000000f00 */
[----:B------:R-:W-:Y:S02]  /*2f0a0*/  IMAD.MOV.U32 R172, RZ, RZ, R40 ;  /* 0x000000ffffac7224 */ /* 0x000fe400078e0028 */
[----:B------:R-:W-:Y:S01]  /*2f0b0*/  IMAD.MOV.U32 R182, RZ, RZ, R175 ;  /* 0x000000ffffb67224 */ /* 0x000fe200078e00af */
        /* <DEDUP_REMOVED lines=9> */
[----:B------:R-:W-:-:S02]  /*2f150*/  IMAD.MOV.U32 R179, RZ, RZ, R165 ;  /* 0x000000ffffb37224 */ /* 0x000fc400078e00a5 */
[----:B------:R-:W-:Y:S01]  /*2f160*/  IMAD.MOV.U32 R171, RZ, RZ, R41 ;  /* 0x000000ffffab7224 */ /* 0x000fe200078e0029 */
[----:B------:R-:W3:Y:S01]  /*2f170*/  LDC R165, c[0x0][0x240] ;  /* 0x00009000ffa57b82 */ /* 0x000ee20000000800 */
[----:B------:R-:W-:Y:S01]  /*2f180*/  IMAD.MOV.U32 R189, RZ, RZ, R185 ;  /* 0x000000ffffbd7224 */ /* 0x000fe200078e00b9 */
[----:B------:R-:W-:Y:S01]  /*2f190*/  MOV R185, R182 ;  /* 0x000000b600b97202 */ /* 0x000fe20000000f00 */
[----:B------:R-:W-:Y:S01]  /*2f1a0*/  IMAD.MOV.U32 R187, RZ, RZ, R192 ;  /* 0x000000ffffbb7224 */ /* 0x000fe200078e00c0 */
[C---:B-1----:R-:W-:Y:S01]  /*2f1b0*/  LEA R100, P3, R204.reuse, R242, 0x2 ;  /* 0x000000f2cc647211 */ /* 0x042fe200078610ff */
[----:B------:R-:W-:Y:S01]  /*2f1c0*/  IMAD.MOV.U32 R201, RZ, RZ, R194 ;  /* 0x000000ffffc97224 */ /* 0x000fe200078e00c2 */
[----:B------:R-:W4:Y:S01]  /*2f1d0*/  LDL.LU R41, [R1+0x2e50] ;  /* 0x002e500001297983 */ /* 0x000f220000300800 */
[----:B------:R-:W-:Y:S01]  /*2f1e0*/  IMAD.MOV.U32 R194, RZ, RZ, R199 ;  /* 0x000000ffffc27224 */ /* 0x000fe200078e00c7 */
[----:B------:R-:W-:Y:S01]  /*2f1f0*/  MOV R199, R193 ;  /* 0x000000c100c77202 */ /* 0x000fe20000000f00 */
[----:B------:R-:W-:Y:S01]  /*2f200*/  IMAD.MOV.U32 R192, RZ, RZ, R175 ;  /* 0x000000ffffc07224 */ /* 0x000fe200078e00af */
[----:B------:R1:W-:Y:S01]  /*2f210*/  STL.64 [R1+0x2d0], R94 ;  /* 0x0002d05e01007387 */ /* 0x0003e20000100a00 */
[----:B------:R-:W-:Y:S01]  /*2f220*/  IMAD.MOV.U32 R182, RZ, RZ, R171 ;  /* 0x000000ffffb67224 */ /* 0x000fe200078e00ab */
[----:B------:R-:W-:Y:S01]  /*2f230*/  LEA.HI.X.SX32 R101, R204, R243, 0x2, P3 ;  /* 0x000000f3cc657211 */ /* 0x000fe200018f16ff */
[----:B------:R-:W-:Y:S01]  /*2f240*/  IMAD.MOV.U32 R193, RZ, RZ, R191 ;  /* 0x000000ffffc17224 */ /* 0x000fe200078e00bf */
[----:B------:R-:W-:Y:S01]  /*2f250*/  MOV R175, R252 ;  /* 0x000000fc00af7202 */ /* 0x000fe20000000f00 */
[----:B------:R-:W-:Y:S01]  /*2f260*/  IMAD.MOV.U32 R191, RZ, RZ, R189 ;  /* 0x000000ffffbf7224 */ /* 0x000fe200078e00bd */
[----:B------:R-:W-:Y:S01]  /*2f270*/  MOV R189, R187 ;  /* 0x000000bb00bd7202 */ /* 0x000fe20000000f00 */
[----:B------:R-:W-:Y:S01]  /*2f280*/  IMAD.MOV.U32 R187, RZ, RZ, R185 ;  /* 0x000000ffffbb7224 */ /* 0x000fe200078e00b9 */
[----:B------:R-:W2:Y:S01]  /*2f290*/  LDL.LU R252, [R1+0x1598] ;  /* 0x0015980001fc7983 */ /* 0x000ea20000300800 */
[----:B------:R-:W-:Y:S01]  /*2f2a0*/  IMAD.MOV.U32 R185, RZ, RZ, R192 ;  /* 0x000000ffffb97224 */ /* 0x000fe200078e00c0 */
[----:B-1----:R-:W-:-:S02]  /*2f2b0*/  LEA R94, P6, R198, R242, 0x2 ;  /* 0x000000f2c65e7211 */ /* 0x002fc400078c10ff */
[----:B------:R1:W-:Y:S01]  /*2f2c0*/  STL.64 [R1+0x2c8], R100 ;  /* 0x0002c86401007387 */ /* 0x0003e20000100a00 */
        /* <DEDUP_REMOVED lines=8> */
[----:B------:R-:W4:Y:S01]  /*2f350*/  LDL.LU R42, [R1+0x2e4c] ;  /* 0x002e4c00012a7983 */ /* 0x000f220000300800 */
[----:B------:R-:W-:Y:S01]  /*2f360*/  IMAD.MOV.U32 R197, RZ, RZ, R196 ;  /* 0x000000ffffc57224 */ /* 0x000fe200078e00c4 */
[----:B------:R-:W2:Y:S01]  /*2f370*/  LDC R171, c[0x0][0x240] ;  /* 0x00009000ffab7b82 */ /* 0x000ea20000000800 */
[CC--:B-1----:R-:W-:Y:S01]  /*2f380*/  LEA R100, P3, R200.reuse, R242.reuse, 0x2 ;  /* 0x000000f2c8647211 */ /* 0x0c2fe200078610ff */
[----:B------:R1:W-:Y:S01]  /*2f390*/  STL.64 [R1+0x2c0], R94 ;  /* 0x0002c05e01007387 */ /* 0x0003e20000100a00 */
        /* <DEDUP_REMOVED lines=9> */
[----:B-1----:R-:W-:Y:S01]  /*2f430*/  LEA R94, P6, R209, R242, 0x2 ;  /* 0x000000f2d15e7211 */ /* 0x002fe200078c10ff */
[----:B------:R-:W-:-:S02]  /*2f440*/  IMAD.MOV.U32 R199, RZ, RZ, R191 ;  /* 0x000000ffffc77224 */ /* 0x000fc400078e00bf */
        /* <DEDUP_REMOVED lines=23> */
[----:B------:R-:W4:Y:S01]  /*2f5c0*/  LDL.LU R43, [R1+0x2e48] ;  /* 0x002e4800012b7983 */ /* 0x000f220000300800 */
[----:B---3--:R-:W-:Y:S01]  /*2f5d0*/  IMAD R165, R209, R165, RZ ;  /* 0x000000a5d1a57224 */ /* 0x008fe200078e02ff */
[----:B------:R-:W-:Y:S01]  /*2f5e0*/  MOV R209, R198 ;  /* 0x000000c600d17202 */ /* 0x000fe20000000f00 */
[----:B------:R-:W-:-:S02]  /*2f5f0*/  IMAD.MOV.U32 R182, RZ, RZ, R173 ;  /* 0x000000ffffb67224 */ /* 0x000fc400078e00ad */
[----:B------:R-:W-:Y:S01]  /*2f600*/  IMAD.MOV.U32 R203, RZ, RZ, R201 ;  /* 0x000000ffffcb7224 */ /* 0x000fe200078e00c9 */
[----:B------:R-:W-:Y:S01]  /*2f610*/  MOV R201, R194 ;  /* 0x000000c200c97202 */ /* 0x000fe20000000f00 */
[----:B------:R-:W-:Y:S01]  /*2f620*/  IMAD.MOV.U32 R189, RZ, RZ, R187 ;  /* 0x000000ffffbd7224 */ /* 0x000fe200078e00bb */
[----:B------:R1:W-:Y:S01]  /*2f630*/  STL.64 [R1+0x2b8], R100 ;  /* 0x0002b86401007387 */ /* 0x0003e20000100a00 */
[----:B------:R-:W-:Y:S01]  /*2f640*/  IMAD.MOV.U32 R198, RZ, RZ, R207 ;  /* 0x000000ffffc67224 */ /* 0x000fe200078e00cf */
[----:B------:R-:W3:Y:S01]  /*2f650*/  LDC R173, c[0x0][0x240] ;  /* 0x00009000ffad7b82 */ /* 0x000ee20000000800 */
        /* <DEDUP_REMOVED lines=21> */
[----:B------:R-:W-:Y:S01]  /*2f7b0*/  MOV R199, R193 ;  /* 0x000000c100c77202 */ /* 0x000fe20000000f00 */
[----:B------:R-:W-:Y:S01]  /*2f7c0*/  IMAD.MOV.U32 R192, RZ, RZ, R182 ;  /* 0x000000ffffc07224 */ /* 0x000fe200078e00b6 */
[----:B------:R-:W-:Y:S01]  /*2f7d0*/  MOV R182, R190 ;  /* 0x000000be00b67202 */ /* 0x000fe20000000f00 */
[----:B------:R-:W-:Y:S02]  /*2f7e0*/  IMAD.MOV.U32 R193, RZ, RZ, R191 ;  /* 0x000000ffffc17224 */ /* 0x000fe400078e00bf */
[----:B------:R-:W-:-:S02]  /*2f7f0*/  IMAD.MOV.U32 R190, RZ, RZ, R181 ;  /* 0x000000ffffbe7224 */ /* 0x000fc400078e00b5 */
[----:B------:R-:W-:Y:S01]  /*2f800*/  IMAD.MOV.U32 R191, RZ, RZ, R189 ;  /* 0x000000ffffbf7224 */ /* 0x000fe200078e00bd */
[----:B------:R-:W-:Y:S01]  /*2f810*/  MOV R189, R187 ;  /* 0x000000bb00bd7202 */ /* 0x000fe20000000f00 */
[----:B------:R-:W-:Y:S02]  /*2f820*/  IMAD.MOV.U32 R181, RZ, RZ, R45 ;  /* 0x000000ffffb57224 */ /* 0x000fe400078e002d */
[----:B------:R-:W-:Y:S02]  /*2f830*/  IMAD.MOV.U32 R187, RZ, RZ, R185 ;  /* 0x000000ffffbb7224 */ /* 0x000fe400078e00b9 */
[----:B------:R-:W-:Y:S01]  /*2f840*/  IMAD.MOV.U32 R185, RZ, RZ, R192 ;  /* 0x000000ffffb97224 */ /* 0x000fe200078e00c0 */
[----:B------:R-:W-:Y:S01]  /*2f850*/  MOV R192, R182 ;  /* 0x000000b600c07202 */ /* 0x000fe20000000f00 */
[----:B------:R3:W-:Y:S01]  /*2f860*/  STL.64 [R1+0x2b0], R94 ;  /* 0x0002b05e01007387 */ /* 0x0007e20000100a00 */
[----:B------:R-:W-:Y:S02]  /*2f870*/  IMAD.MOV.U32 R182, RZ, RZ, R190 ;  /* 0x000000ffffb67224 */ /* 0x000fe400078e00be */
[----:B------:R-:W-:Y:S01]  /*2f880*/  IMAD.MOV.U32 R190, RZ, RZ, R181 ;  /* 0x000000ffffbe7224 */ /* 0x000fe200078e00b5 */
[----:B------:R-:W4:Y:S04]  /*2f890*/  LDL.LU R45, [R1+0x2e40] ;  /* 0x002e4000012d7983 */ /* 0x000f280000300800 */
[----:B------:R-:W2:Y:S01]  /*2f8a0*/  LDL.LU R181, [R1+0x15a0] ;  /* 0x0015a00001b57983 */ /* 0x000ea20000300800 */
[----:B------:R-:W-:-:S02]  /*2f8b0*/  IMAD.MOV.U32 R184, RZ, RZ, R167 ;  /* 0x000000ffffb87224 */ /* 0x000fc400078e00a7 */
[----:B------:R-:W3:Y:S01]  /*2f8c0*/  LDC R167, c[0x0][0x240] ;  /* 0x00009000ffa77b82 */ /* 0x000ee20000000800 */
[----:B-1----:R-:W-:-:S04]  /*2f8d0*/  LEA R100, P3, R220, R242, 0x2 ;  /* 0x000000f2dc647211 */ /* 0x002fc800078610ff */
[----:B------:R-:W-:Y:S02]  /*2f8e0*/  LEA.HI.X.SX32 R101, R220, R243, 0x2, P3 ;  /* 0x000000f3dc657211 */ /* 0x000fe400018f16ff */
[----:B------:R-:W-:Y:S01]  /*2f8f0*/  MOV R220, R198 ;  /* 0x000000c600dc7202 */ /* 0x000fe20000000f00 */
[----:B------:R-:W-:Y:S01]  /*2f900*/  IMAD.MOV.U32 R198, RZ, RZ, R207 ;  /* 0x000000ffffc67224 */ /* 0x000fe200078e00cf */
[C---:B---3--:R-:W-:Y:S01]  /*2f910*/  LEA R94, P6, R216.reuse, R242, 0x2 ;  /* 0x000000f2d85e7211 */ /* 0x048fe200078c10ff */
[----:B------:R-:W-:Y:S01]  /*2f920*/  IMAD.MOV.U32 R207, RZ, RZ, R197 ;  /* 0x000000ffffcf7224 */ /* 0x000fe200078e00c5 */
[----:B------:R-:W-:Y:S01]  /*2f930*/  MOV R197, R205 ;  /* 0x000000cd00c57202 */ /* 0x000fe20000000f00 */
[----:B------:R-:W-:Y:S01]  /*2f940*/  IMAD.MOV.U32 R205, RZ, RZ, R196 ;  /* 0x000000ffffcd7224 */ /* 0x000fe200078e00c4 */
[----:B------:R-:W-:Y:S01]  /*2f950*/  LEA.HI.X.SX32 R95, R216, R243, 0x2, P6 ;  /* 0x000000f3d85f7211 */ /* 0x000fe200030f16ff */
[----:B------:R-:W-:Y:S01]  /*2f960*/  IMAD.MOV.U32 R196, RZ, RZ, R203 ;  /* 0x000000ffffc47224 */ /* 0x000fe200078e00cb */
[----:B------:R-:W-:Y:S01]  /*2f970*/  MOV R203, R201 ;  /* 0x000000c900cb7202 */ /* 0x000fe20000000f00 */
[----:B------:R-:W-:-:S02]  /*2f980*/  IMAD.MOV.U32 R176, RZ, RZ, R169 ;  /* 0x000000ffffb07224 */ /* 0x000fc400078e00a9 */
[----:B------:R-:W1:Y:S01]  /*2f990*/  LDC R169, c[0x0][0x240] ;  /* 0x00009000ffa97b82 */ /* 0x000e620000000800 */
[----:B------:R-:W-:Y:S02]  /*2f9a0*/  IMAD.MOV.U32 R201, RZ, RZ, R194 ;  /* 0x000000ffffc97224 */ /* 0x000fe400078e00c2 */
        /* <DEDUP_REMOVED lines=9> */
[----:B------:R-:W-:Y:S01]  /*2fa40*/  IMAD.MOV.U32 R205, RZ, RZ, R196 ;  /* 0x000000ffffcd7224 */ /* 0x000fe200078e00c4 */
[----:B------:R-:W-:Y:S01]  /*2fa50*/  MOV R196, R203 ;  /* 0x000000cb00c47202 */ /* 0x000fe20000000f00 */
[----:B------:R3:W-:Y:S01]  /*2fa60*/  STL.64 [R1+0x2a8], R100 ;  /* 0x0002a86401007387 */ /* 0x0007e20000100a00 */
[----:B------:R-:W-:Y:S02]  /*2fa70*/  IMAD.MOV.U32 R187, RZ, RZ, R185 ;  /* 0x000000ffffbb7224 */ /* 0x000fe400078e00b9 */
[----:B------:R-:W-:Y:S02]  /*2fa80*/  IMAD.MOV.U32 R203, RZ, RZ, R201 ;  /* 0x000000ffffcb7224 */ /* 0x000fe400078e00c9 */
[----:B------:R-:W-:Y:S02]  /*2fa90*/  IMAD R167, R216, R167, RZ ;  /* 0x000000a7d8a77224 */ /* 0x000fe400078e02ff */
[----:B------:R-:W-:Y:S01]  /*2faa0*/  IMAD.MOV.U32 R185, RZ, RZ, R192 ;  /* 0x000000ffffb97224 */ /* 0x000fe200078e00c0 */
[----:B------:R-:W-:Y:S01]  /*2fab0*/  MOV R192, R182 ;  /* 0x000000b600c07202 */ /* 0x000fe20000000f00 */
[----:B------:R-:W-:Y:S01]  /*2fac0*/  IMAD.MOV.U32 R201, RZ, RZ, R194 ;  /* 0x000000ffffc97224 */ /* 0x000fe200078e00c2 */
[----:B------:R-:W-:Y:S01]  /*2fad0*/  MOV R194, R199 ;  /* 0x000000c700c27202 */ /* 0x000fe20000000f00 */
[----:B------:R-:W-:Y:S01]  /*2fae0*/  IMAD.MOV.U32 R216, RZ, RZ, R198 ;  /* 0x000000ffffd87224 */ /* 0x000fe200078e00c6 */
[----:B---3--:R-:W-:Y:S01]  /*2faf0*/  LEA R100, P3, R202, R242, 0x2 ;  /* 0x000000f2ca647211 */ /* 0x008fe200078610ff */
[----:B------:R-:W-:Y:S01]  /*2fb00*/  IMAD.MOV.U32 R198, RZ, RZ, R207 ;  /* 0x000000ffffc67224 */ /* 0x000fe200078e00cf */
[----:B------:R-:W-:Y:S01]  /*2fb10*/  MOV R207, R197 ;  /* 0x000000c500cf7202 */ /* 0x000fe20000000f00 */
[----:B------:R-:W-:-:S02]  /*2fb20*/  IMAD.MOV.U32 R182, RZ, RZ, R190 ;  /* 0x000000ffffb67224 */ /* 0x000fc400078e00be */
[----:B------:R-:W-:Y:S01]  /*2fb30*/  IMAD.MOV.U32 R199, RZ, RZ, R193 ;  /* 0x000000ffffc77224 */ /* 0x000fe200078e00c1 */
[----:B------:R-:W-:Y:S01]  /*2fb40*/  LEA.HI.X.SX32 R101, R202, R243, 0x2, P3 ;  /* 0x000000f3ca657211 */ /* 0x000fe200018f16ff */
        /* <DEDUP_REMOVED lines=25> */
[----:B------:R-:W-:Y:S02]  /*2fce0*/  IMAD.MOV.U32 R194, RZ, RZ, R199 ;  /* 0x000000ffffc27224 */ /* 0x000fe400078e00c7 */
[----:B------:R-:W-:Y:S01]  /*2fcf0*/  IMAD.MOV.U32 R199, RZ, RZ, R193 ;  /* 0x000000ffffc77224 */ /* 0x000fe200078e00c1 */
[----:B------:R-:W-:Y:S01]  /*2fd00*/  MOV R193, R191 ;  /* 0x000000bf00c17202 */ /* 0x000fe20000000f00 */
[----:B------:R-:W-:-:S02]  /*2fd10*/  IMAD.MOV.U32 R191, RZ, RZ, R189 ;  /* 0x000000ffffbf7224 */ /* 0x000fc400078e00bd */
[----:B------:R-:W-:Y:S02]  /*2fd20*/  IMAD.MOV.U32 R189, RZ, RZ, R185 ;  /* 0x000000ffffbd7224 */ /* 0x000fe400078e00b9 */
[----:B--2---:R-:W-:Y:S01]  /*2fd30*/  IMAD.MOV.U32 R190, RZ, RZ, R181 ;  /* 0x000000ffffbe7224 */ /* 0x004fe200078e00b5 */
[----:B------:R-:W-:Y:S02]  /*2fd40*/  MOV R181, R46 ;  /* 0x0000002e00b57202 */ /* 0x000fe40000000f00 */
[----:B------:R-:W2:Y:S04]  /*2fd50*/  LDL.LU R46, [R1+0x2e3c] ;  /* 0x002e3c00012e7983 */ /* 0x000ea80000300800 */
[----:B------:R3:W-:Y:S01]  /*2fd60*/  STL.64 [R1+0x2a0], R94 ;  /* 0x0002a05e01007387 */ /* 0x0007e20000100a00 */
[----:B------:R-:W-:Y:S01]  /*2fd70*/  IMAD.MOV.U32 R182, RZ, RZ, R181 ;  /* 0x000000ffffb67224 */ /* 0x000fe200078e00b5 */
[----:B------:R-:W-:-:S02]  /*2fd80*/  MOV R181, R47 ;  /* 0x0000002f00b57202 */ /* 0x000fc40000000f00 */
[----:B------:R-:W2:Y:S01]  /*2fd90*/  LDL.LU R47, [R1+0x2e38] ;  /* 0x002e3800012f7983 */ /* 0x000ea20000300800 */
[----:B---3--:R-:W-:-:S04]  /*2fda0*/  LEA R94, P6, R208, R242, 0x2 ;  /* 0x000000f2d05e7211 */ /* 0x008fc800078c10ff */
[----:B------:R-:W-:Y:S02]  /*2fdb0*/  LEA.HI.X.SX32 R95, R208, R243, 0x2, P6 ;  /* 0x000000f3d05f7211 */ /* 0x000fe400030f16ff */
[----:B------:R-:W-:Y:S01]  /*2fdc0*/  MOV R208, R198 ;  /* 0x000000c600d07202 */ /* 0x000fe20000000f00 */
[----:B------:R-:W-:Y:S01]  /*2fdd0*/  IMAD.MOV.U32 R198, RZ, RZ, R207 ;  /* 0x000000ffffc67224 */ /* 0x000fe200078e00cf */
[----:B------:R-:W-:Y:S01]  /*2fde0*/  MOV R192, R182 ;  /* 0x000000b600c07202 */ /* 0x000fe20000000f00 */
[----:B------:R-:W-:Y:S02]  /*2fdf0*/  IMAD.MOV.U32 R182, RZ, RZ, R181 ;  /* 0x000000ffffb67224 */ /* 0x000fe400078e00b5 */
[----:B------:R-:W-:Y:S01]  /*2fe00*/  IMAD.MOV.U32 R207, RZ, RZ, R197 ;  /* 0x000000ffffcf7224 */ /* 0x000fe200078e00c5 */
[----:B------:R-:W3:Y:S01]  /*2fe10*/  LDL.LU R181, [R1+0x15a4] ;  /* 0x0015a40001b57983 */ /* 0x000ee20000300800 */
[----:B------:R-:W-:Y:S01]  /*2fe20*/  MOV R197, R205 ;  /* 0x000000cd00c57202 */ /* 0x000fe20000000f00 */
[----:B------:R-:W-:Y:S01]  /*2fe30*/  IMAD.MOV.U32 R205, RZ, RZ, R196 ;  /* 0x000000ffffcd7224 */ /* 0x000fe200078e00c4 */
[----:B------:R-:W-:Y:S01]  /*2fe40*/  MOV R185, R192 ;  /* 0x000000c000b97202 */ /* 0x000fe20000000f00 */
[----:B------:R4:W-:Y:S01]  /*2fe50*/  STL.64 [R1+0x298], R100 ;  /* 0x0002986401007387 */ /* 0x0009e20000100a00 */
[----:B-1----:R-:W-:-:S02]  /*2fe60*/  IMAD R169, R208, R169, RZ ;  /* 0x000000a9d0a97224 */ /* 0x002fc400078e02ff */
[----:B------:R-:W-:Y:S01]  /*2fe70*/  IMAD.MOV.U32 R196, RZ, RZ, R203 ;  /* 0x000000ffffc47224 */ /* 0x000fe200078e00cb */
[----:B------:R-:W-:Y:S01]  /*2fe80*/  MOV R203, R201 ;  /* 0x000000c900cb7202 */ /* 0x000fe20000000f00 */
[----:B------:R-:W-:Y:S02]  /*2fe90*/  IMAD.MOV.U32 R208, RZ, RZ, R198 ;  /* 0x000000ffffd07224 */ /* 0x000fe400078e00c6 */
[----:B------:R-:W-:Y:S02]  /*2fea0*/  IMAD.MOV.U32 R192, RZ, RZ, R182 ;  /* 0x000000ffffc07224 */ /* 0x000fe400078e00b6 */
[----:B------:R-:W-:Y:S01]  /*2feb0*/  IMAD.MOV.U32 R198, RZ, RZ, R207 ;  /* 0x000000ffffc67224 */ /* 0x000fe200078e00cf */
[----:B------:R-:W-:Y:S02]  /*2fec0*/  MOV R207, R197 ;  /* 0x000000c500cf7202 */ /* 0x000fe40000000f00 */
[----:B----4-:R-:W-:Y:S01]  /*2fed0*/  LEA R100, P3, R112, R242, 0x2 ;  /* 0x000000f270647211 */ /* 0x010fe200078610ff */
[----:B------:R-:W-:-:S02]  /*2fee0*/  IMAD.MOV.U32 R182, RZ, RZ, R48 ;  /* 0x000000ffffb67224 */ /* 0x000fc400078e0030 */
        /* <DEDUP_REMOVED lines=15> */
[C---:B-1----:R-:W-:Y:S01]  /*2ffe0*/  LEA R94, P6, R210.reuse, R242, 0x2 ;  /* 0x000000f2d25e7211 */ /* 0x042fe200078c10ff */
[----:B------:R-:W-:Y:S01]  /*2fff0*/  IMAD.MOV.U32 R201, RZ, RZ, R194 ;  /* 0x000000ffffc97224 */ /* 0x000fe200078e00c2 */
[----:B------:R-:W-:Y:S01]  /*30000*/  MOV R194, R199 ;  /* 0x000000c700c27202 */ /* 0x000fe20000000f00 */
[----:B------:R-:W-:Y:S01]  /*30010*/  IMAD.MOV.U32 R207, RZ, RZ, R197 ;  /* 0x000000ffffcf7224 */ /* 0x000fe200078e00c5 */
[----:B------:R-:W-:Y:S01]  /*30020*/  LEA.HI.X.SX32 R95, R210, R243, 0x2, P6 ;  /* 0x000000f3d25f7211 */ /* 0x000fe200030f16ff */
[----:B------:R-:W-:-:S02]  /*30030*/  IMAD.MOV.U32 R185, RZ, RZ, R192 ;  /* 0x000000ffffb97224 */ /* 0x000fc400078e00c0 */
        /* <DEDUP_REMOVED lines=25> */
[----:B------:R-:W-:Y:S01]  /*301d0*/  IMAD R171, R210, R171, RZ ;  /* 0x000000abd2ab7224 */ /* 0x000fe200078e02ff */
[----:B------:R-:W4:Y:S01]  /*301e0*/  LDL.LU R50, [R1+0x2e2c] ;  /* 0x002e2c0001327983 */ /* 0x000f220000300800 */
        /* <DEDUP_REMOVED lines=26> */
[----:B------:R1:W-:Y:S01]  /*30390*/  STL.64 [R1+0x288], R100 ;  /* 0x0002886401007387 */ /* 0x0003e20000100a00 */
[----:B------:R-:W-:Y:S02]  /*303a0*/  IMAD.MOV.U32 R191, RZ, RZ, R189 ;  /* 0x000000ffffbf7224 */ /* 0x000fe400078e00bd */
[----:B------:R-:W-:Y:S01]  /*303b0*/  IMAD.MOV.U32 R189, RZ, RZ, R192 ;  /* 0x000000ffffbd7224 */ /* 0x000fe200078e00c0 */
[----:B------:R-:W4:Y:S01]  /*303c0*/  LDL.LU R51, [R1+0x2e28] ;  /* 0x002e280001337983 */ /* 0x000f220000300800 */
[----:B------:R-:W-:Y:S01]  /*303d0*/  MOV R192, R182 ;  /* 0x000000b600c07202 */ /* 0x000fe20000000f00 */
[----:B------:R-:W-:Y:S02]  /*303e0*/  IMAD.MOV.U32 R182, RZ, RZ, R176 ;  /* 0x000000ffffb67224 */ /* 0x000fe400078e00b0 */
[----:B------:R1:W-:Y:S01]  /*303f0*/  STL.64 [R1+0x280], R94 ;  /* 0x0002805e01007387 */ /* 0x0003e20000100a00 */
[----:B------:R-:W-:-:S03]  /*30400*/  IMAD.MOV.U32 R176, RZ, RZ, R172 ;  /* 0x000000ffffb07224 */ /* 0x000fc600078e00ac */
[----:B------:R-:W4:Y:S04]  /*30410*/  LDL.LU R52, [R1+0x2e24] ;  /* 0x002e240001347983 */ /* 0x000f280000300800 */
[----:B------:R-:W2:Y:S01]  /*30420*/  LDL.LU R172, [R1+0x15b0] ;  /* 0x0015b00001ac7983 */ /* 0x000ea20000300800 */
[----:B-1----:R-:W-:-:S04]  /*30430*/  LEA R100, P3, R214, R242, 0x2 ;  /* 0x000000f2d6647211 */ /* 0x002fc800078610ff */
[----:B------:R-:W-:Y:S02]  /*30440*/  LEA.HI.X.SX32 R101, R214, R243, 0x2, P3 ;  /* 0x000000f3d6657211 */ /* 0x000fe400018f16ff */
        /* <DEDUP_REMOVED lines=22> */
[----:B------:R-:W-:Y:S01]  /*305b0*/  IMAD R173, R211, R173, RZ ;  /* 0x000000add3ad7224 */ /* 0x000fe200078e02ff */
[----:B------:R-:W-:Y:S01]  /*305c0*/  MOV R211, R198 ;  /* 0x000000c600d37202 */ /* 0x000fe20000000f00 */
[----:B------:R-:W-:-:S02]  /*305d0*/  IMAD.MOV.U32 R201, RZ, RZ, R194 ;  /* 0x000000ffffc97224 */ /* 0x000fc400078e00c2 */
[----:B------:R-:W-:Y:S01]  /*305e0*/  IMAD.MOV.U32 R194, RZ, RZ, R199 ;  /* 0x000000ffffc27224 */ /* 0x000fe200078e00c7 */
[----:B------:R-:W-:Y:S01]  /*305f0*/  MOV R199, R193 ;  /* 0x000000c100c77202 */ /* 0x000fe20000000f00 */
[----:B------:R-:W-:Y:S02]  /*30600*/  IMAD.MOV.U32 R198, RZ, RZ, R207 ;  /* 0x000000ffffc67224 */ /* 0x000fe400078e00cf */
[----:B------:R-:W-:Y:S01]  /*30610*/  IMAD.MOV.U32 R207, RZ, RZ, R197 ;  /* 0x000000ffffcf7224 */ /* 0x000fe200078e00c5 */
[----:B------:R-:W-:Y:S01]  /*30620*/  MOV R197, R205 ;  /* 0x000000cd00c57202 */ /* 0x000fe20000000f00 */
[----:B------:R-:W-:Y:S01]  /*30630*/  IMAD.MOV.U32 R193, RZ, RZ, R191 ;  /* 0x000000ffffc17224 */ /* 0x000fe200078e00bf */
[----:B------:R1:W-:Y:S01]  /*30640*/  STL.64 [R1+0x278], R100 ;  /* 0x0002786401007387 */ /* 0x0003e20000100a00 */
[----:B------:R-:W-:Y:S02]  /*30650*/  IMAD.MOV.U32 R191, RZ, RZ, R189 ;  /* 0x000000ffffbf7224 */ /* 0x000fe400078e00bd */
[----:B------:R-:W-:-:S02]  /*30660*/  IMAD.MOV.U32 R205, RZ, RZ, R196 ;  /* 0x000000ffffcd7224 */ /* 0x000fc400078e00c4 */
[----:B------:R-:W-:Y:S01]  /*30670*/  IMAD.MOV.U32 R196, RZ, RZ, R203 ;  /* 0x000000ffffc47224 */ /* 0x000fe200078e00cb */
[----:B------:R-:W-:Y:S01]  /*30680*/  MOV R203, R201 ;  /* 0x000000c900cb7202 */ /* 0x000fe20000000f00 */
[----:B------:R-:W-:Y:S02]  /*30690*/  IMAD.MOV.U32 R201, RZ, RZ, R194 ;  /* 0x000000ffffc97224 */ /* 0x000fe400078e00c2 */
[----:B------:R-:W-:Y:S01]  /*306a0*/  IMAD.MOV.U32 R194, RZ, RZ, R199 ;  /* 0x000000ffffc27224 */ /* 0x000fe200078e00c7 */
[C---:B-1----:R-:W-:Y:S01]  /*306b0*/  LEA R100, P3, R204.reuse, R242, 0x2 ;  /* 0x000000f2cc647211 */ /* 0x042fe200078610ff */
[----:B------:R-:W-:Y:S01]  /*306c0*/  IMAD.MOV.U32 R213, RZ, RZ, R198 ;  /* 0x000000ffffd57224 */ /* 0x000fe200078e00c6 */
[----:B------:R-:W-:Y:S01]  /*306d0*/  MOV R199, R193 ;  /* 0x000000c100c77202 */ /* 0x000fe20000000f00 */
[----:B------:R-:W-:Y:S01]  /*306e0*/  IMAD.MOV.U32 R193, RZ, RZ, R191 ;  /* 0x000000ffffc17224 */ /* 0x000fe200078e00bf */
[----:B------:R-:W-:Y:S02]  /*306f0*/  LEA.HI.X.SX32 R101, R204, R243, 0x2, P3 ;  /* 0x000000f3cc657211 */ /* 0x000fe400018f16ff */
        /* <DEDUP_REMOVED lines=13> */
[----:B------:R-:W-:Y:S01]  /*307d0*/  MOV R201, R199 ;  /* 0x000000c700c97202 */ /* 0x000fe20000000f00 */
[----:B--2---:R-:W-:Y:S02]  /*307e0*/  IMAD.MOV.U32 R182, RZ, RZ, R172 ;  /* 0x000000ffffb67224 */ /* 0x004fe400078e00ac */
[----:B------:R-:W-:Y:S02]  /*307f0*/  IMAD.MOV.U32 R172, RZ, RZ, R53 ;  /* 0x000000ffffac7224 */ /* 0x000fe400078e0035 */
[----:B------:R-:W2:Y:S03]  /*30800*/  LDL.LU R53, [R1+0x2e20] ;  /* 0x002e200001357983 */ /* 0x000ea60000300800 */
[----:B------:R-:W-:Y:S01]  /*30810*/  MOV R189, R172 ;  /* 0x000000ac00bd7202 */ /* 0x000fe20000000f00 */
[----:B------:R-:W-:-:S02]  /*30820*/  IMAD.MOV.U32 R172, RZ, RZ, R175 ;  /* 0x000000ffffac7224 */ /* 0x000fc400078e00af */
[----:B------:R-:W-:Y:S01]  /*30830*/  IMAD.MOV.U32 R175, RZ, RZ, R54 ;  /* 0x000000ffffaf7224 */ /* 0x000fe200078e0036 */
[----:B------:R1:W-:Y:S01]  /*30840*/  STL.64 [R1+0x270], R94 ;  /* 0x0002705e01007387 */ /* 0x0003e20000100a00 */
[----:B------:R-:W-:-:S03]  /*30850*/  IMAD.MOV.U32 R191, RZ, RZ, R189 ;  /* 0x000000ffffbf7224 */ /* 0x000fc600078e00bd */
[----:B------:R-:W-:Y:S01]  /*30860*/  MOV R189, R175 ;  /* 0x000000af00bd7202 */ /* 0x000fe20000000f00 */
[----:B------:R-:W2:Y:S01]  /*30870*/  LDL.LU R54, [R1+0x2e1c] ;  /* 0x002e1c0001367983 */ /* 0x000ea20000300800 */
[----:B------:R-:W-:-:S03]  /*30880*/  IMAD.MOV.U32 R175, RZ, RZ, R252 ;  /* 0x000000ffffaf7224 */ /* 0x000fc600078e00fc */
[----:B------:R-:W4:Y:S01]  /*30890*/  LDL.LU R252, [R1+0x15ec] ;  /* 0x0015ec0001fc7983 */ /* 0x000f220000300800 */
[----:B-1----:R-:W-:-:S03]  /*308a0*/  LEA R94, P6, R200, R242, 0x2 ;  /* 0x000000f2c85e7211 */ /* 0x002fc600078c10ff */
[----:B------:R1:W-:Y:S01]  /*308b0*/  STL.64 [R1+0x268], R100 ;  /* 0x0002686401007387 */ /* 0x0003e20000100a00 */
[----:B------:R-:W-:Y:S01]  /*308c0*/  LEA.HI.X.SX32 R95, R200, R243, 0x2, P6 ;  /* 0x000000f3c85f7211 */ /* 0x000fe200030f16ff */
[----:B------:R-:W-:Y:S01]  /*308d0*/  IMAD.MOV.U32 R200, RZ, RZ, R207 ;  /* 0x000000ffffc87224 */ /* 0x000fe200078e00cf */
[----:B------:R-:W-:Y:S01]  /*308e0*/  MOV R193, R191 ;  /* 0x000000bf00c17202 */ /* 0x000fe20000000f00 */
[----:B------:R-:W-:Y:S01]  /*308f0*/  IMAD.MOV.U32 R207, RZ, RZ, R205 ;  /* 0x000000ffffcf7224 */ /* 0x000fe200078e00cd */
[----:B------:R-:W-:Y:S01]  /*30900*/  MOV R205, R203 ;  /* 0x000000cb00cd7202 */ /* 0x000fe20000000f00 */
[----:B------:R-:W-:Y:S01]  /*30910*/  IMAD.MOV.U32 R191, RZ, RZ, R189 ;  /* 0x000000ffffbf7224 */ /* 0x000fe200078e00bd */
[----:B-1----:R-:W-:Y:S01]  /*30920*/  LEA R100, P3, R209, R242, 0x2 ;  /* 0x000000f2d1647211 */ /* 0x002fe200078610ff */
[----:B------:R-:W-:-:S03]  /*30930*/  IMAD.MOV.U32 R189, RZ, RZ, R175 ;  /* 0x000000ffffbd7224 */ /* 0x000fc600078e00af */
        /* <DEDUP_REMOVED lines=8> */
[----:B------:R-:W2:Y:S01]  /*309c0*/  LDL.LU R55, [R1+0x2e18] ;  /* 0x002e180001377983 */ /* 0x000ea20000300800 */
[----:B------:R-:W-:Y:S01]  /*309d0*/  IMAD.MOV.U32 R199, RZ, RZ, R191 ;  /* 0x000000ffffc77224 */ /* 0x000fe200078e00bf */
[----:B------:R-:W-:Y:S01]  /*309e0*/  MOV R193, R189 ;  /* 0x000000bd00c17202 */ /* 0x000fe20000000f00 */
[----:B------:R-:W-:Y:S01]  /*309f0*/  IMAD.MOV.U32 R197, RZ, RZ, R205 ;  /* 0x000000ffffc57224 */ /* 0x000fe200078e00cd */
[----:B------:R1:W-:Y:S01]  /*30a00*/  STL.64 [R1+0x260], R94 ;  /* 0x0002605e01007387 */ /* 0x0003e20000100a00 */
[----:B------:R-:W-:Y:S01]  /*30a10*/  IMAD.MOV.U32 R205, RZ, RZ, R196 ;  /* 0x000000ffffcd7224 */ /* 0x000fe200078e00c4 */
[----:B------:R-:W-:Y:S01]  /*30a20*/  MOV R196, R203 ;  /* 0x000000cb00c47202 */ /* 0x000fe20000000f00 */
[----:B------:R-:W-:-:S02]  /*30a30*/  IMAD.MOV.U32 R191, RZ, RZ, R175 ;  /* 0x000000ffffbf7224 */ /* 0x000fc400078e00af */
[----:B------:R-:W-:Y:S01]  /*30a40*/  IMAD.MOV.U32 R189, RZ, RZ, R56 ;  /* 0x000000ffffbd7224 */ /* 0x000fe200078e0038 */
[----:B------:R-:W-:Y:S01]  /*30a50*/  MOV R212, R200 ;  /* 0x000000c800d47202 */ /* 0x000fe20000000f00 */
[----:B------:R-:W-:Y:S01]  /*30a60*/  IMAD.MOV.U32 R203, RZ, RZ, R201 ;  /* 0x000000ffffcb7224 */ /* 0x000fe200078e00c9 */
[----:B------:R-:W2:Y:S01]  /*30a70*/  LDL.LU R56, [R1+0x2e14] ;  /* 0x002e140001387983 */ /* 0x000ea20000300800 */
[----:B------:R-:W-:Y:S01]  /*30a80*/  IMAD.MOV.U32 R201, RZ, RZ, R194 ;  /* 0x000000ffffc97224 */ /* 0x000fe200078e00c2 */
[----:B------:R-:W-:Y:S02]  /*30a90*/  MOV R194, R199 ;  /* 0x000000c700c27202 */ /* 0x000fe40000000f00 */
[C---:B-1----:R-:W-:Y:S01]  /*30aa0*/  LEA R94, P6, R220.reuse, R242, 0x2 ;  /* 0x000000f2dc5e7211 */ /* 0x042fe200078c10ff */
[----:B------:R-:W-:Y:S01]  /*30ab0*/  IMAD.MOV.U32 R199, RZ, RZ, R193 ;  /* 0x000000ffffc77224 */ /* 0x000fe200078e00c1 */
[----:B------:R-:W1:Y:S01]  /*30ac0*/  LDC R175, c[0x0][0x240] ;  /* 0x00009000ffaf7b82 */ /* 0x000e620000000800 */
[----:B------:R-:W-:Y:S01]  /*30ad0*/  IMAD.MOV.U32 R200, RZ, RZ, R198 ;  /* 0x000000ffffc87224 */ /* 0x000fe200078e00c6 */
[----:B------:R-:W-:Y:S01]  /*30ae0*/  LEA.HI.X.SX32 R95, R220, R243, 0x2, P6 ;  /* 0x000000f3dc5f7211 */ /* 0x000fe200030f16ff */
[----:B------:R-:W-:Y:S01]  /*30af0*/  IMAD.MOV.U32 R193, RZ, RZ, R191 ;  /* 0x000000ffffc17224 */ /* 0x000fe200078e00bf */
[----:B------:R-:W-:Y:S01]  /*30b00*/  MOV R191, R189 ;  /* 0x000000bd00bf7202 */ /* 0x000fe20000000f00 */
[----:B------:R-:W-:Y:S01]  /*30b10*/  IMAD.MOV.U32 R198, RZ, RZ, R207 ;  /* 0x000000ffffc67224 */ /* 0x000fe200078e00cf */
[----:B------:R-:W-:Y:S01]  /*30b20*/  MOV R207, R197 ;  /* 0x000000c500cf7202 */ /* 0x000fe20000000f00 */
[----:B------:R-:W-:Y:S01]  /*30b30*/  IMAD.MOV.U32 R189, RZ, RZ, R187 ;  /* 0x000000ffffbd7224 */ /* 0x000fe200078e00bb */
[----:B------:R-:W-:Y:S01]  /*30b40*/  STL.64 [R1+0x258], R100 ;  /* 0x0002586401007387 */ /* 0x000fe20000100a00 */
[----:B------:R-:W-:Y:S01]  /*30b50*/  IMAD.MOV.U32 R197, RZ, RZ, R205 ;  /* 0x000000ffffc57224 */ /* 0x000fe200078e00cd */
[----:B------:R-:W-:Y:S01]  /*30b60*/  MOV R222, R200 ;  /* 0x000000c800de7202 */ /* 0x000fe20000000f00 */
[----:B------:R-:W-:-:S02]  /*30b70*/  IMAD.MOV.U32 R187, RZ, RZ, R57 ;  /* 0x000000ffffbb7224 */ /* 0x000fc400078e0039 */
[----:B------:R-:W-:Y:S01]  /*30b80*/  IMAD.MOV.U32 R205, RZ, RZ, R196 ;  /* 0x000000ffffcd7224 */ /* 0x000fe200078e00c4 */
[----:B------:R-:W2:Y:S01]  /*30b90*/  LDL.LU R57, [R1+0x2e10] ;  /* 0x002e100001397983 */ /* 0x000ea20000300800 */
[----:B------:R-:W-:Y:S01]  /*30ba0*/  MOV R196, R203 ;  /* 0x000000cb00c47202 */ /* 0x000fe20000000f00 */
[----:B------:R-:W-:Y:S02]  /*30bb0*/  IMAD.MOV.U32 R203, RZ, RZ, R201 ;  /* 0x000000ffffcb7224 */ /* 0x000fe400078e00c9 */
        /* <DEDUP_REMOVED lines=8> */
[CC--:B---3--:R-:W-:Y:S01]  /*30c40*/  LEA R94, P6, R202.reuse, R242.reuse, 0x2 ;  /* 0x000000f2ca5e7211 */ /* 0x0c8fe200078c10ff */
[----:B------:R-:W-:Y:S01]  /*30c50*/  IMAD.MOV.U32 R193, RZ, RZ, R191 ;  /* 0x000000ffffc17224 */ /* 0x000fe200078e00bf */
[----:B------:R-:W-:Y:S01]  /*30c60*/  MOV R191, R189 ;  /* 0x000000bd00bf7202 */ /* 0x000fe20000000f00 */
        /* <DEDUP_REMOVED lines=19> */
[----:B------:R-:W-:Y:S01]  /*30da0*/  IMAD.MOV.U32 R197, RZ, RZ, R196 ;  /* 0x000000ffffc57224 */ /* 0x000fe200078e00c4 */
[----:B------:R-:W-:Y:S01]  /*30db0*/  MOV R196, R201 ;  /* 0x000000c900c47202 */ /* 0x000fe20000000f00 */
[----:B------:R-:W-:-:S02]  /*30dc0*/  IMAD.MOV.U32 R205, RZ, RZ, R203 ;  /* 0x000000ffffcd7224 */ /* 0x000fc400078e00cb */
[----:B------:R-:W-:Y:S02]  /*30dd0*/  IMAD.MOV.U32 R216, RZ, RZ, R202 ;  /* 0x000000ffffd87224 */ /* 0x000fe400078e00ca */
[----:B------:R-:W-:Y:S02]  /*30de0*/  IMAD.MOV.U32 R189, RZ, RZ, R187 ;  /* 0x000000ffffbd7224 */ /* 0x000fe400078e00bb */
        /* <DEDUP_REMOVED lines=11> */
[----:B------:R1:W-:Y:S01]  /*30ea0*/  STL.64 [R1+0x248], R100 ;  /* 0x0002486401007387 */ /* 0x0003e20000100a00 */
[----:B------:R-:W-:Y:S01]  /*30eb0*/  IMAD.MOV.U32 R193, RZ, RZ, R189 ;  /* 0x000000ffffc17224 */ /* 0x000fe200078e00bd */
[----:B------:R-:W-:Y:S01]  /*30ec0*/  MOV R191, R187 ;  /* 0x000000bb00bf7202 */ /* 0x000fe20000000f00 */
[----:B------:R-:W-:Y:S02]  /*30ed0*/  IMAD.MOV.U32 R205, RZ, RZ, R196 ;  /* 0x000000ffffcd7224 */ /* 0x000fe400078e00c4 */
[----:B------:R-:W-:Y:S01]  /*30ee0*/  IMAD.MOV.U32 R196, RZ, RZ, R203 ;  /* 0x000000ffffc47224 */ /* 0x000fe200078e00cb */
[----:B------:R-:W-:Y:S01]  /*30ef0*/  MOV R203, R201 ;  /* 0x000000c900cb7202 */ /* 0x000fe20000000f00 */
[----:B------:R-:W-:Y:S01]  /*30f00*/  IMAD.MOV.U32 R188, RZ, RZ, R59 ;  /* 0x000000ffffbc7224 */ /* 0x000fe200078e003b */
[----:B------:R-:W-:Y:S01]  /*30f10*/  MOV R187, R179 ;  /* 0x000000b300bb7202 */ /* 0x000fe20000000f00 */
[----:B------:R-:W3:Y:S01]  /*30f20*/  LDL.LU R59, [R1+0x2e08] ;  /* 0x002e0800013b7983 */ /* 0x000ee20000300800 */
[----:B------:R-:W-:Y:S01]  /*30f30*/  IMAD.MOV.U32 R189, RZ, RZ, R190 ;  /* 0x000000ffffbd7224 */ /* 0x000fe200078e00be */
[----:B------:R-:W4:Y:S01]  /*30f40*/  LDC R179, c[0x0][0x240] ;  /* 0x00009000ffb37b82 */ /* 0x000f220000000800 */
[C---:B-1----:R-:W-:Y:S01]  /*30f50*/  LEA R100, P3, R208.reuse, R242, 0x2 ;  /* 0x000000f2d0647211 */ /* 0x042fe200078610ff */
[----:B------:R-:W-:Y:S01]  /*30f60*/  IMAD.MOV.U32 R201, RZ, RZ, R194 ;  /* 0x000000ffffc97224 */ /* 0x000fe200078e00c2 */
        /* <DEDUP_REMOVED lines=8> */
[----:B------:R-:W-:-:S02]  /*30ff0*/  MOV R202, R198 ;  /* 0x000000c600ca7202 */ /* 0x000fc40000000f00 */
[C---:B-1----:R-:W-:Y:S01]  /*31000*/  LEA R94, P6, R112.reuse, R242, 0x2 ;  /* 0x000000f2705e7211 */ /* 0x042fe200078c10ff */
[----:B------:R-:W-:Y:S02]  /*31010*/  IMAD.MOV.U32 R187, RZ, RZ, R181 ;  /* 0x000000ffffbb7224 */ /* 0x000fe400078e00b5 */
[----:B------:R-:W-:Y:S01]  /*31020*/  IMAD.MOV.U32 R198, RZ, RZ, R197 ;  /* 0x000000ffffc67224 */ /* 0x000fe200078e00c5 */
[----:B------:R-:W-:Y:S01]  /*31030*/  LEA.HI.X.SX32 R95, R112, R243, 0x2, P6 ;  /* 0x000000f3705f7211 */ /* 0x000fe200030f16ff */
[----:B------:R-:W-:Y:S02]  /*31040*/  IMAD.MOV.U32 R190, RZ, RZ, R188 ;  /* 0x000000ffffbe7224 */ /* 0x000fe400078e00bc */
[----:B------:R-:W-:Y:S01]  /*31050*/  IMAD.MOV.U32 R197, RZ, RZ, R196 ;  /* 0x000000ffffc57224 */ /* 0x000fe200078e00c4 */
[----:B------:R-:W2:Y:S01]  /*31060*/  LDL.LU R188, [R1+0x15dc] ;  /* 0x0015dc0001bc7983 */ /* 0x000ea20000300800 */
[----:B------:R-:W-:Y:S01]  /*31070*/  IMAD.MOV.U32 R181, RZ, RZ, R180 ;  /* 0x000000ffffb57224 */ /* 0x000fe200078e00b4 */
[----:B------:R-:W-:Y:S01]  /*31080*/  MOV R196, R201 ;  /* 0x000000c900c47202 */ /* 0x000fe20000000f00 */
[----:B------:R-:W-:Y:S01]  /*31090*/  IMAD.MOV.U32 R201, RZ, RZ, R199 ;  /* 0x000000ffffc97224 */ /* 0x000fe200078e00c7 */
[----:B------:R1:W-:Y:S01]  /*310a0*/  STL.64 [R1+0x238], R100 ;  /* 0x0002386401007387 */ /* 0x0003e20000100a00 */
[----:B------:R-:W-:Y:S01]  /*310b0*/  MOV R180, R60 ;  /* 0x0000003c00b47202 */ /* 0x000fe20000000f00 */
[----:B------:R-:W-:Y:S01]  /*310c0*/  IMAD.MOV.U32 R199, RZ, RZ, R191 ;  /* 0x000000ffffc77224 */ /* 0x000fe200078e00bf */
[----:B------:R-:W-:Y:S01]  /*310d0*/  MOV R191, R187 ;  /* 0x000000bb00bf7202 */ /* 0x000fe20000000f00 */
[----:B------:R-:W3:Y:S04]  /*310e0*/  LDL.LU R60, [R1+0x2e04] ;  /* 0x002e0400013c7983 */ /* 0x000ee80000300800 */
[----:B------:R1:W-:Y:S04]  /*310f0*/  STL.64 [R1+0x230], R94 ;  /* 0x0002305e01007387 */ /* 0x0003e80000100a00 */
[----:B------:R-:W4:Y:S01]  /*31100*/  LDL.LU R187, [R1+0x15a8] ;  /* 0x0015a80001bb7983 */ /* 0x000f220000300800 */
        /* <DEDUP_REMOVED lines=17> */
[C---:B------:R-:W-:Y:S01]  /*31220*/  LEA R94, P6, R214.reuse, R242, 0x2 ;  /* 0x000000f2d65e7211 */ /* 0x040fe200078c10ff */
[----:B------:R-:W-:Y:S02]  /*31230*/  IMAD.MOV.U32 R196, RZ, RZ, R203 ;  /* 0x000000ffffc47224 */ /* 0x000fe400078e00cb */
[----:B------:R-:W-:Y:S01]  /*31240*/  IMAD.MOV.U32 R203, RZ, RZ, R201 ;  /* 0x000000ffffcb7224 */ /* 0x000fe200078e00c9 */
[----:B------:R-:W-:Y:S01]  /*31250*/  MOV R201, R194 ;  /* 0x000000c200c97202 */ /* 0x000fe20000000f00 */
[----:B------:R-:W-:Y:S02]  /*31260*/  IMAD.MOV.U32 R189, RZ, RZ, R181 ;  /* 0x000000ffffbd7224 */ /* 0x000fe400078e00b5 */
[----:B------:R-:W-:Y:S01]  /*31270*/  IMAD.MOV.U32 R194, RZ, RZ, R199 ;  /* 0x000000ffffc27224 */ /* 0x000fe200078e00c7 */
[----:B------:R-:W-:Y:S01]  /*31280*/  LEA.HI.X.SX32 R95, R214, R243, 0x2, P6 ;  /* 0x000000f3d65f7211 */ /* 0x000fe200030f16ff */
[----:B------:R-:W-:Y:S01]  /*31290*/  IMAD.MOV.U32 R199, RZ, RZ, R193 ;  /* 0x000000ffffc77224 */ /* 0x000fe200078e00c1 */
[----:B------:R-:W-:Y:S01]  /*312a0*/  MOV R193, R191 ;  /* 0x000000bf00c17202 */ /* 0x000fe20000000f00 */
[----:B------:R1:W-:Y:S01]  /*312b0*/  STL.64 [R1+0x228], R100 ;  /* 0x0002286401007387 */ /* 0x0003e20000100a00 */
[----:B------:R-:W-:Y:S01]  /*312c0*/  IMAD.MOV.U32 R191, RZ, RZ, R189 ;  /* 0x000000ffffbf7224 */ /* 0x000fe200078e00bd */
[----:B------:R-:W2:Y:S01]  /*312d0*/  LDC R181, c[0x0][0x240] ;  /* 0x00009000ffb57b82 */ /* 0x000ea20000000800 */
[----:B------:R-:W-:Y:S01]  /*312e0*/  IMAD.MOV.U32 R214, RZ, RZ, R112 ;  /* 0x000000ffffd67224 */ /* 0x000fe200078e0070 */
[----:B------:R-:W-:Y:S01]  /*312f0*/  MOV R112, R200 ;  /* 0x000000c800707202 */ /* 0x000fe20000000f00 */
[----:B------:R-:W-:-:S02]  /*31300*/  IMAD.MOV.U32 R200, RZ, RZ, R198 ;  /* 0x000000ffffc87224 */ /* 0x000fc400078e00c6 */
[----:B------:R-:W-:Y:S01]  /*31310*/  IMAD.MOV.U32 R198, RZ, RZ, R207 ;  /* 0x000000ffffc67224 */ /* 0x000fe200078e00cf */
[----:B------:R-:W-:Y:S02]  /*31320*/  MOV R207, R197 ;  /* 0x000000c500cf7202 */ /* 0x000fe40000000f00 */
[C---:B-1----:R-:W-:Y:S01]  /*31330*/  LEA R100, P3, R211.reuse, R242, 0x2 ;  /* 0x000000f2d3647211 */ /* 0x042fe200078610ff */
[----:B------:R-:W-:Y:S02]  /*31340*/  IMAD.MOV.U32 R197, RZ, RZ, R205 ;  /* 0x000000ffffc57224 */ /* 0x000fe400078e00cd */
        /* <DEDUP_REMOVED lines=17> */
[----:B------:R-:W-:Y:S01]  /*31460*/  IMAD.MOV.U32 R201, RZ, RZ, R194 ;  /* 0x000000ffffc97224 */ /* 0x000fe200078e00c2 */
[----:B------:R-:W-:Y:S01]  /*31470*/  MOV R194, R199 ;  /* 0x000000c700c27202 */ /* 0x000fe20000000f00 */
[----:B------:R-:W-:Y:S02]  /*31480*/  IMAD.MOV.U32 R199, RZ, RZ, R193 ;  /* 0x000000ffffc77224 */ /* 0x000fe400078e00c1 */
[----:B----4-:R-:W-:Y:S01]  /*31490*/  IMAD.MOV.U32 R189, RZ, RZ, R187 ;  /* 0x000000ffffbd7224 */ /* 0x010fe200078e00bb */
[----:B------:R-:W-:Y:S01]  /*314a0*/  MOV R187, R185 ;  /* 0x000000b900bb7202 */ /* 0x000fe20000000f00 */
[----:B------:R-:W-:Y:S02]  /*314b0*/  IMAD.MOV.U32 R185, RZ, RZ, R61 ;  /* 0x000000ffffb97224 */ /* 0x000fe400078e003d */
[----:B------:R-:W4:Y:S04]  /*314c0*/  LDL.LU R61, [R1+0x2e00] ;  /* 0x002e0000013d7983 */ /* 0x000f280000300800 */
[----:B------:R1:W-:Y:S01]  /*314d0*/  STL.64 [R1+0x220], R94 ;  /* 0x0002205e01007387 */ /* 0x0003e20000100a00 */
[----:B------:R-:W-:Y:S01]  /*314e0*/  MOV R191, R189 ;  /* 0x000000bd00bf7202 */ /* 0x000fe20000000f00 */
[----:B------:R-:W-:Y:S01]  /*314f0*/  IMAD.MOV.U32 R189, RZ, RZ, R187 ;  /* 0x000000ffffbd7224 */ /* 0x000fe200078e00bb */
[----:B-1----:R-:W-:-:S04]  /*31500*/  LEA R94, P6, R213, R242, 0x2 ;  /* 0x000000f2d55e7211 */ /* 0x002fc800078c10ff */
[----:B------:R-:W-:Y:S02]  /*31510*/  LEA.HI.X.SX32 R95, R213, R243, 0x2, P6 ;  /* 0x000000f3d55f7211 */ /* 0x000fe400030f16ff */
        /* <DEDUP_REMOVED lines=13> */
[----:B------:R-:W4:Y:S01]  /*315f0*/  LDL.LU R62, [R1+0x2dfc] ;  /* 0x002dfc00013e7983 */ /* 0x000f220000300800 */
        /* <DEDUP_REMOVED lines=13> */
[----:B------:R1:W-:Y:S01]  /*316d0*/  STL.64 [R1+0x218], R100 ;  /* 0x0002186401007387 */ /* 0x0003e20000100a00 */
[----:B------:R-:W-:-:S02]  /*316e0*/  IMAD.MOV.U32 R185, RZ, RZ, R192 ;  /* 0x000000ffffb97224 */ /* 0x000fc400078e00c0 */
[----:B------:R-:W-:Y:S01]  /*316f0*/  IMAD.MOV.U32 R192, RZ, RZ, R182 ;  /* 0x000000ffffc07224 */ /* 0x000fe200078e00b6 */
[----:B------:R-:W4:Y:S01]  /*31700*/  LDL.LU R63, [R1+0x2df8] ;  /* 0x002df800013f7983 */ /* 0x000f220000300800 */
[----:B------:R-:W-:-:S03]  /*31710*/  MOV R182, R172 ;  /* 0x000000ac00b67202 */ /* 0x000fc60000000f00 */
[----:B------:R2:W-:Y:S04]  /*31720*/  STL.64 [R1+0x210], R94 ;  /* 0x0002105e01007387 */ /* 0x0005e80000100a00 */
[----:B------:R-:W3:Y:S01]  /*31730*/  LDL.LU R172, [R1+0x15b4] ;  /* 0x0015b40001ac7983 */ /* 0x000ee20000300800 */
[----:B-1----:R-:W-:-:S04]  /*31740*/  LEA R100, P3, R204, R242, 0x2 ;  /* 0x000000f2cc647211 */ /* 0x002fc800078610ff */
[----:B------:R-:W-:Y:S01]  /*31750*/  LEA.HI.X.SX32 R101, R204, R243, 0x2, P3 ;  /* 0x000000f3cc657211 */ /* 0x000fe200018f16ff */
[----:B------:R-:W-:Y:S02]  /*31760*/  IMAD.MOV.U32 R204, RZ, RZ, R200 ;  /* 0x000000ffffcc7224 */ /* 0x000fe400078e00c8 */
        /* <DEDUP_REMOVED lines=16> */
[----:B---3--:R-:W-:Y:S01]  /*31870*/  IMAD.MOV.U32 R182, RZ, RZ, R172 ;  /* 0x000000ffffb67224 */ /* 0x008fe200078e00ac */
[----:B------:R-:W-:Y:S01]  /*31880*/  MOV R172, R252 ;  /* 0x000000fc00ac7202 */ /* 0x000fe20000000f00 */
[----:B------:R-:W-:-:S02]  /*31890*/  IMAD.MOV.U32 R252, RZ, RZ, R72 ;  /* 0x000000fffffc7224 */ /* 0x000fc400078e0048 */
[----:B------:R-:W3:Y:S01]  /*318a0*/  LDL.LU R72, [R1+0x1600] ;  /* 0x0016000001487983 */ /* 0x000ee20000300800 */
[----:B--2---:R-:W-:Y:S01]  /*318b0*/  LEA R94, P6, R209, R242, 0x2 ;  /* 0x000000f2d15e7211 */ /* 0x004fe200078c10ff */
[----:B------:R-:W-:Y:S01]  /*318c0*/  IMAD R175, R213, R175, RZ ;  /* 0x000000afd5af7224 */ /* 0x000fe200078e02ff */
[----:B------:R-:W-:Y:S02]  /*318d0*/  MOV R213, R200 ;  /* 0x000000c800d57202 */ /* 0x000fe40000000f00 */
[----:B------:R-:W-:Y:S01]  /*318e0*/  LEA.HI.X.SX32 R95, R209, R243, 0x2, P6 ;  /* 0x000000f3d15f7211 */ /* 0x000fe200030f16ff */
[----:B------:R-:W-:Y:S01]  /*318f0*/  IMAD.MOV.U32 R209, RZ, RZ, R204 ;  /* 0x000000ffffd17224 */ /* 0x000fe200078e00cc */
[----:B-1----:R-:W-:Y:S01]  /*31900*/  LEA R100, P3, R212, R242, 0x2 ;  /* 0x000000f2d4647211 */ /* 0x002fe200078610ff */
        /* <DEDUP_REMOVED lines=19> */
[C---:B-1----:R-:W-:Y:S01]  /*31a40*/  LEA R94, P6, R222.reuse, R242, 0x2 ;  /* 0x000000f2de5e7211 */ /* 0x042fe200078c10ff */
        /* <DEDUP_REMOVED lines=25> */
[----:B------:R-:W-:Y:S02]  /*31be0*/  IMAD.MOV.U32 R199, RZ, RZ, R193 ;  /* 0x000000ffffc77224 */ /* 0x000fe400078e00c1 */
[----:B------:R-:W-:Y:S01]  /*31bf0*/  IMAD.MOV.U32 R193, RZ, RZ, R191 ;  /* 0x000000ffffc17224 */ /* 0x000fe200078e00bf */
[----:B------:R-:W-:Y:S01]  /*31c00*/  MOV R191, R185 ;  /* 0x000000b900bf7202 */ /* 0x000fe20000000f00 */
[----:B------:R-:W-:-:S02]  /*31c10*/  IMAD.MOV.U32 R185, RZ, RZ, R182 ;  /* 0x000000ffffb97224 */ /* 0x000fc400078e00b6 */
[----:B------:R-:W-:Y:S02]  /*31c20*/  IMAD.MOV.U32 R182, RZ, RZ, R66 ;  /* 0x000000ffffb67224 */ /* 0x000fe400078e0042 */
[----:B------:R-:W-:Y:S02]  /*31c30*/  IMAD R179, R222, R179, RZ ;  /* 0x000000b3deb37224 */ /* 0x000fe400078e02ff */
[----:B---3--:R-:W-:Y:S02]  /*31c40*/  IMAD.MOV.U32 R252, RZ, RZ, R72 ;  /* 0x000000fffffc7224 */ /* 0x008fe400078e0048 */
[----:B------:R-:W2:Y:S04]  /*31c50*/  LDL.LU R72, [R1+0x1604] ;  /* 0x0016040001487983 */ /* 0x000ea80000300800 */
[----:B------:R-:W3:Y:S04]  /*31c60*/  LDL.LU R64, [R1+0x2df4] ;  /* 0x002df40001407983 */ /* 0x000ee80000300800 */
[----:B------:R1:W-:Y:S04]  /*31c70*/  STL.64 [R1+0x1f8], R100 ;  /* 0x0001f86401007387 */ /* 0x0003e80000100a00 */
[----:B------:R-:W3:Y:S01]  /*31c80*/  LDL.LU R65, [R1+0x2df0] ;  /* 0x002df00001417983 */ /* 0x000ee20000300800 */
[----:B-1----:R-:W-:-:S04]  /*31c90*/  LEA R100, P3, R220, R242, 0x2 ;  /* 0x000000f2dc647211 */ /* 0x002fc800078610ff */
[----:B------:R-:W-:Y:S02]  /*31ca0*/  LEA.HI.X.SX32 R101, R220, R243, 0x2, P3 ;  /* 0x000000f3dc657211 */ /* 0x000fe400018f16ff */
[----:B------:R-:W-:Y:S01]  /*31cb0*/  MOV R220, R200 ;  /* 0x000000c800dc7202 */ /* 0x000fe20000000f00 */
[----:B------:R-:W-:Y:S02]  /*31cc0*/  IMAD.MOV.U32 R200, RZ, RZ, R198 ;  /* 0x000000ffffc87224 */ /* 0x000fe400078e00c6 */
[----:B------:R-:W-:Y:S01]  /*31cd0*/  IMAD.MOV.U32 R198, RZ, RZ, R207 ;  /* 0x000000ffffc67224 */ /* 0x000fe200078e00cf */
[----:B------:R-:W-:Y:S01]  /*31ce0*/  MOV R207, R197 ;  /* 0x000000c500cf7202 */ /* 0x000fe20000000f00 */
[----:B------:R-:W-:Y:S01]  /*31cf0*/  IMAD.MOV.U32 R197, RZ, RZ, R205 ;  /* 0x000000ffffc57224 */ /* 0x000fe200078e00cd */
[----:B------:R1:W-:Y:S01]  /*31d00*/  STL.64 [R1+0x1f0], R94 ;  /* 0x0001f05e01007387 */ /* 0x0003e20000100a00 */
[----:B------:R-:W-:Y:S01]  /*31d10*/  IMAD.MOV.U32 R205, RZ, RZ, R196 ;  /* 0x000000ffffcd7224 */ /* 0x000fe200078e00c4 */
[----:B------:R-:W-:Y:S01]  /*31d20*/  MOV R196, R203 ;  /* 0x000000cb00c47202 */ /* 0x000fe20000000f00 */
[----:B------:R-:W-:Y:S01]  /*31d30*/  IMAD.MOV.U32 R203, RZ, RZ, R201 ;  /* 0x000000ffffcb7224 */ /* 0x000fe200078e00c9 */
[----:B------:R-:W3:Y:S01]  /*31d40*/  LDL.LU R66, [R1+0x2dec] ;  /* 0x002dec0001427983 */ /* 0x000ee20000300800 */
[----:B------:R-:W-:Y:S01]  /*31d50*/  IMAD.MOV.U32 R201, RZ, RZ, R194 ;  /* 0x000000ffffc97224 */ /* 0x000fe200078e00c2 */
[----:B------:R-:W-:Y:S01]  /*31d60*/  MOV R194, R199 ;  /* 0x000000c700c27202 */ /* 0x000fe20000000f00 */
[----:B------:R-:W-:Y:S01]  /*31d70*/  IMAD.MOV.U32 R199, RZ, RZ, R193 ;  /* 0x000000ffffc77224 */ /* 0x000fe200078e00c1 */
[----:B------:R4:W-:Y:S01]  /*31d80*/  STL.64 [R1+0x1e8], R100 ;  /* 0x0001e86401007387 */ /* 0x0009e20000100a00 */
[----:B-1----:R-:W-:Y:S01]  /*31d90*/  LEA R94, P6, R216, R242, 0x2 ;  /* 0x000000f2d85e7211 */ /* 0x002fe200078c10ff */
[----:B------:R-:W-:Y:S01]  /*31da0*/  IMAD.MOV.U32 R193, RZ, RZ, R191 ;  /* 0x000000ffffc17224 */ /* 0x000fe200078e00bf */
[----:B------:R-:W-:-:S02]  /*31db0*/  MOV R191, R185 ;  /* 0x000000b900bf7202 */ /* 0x000fc40000000f00 */
[----:B------:R-:W-:Y:S01]  /*31dc0*/  LEA.HI.X.SX32 R95, R216, R243, 0x2, P6 ;  /* 0x000000f3d85f7211 */ /* 0x000fe200030f16ff */
[----:B------:R-:W-:Y:S01]  /*31dd0*/  IMAD.MOV.U32 R222, RZ, RZ, R198 ;  /* 0x000000ffffde7224 */ /* 0x000fe200078e00c6 */
[----:B------:R-:W-:Y:S01]  /*31de0*/  MOV R216, R200 ;  /* 0x000000c800d87202 */ /* 0x000fe20000000f00 */
[----:B------:R-:W-:Y:S01]  /*31df0*/  IMAD.MOV.U32 R200, RZ, RZ, R207 ;  /* 0x000000ffffc87224 */ /* 0x000fe200078e00cf */
[C---:B----4-:R-:W-:Y:S01]  /*31e00*/  LEA R100, P3, R208.reuse, R242, 0x2 ;  /* 0x000000f2d0647211 */ /* 0x050fe200078610ff */
[----:B------:R-:W-:Y:S01]  /*31e10*/  IMAD.MOV.U32 R185, RZ, RZ, R182 ;  /* 0x000000ffffb97224 */ /* 0x000fe200078e00b6 */
[----:B------:R-:W-:Y:S01]  /*31e20*/  MOV R198, R197 ;  /* 0x000000c500c67202 */ /* 0x000fe20000000f00 */
[----:B------:R-:W-:Y:S01]  /*31e30*/  IMAD.MOV.U32 R182, RZ, RZ, R73 ;  /* 0x000000ffffb67224 */ /* 0x000fe200078e0049 */
[----:B------:R-:W-:Y:S01]  /*31e40*/  LEA.HI.X.SX32 R101, R208, R243, 0x2, P3 ;  /* 0x000000f3d0657211 */ /* 0x000fe200018f16ff */
        /* <DEDUP_REMOVED lines=26> */
[----:B------:R-:W3:Y:S01]  /*31ff0*/  LDL.LU R67, [R1+0x2de8] ;  /* 0x002de80001437983 */ /* 0x000ee20000300800 */
        /* <DEDUP_REMOVED lines=8> */
[----:B------:R-:W-:-:S02]  /*32080*/  IMAD R183, R210, R183, RZ ;  /* 0x000000b7d2b77224 */ /* 0x000fc400078e02ff */
[----:B------:R-:W-:Y:S01]  /*32090*/  IMAD.MOV.U32 R191, RZ, RZ, R185 ;  /* 0x000000ffffbf7224 */ /* 0x000fe200078e00b9 */
[----:B------:R-:W-:Y:S01]  /*320a0*/  MOV R185, R182 ;  /* 0x000000b600b97202 */ /* 0x000fe20000000f00 */
        /* <DEDUP_REMOVED lines=20> */
[----:B------:R-:W3:Y:S01]  /*321f0*/  LDL.LU R68, [R1+0x2de4] ;  /* 0x002de40001447983 */ /* 0x000ee20000300800 */
[----:B------:R-:W-:Y:S01]  /*32200*/  MOV R199, R193 ;  /* 0x000000c100c77202 */ /* 0x000fe20000000f00 */
[----:B------:R-:W-:Y:S02]  /*32210*/  IMAD.MOV.U32 R182, RZ, RZ, R188 ;  /* 0x000000ffffb67224 */ /* 0x000fe400078e00bc */
[----:B------:R1:W-:Y:S01]  /*32220*/  STL.64 [R1+0x1d8], R100 ;  /* 0x0001d86401007387 */ /* 0x0003e20000100a00 */
[----:B------:R-:W-:Y:S02]  /*32230*/  IMAD.MOV.U32 R193, RZ, RZ, R191 ;  /* 0x000000ffffc17224 */ /* 0x000fe400078e00bf */
[----:B------:R-:W-:Y:S01]  /*32240*/  IMAD.MOV.U32 R191, RZ, RZ, R185 ;  /* 0x000000ffffbf7224 */ /* 0x000fe200078e00b9 */
[----:B------:R-:W2:Y:S01]  /*32250*/  LDL.LU R188, [R1+0x15c0] ;  /* 0x0015c00001bc7983 */ /* 0x000ea20000300800 */
[----:B------:R-:W-:Y:S01]  /*32260*/  MOV R185, R180 ;  /* 0x000000b400b97202 */ /* 0x000fe20000000f00 */
[----:B------:R-:W-:-:S02]  /*32270*/  IMAD.MOV.U32 R180, RZ, RZ, R184 ;  /* 0x000000ffffb47224 */ /* 0x000fc400078e00b8 */
[----:B------:R1:W-:Y:S04]  /*32280*/  STL.64 [R1+0x1d0], R94 ;  /* 0x0001d05e01007387 */ /* 0x0003e80000100a00 */
[----:B------:R-:W3:Y:S04]  /*32290*/  LDL.LU R69, [R1+0x2de0] ;  /* 0x002de00001457983 */ /* 0x000ee80000300800 */
[----:B------:R-:W4:Y:S01]  /*322a0*/  LDL.LU R184, [R1+0x15ac] ;  /* 0x0015ac0001b87983 */ /* 0x000f220000300800 */
[----:B-1----:R-:W-:-:S04]  /*322b0*/  LEA R100, P3, R214, R242, 0x2 ;  /* 0x000000f2d6647211 */ /* 0x002fc800078610ff */
[----:B------:R-:W-:Y:S02]  /*322c0*/  LEA.HI.X.SX32 R101, R214, R243, 0x2, P3 ;  /* 0x000000f3d6657211 */ /* 0x000fe400018f16ff */
[C---:B------:R-:W-:Y:S01]  /*322d0*/  LEA R94, P6, R202.reuse, R242, 0x2 ;  /* 0x000000f2ca5e7211 */ /* 0x040fe200078c10ff */
[----:B------:R-:W-:Y:S02]  /*322e0*/  IMAD R177, R213, R177, RZ ;  /* 0x000000b1d5b17224 */ /* 0x000fe400078e02ff */
[----:B------:R1:W-:Y:S01]  /*322f0*/  STL.64 [R1+0x1c8], R100 ;  /* 0x0001c86401007387 */ /* 0x0003e20000100a00 */
[----:B------:R-:W-:Y:S01]  /*32300*/  LEA.HI.X.SX32 R95, R202, R243, 0x2, P6 ;  /* 0x000000f3ca5f7211 */ /* 0x000fe200030f16ff */
[----:B------:R-:W-:Y:S01]  /*32310*/  IMAD.MOV.U32 R202, RZ, RZ, R207 ;  /* 0x000000ffffca7224 */ /* 0x000fe200078e00cf */
[----:B------:R-:W-:Y:S01]  /*32320*/  MOV R213, R198 ;  /* 0x000000c600d57202 */ /* 0x000fe20000000f00 */
[----:B------:R-:W-:Y:S01]  /*32330*/  IMAD.MOV.U32 R207, RZ, RZ, R196 ;  /* 0x000000ffffcf7224 */ /* 0x000fe200078e00c4 */
[----:B------:R-:W-:Y:S01]  /*32340*/  MOV R198, R205 ;  /* 0x000000cd00c67202 */ /* 0x000fe20000000f00 */
[----:B------:R-:W-:Y:S01]  /*32350*/  IMAD.MOV.U32 R196, RZ, RZ, R194 ;  /* 0x000000ffffc47224 */ /* 0x000fe200078e00c2 */
[----:B------:R-:W-:-:S02]  /*32360*/  MOV R205, R201 ;  /* 0x000000c900cd7202 */ /* 0x000fc40000000f00 */
[CC--:B-1----:R-:W-:Y:S01]  /*32370*/  LEA R100, P3, R211.reuse, R242.reuse, 0x2 ;  /* 0x000000f2d3647211 */ /* 0x0c2fe200078610ff */
[----:B------:R1:W-:Y:S01]  /*32380*/  STL.64 [R1+0x1c0], R94 ;  /* 0x0001c05e01007387 */ /* 0x0003e20000100a00 */
[----:B------:R-:W-:Y:S01]  /*32390*/  MOV R201, R193 ;  /* 0x000000c100c97202 */ /* 0x000fe20000000f00 */
[----:B------:R-:W-:Y:S01]  /*323a0*/  IMAD.MOV.U32 R194, RZ, RZ, R191 ;  /* 0x000000ffffc27224 */ /* 0x000fe200078e00bf */
[-C--:B------:R-:W-:Y:S01]  /*323b0*/  LEA.HI.X.SX32 R101, R211, R243.reuse, 0x2, P3 ;  /* 0x000000f3d3657211 */ /* 0x080fe200018f16ff */
[----:B------:R-:W-:Y:S02]  /*323c0*/  IMAD.MOV.U32 R191, RZ, RZ, R70 ;  /* 0x000000ffffbf7224 */ /* 0x000fe400078e0046 */
[----:B------:R-:W-:Y:S01]  /*323d0*/  IMAD.MOV.U32 R214, RZ, RZ, R200 ;  /* 0x000000ffffd67224 */ /* 0x000fe200078e00c8 */
[----:B------:R-:W3:Y:S01]  /*323e0*/  LDL.LU R70, [R1+0x2ddc] ;  /* 0x002ddc0001467983 */ /* 0x000ee20000300800 */
[----:B------:R-:W-:Y:S01]  /*323f0*/  IMAD.MOV.U32 R200, RZ, RZ, R197 ;  /* 0x000000ffffc87224 */ /* 0x000fe200078e00c5 */
[C---:B-1----:R-:W-:Y:S01]  /*32400*/  LEA R94, P6, R112.reuse, R242, 0x2 ;  /* 0x000000f2705e7211 */ /* 0x042fe200078c10ff */
[----:B------:R-:W-:Y:S01]  /*32410*/  IMAD.MOV.U32 R197, RZ, RZ, R203 ;  /* 0x000000ffffc57224 */ /* 0x000fe200078e00cb */
[----:B------:R-:W-:Y:S01]  /*32420*/  MOV R211, R202 ;  /* 0x000000ca00d37202 */ /* 0x000fe20000000f00 */
[----:B------:R-:W-:Y:S01]  /*32430*/  IMAD.MOV.U32 R203, RZ, RZ, R199 ;  /* 0x000000ffffcb7224 */ /* 0x000fe200078e00c7 */
[----:B------:R-:W-:Y:S01]  /*32440*/  LEA.HI.X.SX32 R95, R112, R243, 0x2, P6 ;  /* 0x000000f3705f7211 */ /* 0x000fe200030f16ff */
[----:B------:R-:W-:Y:S01]  /*32450*/  IMAD R181, R222, R181, RZ ;  /* 0x000000b5deb57224 */ /* 0x000fe200078e02ff */
        /* <DEDUP_REMOVED lines=9> */
[----:B------:R-:W1:Y:S01]  /*324f0*/  LDC R185, c[0x0][0x240] ;  /* 0x00009000ffb97b82 */ /* 0x000e620000000800 */
[----:B------:R-:W-:Y:S01]  /*32500*/  IMAD.MOV.U32 R197, RZ, RZ, R203 ;  /* 0x000000ffffc57224 */ /* 0x000fe200078e00cb */
[----:B------:R-:W-:Y:S01]  /*32510*/  MOV R191, R176 ;  /* 0x000000b000bf7202 */ /* 0x000fe20000000f00 */
[----:B------:R-:W-:-:S02]  /*32520*/  IMAD.MOV.U32 R203, RZ, RZ, R199 ;  /* 0x000000ffffcb7224 */ /* 0x000fc400078e00c7 */
[----:B------:R-:W-:Y:S02]  /*32530*/  IMAD.MOV.U32 R199, RZ, RZ, R189 ;  /* 0x000000ffffc77224 */ /* 0x000fe400078e00bd */
[----:B------:R-:W-:Y:S02]  /*32540*/  IMAD.MOV.U32 R205, RZ, RZ, R201 ;  /* 0x000000ffffcd7224 */ /* 0x000fe400078e00c9 */
[----:B------:R-:W-:Y:S01]  /*32550*/  IMAD.MOV.U32 R189, RZ, RZ, R71 ;  /* 0x000000ffffbd7224 */ /* 0x000fe200078e0047 */
[----:B----4-:R-:W-:Y:S01]  /*32560*/  MOV R193, R184 ;  /* 0x000000b800c17202 */ /* 0x010fe20000000f00 */
[----:B------:R-:W-:Y:S02]  /*32570*/  IMAD.MOV.U32 R184, RZ, RZ, R178 ;  /* 0x000000ffffb87224 */ /* 0x000fe400078e00b2 */
[----:B------:R-:W4:Y:S04]  /*32580*/  LDL.LU R178, [R1+0x15e0] ;  /* 0x0015e00001b27983 */ /* 0x000f280000300800 */
[----:B------:R1:W-:Y:S04]  /*32590*/  STL.64 [R1+0x1b8], R100 ;  /* 0x0001b86401007387 */ /* 0x0003e80000100a00 */
[----:B------:R2:W-:Y:S01]  /*325a0*/  STL.64 [R1+0x1b0], R94 ;  /* 0x0001b05e01007387 */ /* 0x0005e20000100a00 */
[----:B------:R-:W-:-:S03]  /*325b0*/  IMAD.MOV.U32 R201, RZ, RZ, R193 ;  /* 0x000000ffffc97224 */ /* 0x000fc600078e00c1 */
[----:B------:R-:W3:Y:S01]  /*325c0*/  LDL.LU R176, [R1+0x15f0] ;  /* 0x0015f00001b07983 */ /* 0x000ee20000300800 */
[----:B-1----:R-:W-:-:S03]  /*325d0*/  LEA R100, P3, R209, R242, 0x2 ;  /* 0x000000f2d1647211 */ /* 0x002fc600078610ff */
[----:B------:R-:W3:Y:S01]  /*325e0*/  LDL.LU R71, [R1+0x2dd8] ;  /* 0x002dd80001477983 */ /* 0x000ee20000300800 */
[----:B------:R-:W-:Y:S01]  /*325f0*/  LEA.HI.X.SX32 R101, R209, R243, 0x2, P3 ;  /* 0x000000f3d1657211 */ /* 0x000fe200018f16ff */
[----:B------:R-:W-:Y:S01]  /*32600*/  IMAD.MOV.U32 R209, RZ, RZ, R112 ;  /* 0x000000ffffd17224 */ /* 0x000fe200078e0070 */
[C---:B--2---:R-:W-:Y:S02]  /*32610*/  LEA R94, P6, R204.reuse, R242, 0x2 ;  /* 0x000000f2cc5e7211 */ /* 0x044fe400078c10ff */
[----:B------:R-:W-:Y:S01]  /*32620*/  MOV R112, R202 ;  /* 0x000000ca00707202 */ /* 0x000fe20000000f00 */
        /* <DEDUP_REMOVED lines=70> */
[----:B------:R-:W1:Y:S01]  /*32a90*/  LDC R189, c[0x0][0x240] ;  /* 0x00009000ffbd7b82 */ /* 0x000e620000000800 */
        /* <DEDUP_REMOVED lines=26> */
[----:B------:R-:W2:Y:S01]  /*32c40*/  LDL.LU R75, [R1+0x1618] ;  /* 0x00161800014b7983 */ /* 0x000ea20000300800 */
[----:B------:R-:W-:Y:S01]  /*32c50*/  IMAD.MOV.U32 R192, RZ, RZ, R74 ;  /* 0x000000ffffc07224 */ /* 0x000fe200078e004a */
[----:B------:R-:W-:Y:S01]  /*32c60*/  MOV R220, R112 ;  /* 0x0000007000dc7202 */ /* 0x000fe20000000f00 */
[----:B------:R-:W-:Y:S01]  /*32c70*/  IMAD.MOV.U32 R216, RZ, RZ, R204 ;  /* 0x000000ffffd87224 */ /* 0x000fe200078e00cc */
[----:B------:R-:W2:Y:S01]  /*32c80*/  LDL.LU R74, [R1+0x1614] ;  /* 0x00161400014a7983 */ /* 0x000ea20000300800 */
[----:B------:R-:W-:Y:S01]  /*32c90*/  IMAD.MOV.U32 R208, RZ, RZ, R202 ;  /* 0x000000ffffd07224 */ /* 0x000fe200078e00ca */
[----:B------:R-:W2:Y:S01]  /*32ca0*/  LDC R191, c[0x0][0x240] ;  /* 0x00009000ffbf7b82 */ /* 0x000ea20000000800 */
[----:B-1----:R-:W-:Y:S01]  /*32cb0*/  LEA R100, P3, R210, R242, 0x2 ;  /* 0x000000f2d2647211 */ /* 0x002fe200078610ff */
[----:B------:R1:W-:Y:S01]  /*32cc0*/  STL.64 [R1+0x180], R94 ;  /* 0x0001805e01007387 */ /* 0x0003e20000100a00 */
[----:B------:R-:W-:-:S02]  /*32cd0*/  IMAD.MOV.U32 R204, RZ, RZ, R200 ;  /* 0x000000ffffcc7224 */ /* 0x000fc400078e00c8 */
[----:B------:R-:W-:Y:S01]  /*32ce0*/  IMAD.MOV.U32 R202, RZ, RZ, R207 ;  /* 0x000000ffffca7224 */ /* 0x000fe200078e00cf */
[-C--:B------:R-:W-:Y:S01]  /*32cf0*/  LEA.HI.X.SX32 R101, R210, R243.reuse, 0x2, P3 ;  /* 0x000000f3d2657211 */ /* 0x080fe200018f16ff */
[----:B------:R-:W-:Y:S02]  /*32d00*/  IMAD.MOV.U32 R200, RZ, RZ, R197 ;  /* 0x000000ffffc87224 */ /* 0x000fe400078e00c5 */
[----:B------:R-:W-:Y:S02]  /*32d10*/  IMAD.MOV.U32 R207, RZ, RZ, R196 ;  /* 0x000000ffffcf7224 */ /* 0x000fe400078e00c4 */
[----:B------:R-:W-:Y:S01]  /*32d20*/  IMAD.MOV.U32 R197, RZ, RZ, R203 ;  /* 0x000000ffffc57224 */ /* 0x000fe200078e00cb */
        /* <DEDUP_REMOVED lines=8> */
[----:B------:R-:W2:Y:S01]  /*32db0*/  LDL.LU R11, [R1+0x2dd0] ;  /* 0x002dd000010b7983 */ /* 0x000ea20000300800 */
[----:B------:R-:W-:Y:S01]  /*32dc0*/  MOV R198, R205 ;  /* 0x000000cd00c67202 */ /* 0x000fe20000000f00 */
[----:B------:R-:W-:-:S02]  /*32dd0*/  IMAD.MOV.U32 R214, RZ, RZ, R208 ;  /* 0x000000ffffd67224 */ /* 0x000fc400078e00d0 */
[----:B------:R-:W2:Y:S01]  /*32de0*/  LDL.LU R7, [R1+0x2dcc] ;  /* 0x002dcc0001077983 */ /* 0x000ea20000300800 */
[----:B------:R-:W-:Y:S01]  /*32df0*/  MOV R205, R201 ;  /* 0x000000c900cd7202 */ /* 0x000fe20000000f00 */
[----:B------:R-:W-:Y:S02]  /*32e00*/  IMAD.MOV.U32 R210, RZ, RZ, R204 ;  /* 0x000000ffffd27224 */ /* 0x000fe400078e00cc */
[----:B------:R1:W-:Y:S01]  /*32e10*/  STL.64 [R1+0x178], R100 ;  /* 0x0001786401007387 */ /* 0x0003e20000100a00 */
        /* <DEDUP_REMOVED lines=9> */
[-C--:B-1----:R-:W-:Y:S01]  /*32eb0*/  LEA R100, P3, R213, R242.reuse, 0x2 ;  /* 0x000000f2d5647211 */ /* 0x082fe200078610ff */
[----:B------:R-:W-:Y:S01]  /*32ec0*/  IMAD.MOV.U32 R207, RZ, RZ, R196 ;  /* 0x000000ffffcf7224 */ /* 0x000fe200078e00c4 */
[----:B------:R-:W1:Y:S01]  /*32ed0*/  LDC R193, c[0x0][0x240] ;  /* 0x00009000ffc17b82 */ /* 0x000e620000000800 */
[----:B------:R-:W-:Y:S01]  /*32ee0*/  LEA R94, P6, R211, R242, 0x2 ;  /* 0x000000f2d35e7211 */ /* 0x000fe200078c10ff */
[----:B------:R-:W-:Y:S01]  /*32ef0*/  IMAD.MOV.U32 R197, RZ, RZ, R203 ;  /* 0x000000ffffc57224 */ /* 0x000fe200078e00cb */
[----:B------:R-:W-:Y:S01]  /*32f00*/  LEA.HI.X.SX32 R101, R213, R243, 0x2, P3 ;  /* 0x000000f3d5657211 */ /* 0x000fe200018f16ff */
        /* <DEDUP_REMOVED lines=19> */
[----:B------:R-:W2:Y:S01]  /*33040*/  LDL.LU R9, [R1+0x2dc8] ;  /* 0x002dc80001097983 */ /* 0x000ea20000300800 */
[----:B------:R-:W-:Y:S01]  /*33050*/  IMAD.MOV.U32 R198, RZ, RZ, R197 ;  /* 0x000000ffffc67224 */ /* 0x000fe200078e00c5 */
[----:B------:R-:W1:Y:S01]  /*33060*/  LDC R251, c[0x0][0x238] ;  /* 0x00008e00fffb7b82 */ /* 0x000e620000000800 */
        /* <DEDUP_REMOVED lines=12> */
[----:B------:R-:W-:-:S02]  /*33130*/  IMAD.MOV.U32 R190, RZ, RZ, R180 ;  /* 0x000000ffffbe7224 */ /* 0x000fc400078e00b4 */
[----:B------:R-:W-:Y:S01]  /*33140*/  IMAD.MOV.U32 R188, RZ, RZ, R184 ;  /* 0x000000ffffbc7224 */ /* 0x000fe200078e00b8 */
[----:B------:R-:W4:Y:S04]  /*33150*/  LDL.LU R180, [R1+0x15c4] ;  /* 0x0015c40001b47983 */ /* 0x000f280000300800 */
[----:B------:R-:W3:Y:S01]  /*33160*/  LDL.LU R184, [R1+0x15cc] ;  /* 0x0015cc0001b87983 */ /* 0x000ee20000300800 */
[----:B------:R-:W-:Y:S01]  /*33170*/  IMAD R187, R211, R187, RZ ;  /* 0x000000bbd3bb7224 */ /* 0x000fe200078e02ff */
        /* <DEDUP_REMOVED lines=16> */
[----:B----4-:R-:W-:Y:S02]  /*33280*/  IMAD.MOV.U32 R188, RZ, RZ, R180 ;  /* 0x000000ffffbc7224 */ /* 0x010fe400078e00b4 */
[----:B---3--:R-:W-:Y:S01]  /*33290*/  IMAD.MOV.U32 R180, RZ, RZ, R184 ;  /* 0x000000ffffb47224 */ /* 0x008fe200078e00b8 */
[----:B------:R-:W-:Y:S02]  /*332a0*/  MOV R184, R178 ;  /* 0x000000b200b87202 */ /* 0x000fe40000000f00 */
[----:B------:R-:W3:Y:S01]  /*332b0*/  LDL.LU R178, [R1+0x15c8] ;  /* 0x0015c80001b27983 */ /* 0x000ee20000300800 */
[----:B------:R-:W-:-:S04]  /*332c0*/  LEA R100, P3, R222, R242, 0x2 ;  /* 0x000000f2de647211 */ /* 0x000fc800078610ff */
        /* <DEDUP_REMOVED lines=19> */
[----:B------:R4:W-:Y:S01]  /*33400*/  STL.64 [R1+0x158], R100 ;  /* 0x0001586401007387 */ /* 0x0009e20000100a00 */
[----:B---3--:R-:W-:-:S03]  /*33410*/  IMAD.MOV.U32 R184, RZ, RZ, R178 ;  /* 0x000000ffffb87224 */ /* 0x008fc600078e00b2 */
[----:B------:R-:W3:Y:S01]  /*33420*/  LDL.LU R178, [R1+0x15d0] ;  /* 0x0015d00001b27983 */ /* 0x000ee20000300800 */
[----:B-1----:R-:W-:Y:S01]  /*33430*/  LEA R94, P6, R209, R242, 0x2 ;  /* 0x000000f2d15e7211 */ /* 0x002fe200078c10ff */
[----:B------:R-:W-:Y:S01]  /*33440*/  IMAD R185, R223, R185, RZ ;  /* 0x000000b9dfb97224 */ /* 0x000fe200078e02ff */
[----:B------:R-:W-:Y:S02]  /*33450*/  MOV R223, R204 ;  /* 0x000000cc00df7202 */ /* 0x000fe40000000f00 */
[----:B------:R-:W-:Y:S01]  /*33460*/  LEA.HI.X.SX32 R95, R209, R243, 0x2, P6 ;  /* 0x000000f3d15f7211 */ /* 0x000fe200030f16ff */
        /* <DEDUP_REMOVED lines=17> */
[----:B------:R-:W-:Y:S01]  /*33580*/  IMAD.MOV.U32 R188, RZ, RZ, R184 ;  /* 0x000000ffffbc7224 */ /* 0x000fe200078e00b8 */
[----:B------:R-:W-:Y:S01]  /*33590*/  MOV R184, R176 ;  /* 0x000000b000b87202 */ /* 0x000fe20000000f00 */
[----:B---3--:R-:W-:Y:S02]  /*335a0*/  IMAD.MOV.U32 R180, RZ, RZ, R178 ;  /* 0x000000ffffb47224 */ /* 0x008fe400078e00b2 */
[----:B------:R-:W3:Y:S04]  /*335b0*/  LDL.LU R178, [R1+0x15d8] ;  /* 0x0015d80001b27983 */ /* 0x000ee80000300800 */
[----:B------:R-:W2:Y:S01]  /*335c0*/  LDL.LU R176, [R1+0x15e8] ;  /* 0x0015e80001b07983 */ /* 0x000ea20000300800 */
[----:B----4-:R-:W-:-:S04]  /*335d0*/  LEA R100, P3, R212, R242, 0x2 ;  /* 0x000000f2d4647211 */ /* 0x010fc800078610ff */
        /* <DEDUP_REMOVED lines=20> */
[----:B---3--:R-:W-:-:S02]  /*33720*/  IMAD.MOV.U32 R184, RZ, RZ, R178 ;  /* 0x000000ffffb87224 */ /* 0x008fc400078e00b2 */
[----:B--2---:R-:W-:Y:S01]  /*33730*/  IMAD.MOV.U32 R178, RZ, RZ, R176 ;  /* 0x000000ffffb27224 */ /* 0x004fe200078e00b0 */
[----:B------:R-:W-:Y:S02]  /*33740*/  MOV R176, R172 ;  /* 0x000000ac00b07202 */ /* 0x000fe40000000f00 */
[----:B------:R-:W2:Y:S01]  /*33750*/  LDL.LU R172, [R1+0x15e4] ;  /* 0x0015e40001ac7983 */ /* 0x000ea20000300800 */
        /* <DEDUP_REMOVED lines=18> */
[----:B------:R-:W-:Y:S01]  /*33880*/  IMAD.MOV.U32 R190, RZ, RZ, R188 ;  /* 0x000000ffffbe7224 */ /* 0x000fe200078e00bc */
[----:B----4-:R-:W-:Y:S01]  /*33890*/  LEA R100, P3, R219, R242, 0x2 ;  /* 0x000000f2db647211 */ /* 0x010fe200078610ff */
[----:B------:R-:W-:Y:S01]  /*338a0*/  IMAD.MOV.U32 R188, RZ, RZ, R180 ;  /* 0x000000ffffbc7224 */ /* 0x000fe200078e00b4 */
[----:B------:R-:W-:Y:S01]  /*338b0*/  MOV R180, R184 ;  /* 0x000000b800b47202 */ /* 0x000fe20000000f00 */
[----:B------:R-:W-:Y:S01]  /*338c0*/  IMAD.MOV.U32 R184, RZ, RZ, R178 ;  /* 0x000000ffffb87224 */ /* 0x000fe200078e00b2 */
[----:B-1----:R-:W-:Y:S01]  /*338d0*/  LEA R94, P6, R217, R242, 0x2 ;  /* 0x000000f2d95e7211 */ /* 0x002fe200078c10ff */
[----:B------:R-:W-:Y:S01]  /*338e0*/  IMAD.MOV.U32 R178, RZ, RZ, R176 ;  /* 0x000000ffffb27224 */ /* 0x000fe200078e00b0 */
[----:B------:R-:W-:-:S02]  /*338f0*/  LEA.HI.X.SX32 R101, R219, R243, 0x2, P3 ;  /* 0x000000f3db657211 */ /* 0x000fc400018f16ff */
[----:B------:R-:W-:Y:S01]  /*33900*/  LEA.HI.X.SX32 R95, R217, R243, 0x2, P6 ;  /* 0x000000f3d95f7211 */ /* 0x000fe200030f16ff */
[----:B------:R-:W-:Y:S01]  /*33910*/  IMAD R191, R221, R191, RZ ;  /* 0x000000bfddbf7224 */ /* 0x000fe200078e02ff */
[----:B------:R-:W-:Y:S01]  /*33920*/  MOV R217, R208 ;  /* 0x000000d000d97202 */ /* 0x000fe20000000f00 */
[----:B------:R-:W-:Y:S01]  /*33930*/  IMAD.MOV.U32 R208, RZ, RZ, R204 ;  /* 0x000000ffffd07224 */ /* 0x000fe200078e00cc */
[----:B------:R-:W1:Y:S01]  /*33940*/  LDC R221, c[0x0][0x240] ;  /* 0x00009000ffdd7b82 */ /* 0x000e620000000800 */
[----:B------:R-:W-:Y:S01]  /*33950*/  IMAD.MOV.U32 R204, RZ, RZ, R112 ;  /* 0x000000ffffcc7224 */ /* 0x000fe200078e0070 */
[----:B------:R-:W-:Y:S01]  /*33960*/  MOV R112, R202 ;  /* 0x000000ca00707202 */ /* 0x000fe20000000f00 */
[----:B------:R-:W-:Y:S02]  /*33970*/  IMAD.MOV.U32 R202, RZ, RZ, R200 ;  /* 0x000000ffffca7224 */ /* 0x000fe400078e00c8 */
[----:B------:R-:W-:Y:S01]  /*33980*/  IMAD.MOV.U32 R200, RZ, RZ, R198 ;  /* 0x000000ffffc87224 */ /* 0x000fe200078e00c6 */
[----:B------:R-:W-:Y:S01]  /*33990*/  MOV R198, R207 ;  /* 0x000000cf00c67202 */ /* 0x000fe20000000f00 */
[----:B------:R-:W-:Y:S01]  /*339a0*/  IMAD.MOV.U32 R207, RZ, RZ, R197 ;  /* 0x000000ffffcf7224 */ /* 0x000fe200078e00c5 */
[----:B------:R-:W3:Y:S01]  /*339b0*/  LDC R219, c[0x0][0x240] ;  /* 0x00009000ffdb7b82 */ /* 0x000ee20000000800 */
        /* <DEDUP_REMOVED lines=10> */
[----:B--2---:R-:W-:Y:S01]  /*33a60*/  MOV R176, R172 ;  /* 0x000000ac00b07202 */ /* 0x004fe20000000f00 */
[----:B------:R-:W-:-:S02]  /*33a70*/  IMAD.MOV.U32 R172, RZ, RZ, R252 ;  /* 0x000000ffffac7224 */ /* 0x000fc400078e00fc */
[----:B------:R-:W-:Y:S02]  /*33a80*/  IMAD.MOV.U32 R252, RZ, RZ, R7 ;  /* 0x000000fffffc7224 */ /* 0x000fe400078e0007 */
[----:B------:R-:W2:Y:S04]  /*33a90*/  LDL.LU R7, [R1+0x2dc0] ;  /* 0x002dc00001077983 */ /* 0x000ea80000300800 */
[----:B------:R4:W-:Y:S02]  /*33aa0*/  STL.64 [R1+0x138], R100 ;  /* 0x0001386401007387 */ /* 0x0009e40000100a00 */
[----:B----4-:R-:W-:-:S04]  /*33ab0*/  LEA R100, P3, R220, R242, 0x2 ;  /* 0x000000f2dc647211 */ /* 0x010fc800078610ff */
        /* <DEDUP_REMOVED lines=16> */
[----:B------:R4:W-:Y:S01]  /*33bc0*/  STL.64 [R1+0x130], R94 ;  /* 0x0001305e01007387 */ /* 0x0009e20000100a00 */
[----:B------:R-:W-:Y:S02]  /*33bd0*/  IMAD.MOV.U32 R72, RZ, RZ, R76 ;  /* 0x000000ffff487224 */ /* 0x000fe400078e004c */
[----:B------:R-:W-:Y:S01]  /*33be0*/  IMAD.MOV.U32 R203, RZ, RZ, R192 ;  /* 0x000000ffffcb7224 */ /* 0x000fe200078e00c0 */
[----:B------:R-:W-:Y:S01]  /*33bf0*/  MOV R192, R182 ;  /* 0x000000b600c07202 */ /* 0x000fe20000000f00 */
[----:B------:R-:W-:-:S02]  /*33c00*/  IMAD.MOV.U32 R76, RZ, RZ, R11 ;  /* 0x000000ffff4c7224 */ /* 0x000fc400078e000b */
[----:B------:R-:W2:Y:S01]  /*33c10*/  LDL.LU R11, [R1+0x2dbc] ;  /* 0x002dbc00010b7983 */ /* 0x000ea20000300800 */
[----:B------:R-:W-:Y:S02]  /*33c20*/  IMAD.MOV.U32 R182, RZ, RZ, R190 ;  /* 0x000000ffffb67224 */ /* 0x000fe400078e00be */
[----:B------:R-:W-:Y:S01]  /*33c30*/  IMAD.MOV.U32 R190, RZ, RZ, R180 ;  /* 0x000000ffffbe7224 */ /* 0x000fe200078e00b4 */
[----:B------:R1:W-:Y:S01]  /*33c40*/  STL.64 [R1+0x128], R100 ;  /* 0x0001286401007387 */ /* 0x0003e20000100a00 */
[C---:B----4-:R-:W-:Y:S02]  /*33c50*/  LEA R94, P6, R216.reuse, R242, 0x2 ;  /* 0x000000f2d85e7211 */ /* 0x050fe400078c10ff */
[----:B------:R-:W-:Y:S01]  /*33c60*/  MOV R180, R184 ;  /* 0x000000b800b47202 */ /* 0x000fe20000000f00 */
[----:B------:R-:W-:Y:S01]  /*33c70*/  IMAD.MOV.U32 R184, RZ, RZ, R178 ;  /* 0x000000ffffb87224 */ /* 0x000fe200078e00b2 */
[----:B------:R-:W-:Y:S01]  /*33c80*/  LEA.HI.X.SX32 R95, R216, R243, 0x2, P6 ;  /* 0x000000f3d85f7211 */ /* 0x000fe200030f16ff */
[----:B------:R-:W-:Y:S01]  /*33c90*/  IMAD.MOV.U32 R178, RZ, RZ, R172 ;  /* 0x000000ffffb27224 */ /* 0x000fe200078e00ac */
[----:B------:R-:W-:Y:S01]  /*33ca0*/  MOV R172, R252 ;  /* 0x000000fc00ac7202 */ /* 0x000fe20000000f00 */
[----:B------:R-:W-:Y:S01]  /*33cb0*/  IMAD.MOV.U32 R252, RZ, RZ, R72 ;  /* 0x000000fffffc7224 */ /* 0x000fe200078e0048 */
[----:B-1----:R-:W-:Y:S01]  /*33cc0*/  LEA R100, P3, R214, R242, 0x2 ;  /* 0x000000f2d6647211 */ /* 0x002fe200078610ff */
[----:B------:R-:W-:Y:S01]  /*33cd0*/  IMAD.MOV.U32 R72, RZ, RZ, R76 ;  /* 0x000000ffff487224 */ /* 0x000fe200078e004c */
[----:B------:R-:W-:-:S02]  /*33ce0*/  MOV R76, R6 ;  /* 0x00000006004c7202 */ /* 0x000fc40000000f00 */
[----:B------:R-:W-:Y:S01]  /*33cf0*/  LEA.HI.X.SX32 R101, R214, R243, 0x2, P3 ;  /* 0x000000f3d6657211 */ /* 0x000fe200018f16ff */
        /* <DEDUP_REMOVED lines=12> */
[CC--:B-1----:R-:W-:Y:S01]  /*33dc0*/  LEA R94, P6, R210.reuse, R242.reuse, 0x2 ;  /* 0x000000f2d25e7211 */ /* 0x0c2fe200078c10ff */
[----:B------:R-:W-:Y:S01]  /*33dd0*/  IMAD.MOV.U32 R205, RZ, RZ, R192 ;  /* 0x000000ffffcd7224 */ /* 0x000fe200078e00c0 */
[C---:B---3--:R-:W-:Y:S01]  /*33de0*/  LEA R100, P3, R213.reuse, R242, 0x2 ;  /* 0x000000f2d5647211 */ /* 0x048fe200078610ff */
[----:B------:R-:W-:Y:S01]  /*33df0*/  IMAD.MOV.U32 R196, RZ, RZ, R182 ;  /* 0x000000ffffc47224 */ /* 0x000fe200078e00b6 */
[-C--:B------:R-:W-:Y:S01]  /*33e00*/  LEA.HI.X.SX32 R95, R210, R243.reuse, 0x2, P6 ;  /* 0x000000f3d25f7211 */ /* 0x080fe200030f16ff */
[----:B------:R-:W-:Y:S01]  /*33e10*/  IMAD.MOV.U32 R192, RZ, RZ, R184 ;  /* 0x000000ffffc07224 */ /* 0x000fe200078e00b8 */
[----:B------:R-:W-:Y:S01]  /*33e20*/  MOV R182, R190 ;  /* 0x000000be00b67202 */ /* 0x000fe20000000f00 */
[----:B------:R-:W-:Y:S01]  /*33e30*/  IMAD.MOV.U32 R190, RZ, RZ, R180 ;  /* 0x000000ffffbe7224 */ /* 0x000fe200078e00b4 */
[----:B------:R-:W-:Y:S01]  /*33e40*/  LEA.HI.X.SX32 R101, R213, R243, 0x2, P3 ;  /* 0x000000f3d5657211 */ /* 0x000fe200018f16ff */
[----:B------:R-:W-:Y:S01]  /*33e50*/  IMAD.MOV.U32 R180, RZ, RZ, R13 ;  /* 0x000000ffffb47224 */ /* 0x000fe200078e000d */
[----:B------:R-:W-:Y:S01]  /*33e60*/  MOV R184, R9 ;  /* 0x0000000900b87202 */ /* 0x000fe20000000f00 */
[----:B------:R-:W-:Y:S01]  /*33e70*/  IMAD.MOV.U32 R210, RZ, RZ, R214 ;  /* 0x000000ffffd27224 */ /* 0x000fe200078e00d6 */
[----:B------:R-:W3:Y:S01]  /*33e80*/  LDL.LU R9, [R1+0x2db4] ;  /* 0x002db40001097983 */ /* 0x000ee20000300800 */
[----:B------:R-:W-:Y:S01]  /*33e90*/  IMAD R189, R223, R189, RZ ;  /* 0x000000bddfbd7224 */ /* 0x000fe200078e02ff */
[----:B------:R-:W-:Y:S01]  /*33ea0*/  MOV R214, R208 ;  /* 0x000000d000d67202 */ /* 0x000fe20000000f00 */
[----:B------:R-:W-:Y:S01]  /*33eb0*/  IMAD R229, R172, R229, RZ ;  /* 0x000000e5ace57224 */ /* 0x000fe200078e02ff */
[----:B------:R-:W3:Y:S01]  /*33ec0*/  LDL.LU R13, [R1+0x2db0] ;  /* 0x002db000010d7983 */ /* 0x000ee20000300800 */
[----:B------:R-:W1:Y:S03]  /*33ed0*/  LDC R223, c[0x0][0x240] ;  /* 0x00009000ffdf7b82 */ /* 0x000e660000000800 */
[----:B------:R1:W-:Y:S04]  /*33ee0*/  STL.64 [R1+0x110], R94 ;  /* 0x0001105e01007387 */ /* 0x0003e80000100a00 */
[----:B------:R1:W-:Y:S01]  /*33ef0*/  STL.64 [R1+0x108], R100 ;  /* 0x0001086401007387 */ /* 0x0003e20000100a00 */
[----:B------:R-:W1:Y:S02]  /*33f00*/  LDC R213, c[0x0][0x240] ;  /* 0x00009000ffd57b82 */ /* 0x000e640000000800 */
[----:B-1----:R-:W-:-:S02]  /*33f10*/  LEA R94, P6, R211, R242, 0x2 ;  /* 0x000000f2d35e7211 */ /* 0x002fc400078c10ff */
[C---:B------:R-:W-:Y:S02]  /*33f20*/  LEA R100, P3, R222.reuse, R242, 0x2 ;  /* 0x000000f2de647211 */ /* 0x040fe400078610ff */
[-C--:B------:R-:W-:Y:S02]  /*33f30*/  LEA.HI.X.SX32 R95, R211, R243.reuse, 0x2, P6 ;  /* 0x000000f3d35f7211 */ /* 0x080fe400030f16ff */
[----:B------:R-:W-:-:S03]  /*33f40*/  LEA.HI.X.SX32 R101, R222, R243, 0x2, P3 ;  /* 0x000000f3de657211 */ /* 0x000fc600018f16ff */
[----:B------:R1:W-:Y:S04]  /*33f50*/  STL.64 [R1+0x100], R94 ;  /* 0x0001005e01007387 */ /* 0x0003e80000100a00 */
[----:B------:R1:W-:Y:S02]  /*33f60*/  STL.64 [R1+0xf8], R100 ;  /* 0x0000f86401007387 */ /* 0x0003e40000100a00 */
[CC--:B-1----:R-:W-:Y:S02]  /*33f70*/  LEA R94, P6, R209.reuse, R242.reuse, 0x2 ;  /* 0x000000f2d15e7211 */ /* 0x0c2fe400078c10ff */
[----:B------:R-:W-:Y:S02]  /*33f80*/  LEA R100, P3, R212, R242, 0x2 ;  /* 0x000000f2d4647211 */ /* 0x000fe400078610ff */
[----:B------:R-:W-:-:S02]  /*33f90*/  LEA.HI.X.SX32 R95, R209, R243, 0x2, P6 ;  /* 0x000000f3d15f7211 */ /* 0x000fc400030f16ff */
[----:B------:R-:W-:-:S03]  /*33fa0*/  LEA.HI.X.SX32 R101, R212, R243, 0x2, P3 ;  /* 0x000000f3d4657211 */ /* 0x000fc600018f16ff */
[----:B------:R1:W-:Y:S04]  /*33fb0*/  STL.64 [R1+0xf0], R94 ;  /* 0x0000f05e01007387 */ /* 0x0003e80000100a00 */
[----:B------:R1:W-:Y:S01]  /*33fc0*/  STL.64 [R1+0xe8], R100 ;  /* 0x0000e86401007387 */ /* 0x0003e20000100a00 */
[----:B------:R-:W-:Y:S02]  /*33fd0*/  MOV R211, R214 ;  /* 0x000000d600d37202 */ /* 0x000fe40000000f00 */
[-C--:B-1----:R-:W-:Y:S02]  /*33fe0*/  LEA R94, P6, R210, R242.reuse, 0x2 ;  /* 0x000000f2d25e7211 */ /* 0x082fe400078c10ff */
[----:B------:R-:W-:Y:S02]  /*33ff0*/  LEA R100, P3, R220, R242, 0x2 ;  /* 0x000000f2dc647211 */ /* 0x000fe400078610ff */
[----:B------:R-:W-:-:S02]  /*34000*/  LEA.HI.X.SX32 R95, R210, R243, 0x2, P6 ;  /* 0x000000f3d25f7211 */ /* 0x000fc400030f16ff */
[----:B------:R-:W-:Y:S01]  /*34010*/  LEA.HI.X.SX32 R101, R220, R243, 0x2, P3 ;  /* 0x000000f3dc657211 */ /* 0x000fe200018f16ff */
[----:B------:R-:W-:Y:S02]  /*34020*/  IMAD.MOV.U32 R208, RZ, RZ, R112 ;  /* 0x000000ffffd07224 */ /* 0x000fe400078e0070 */
[----:B------:R1:W-:Y:S01]  /*34030*/  STL.64 [R1+0xe0], R94 ;  /* 0x0000e05e01007387 */ /* 0x0003e20000100a00 */
[----:B------:R-:W-:Y:S02]  /*34040*/  IMAD.MOV.U32 R112, RZ, RZ, R202 ;  /* 0x000000ffff707224 */ /* 0x000fe400078e00ca */
[----:B------:R-:W-:Y:S01]  /*34050*/  IMAD.MOV.U32 R214, RZ, RZ, R208 ;  /* 0x000000ffffd67224 */ /* 0x000fe200078e00d0 */
[----:B------:R1:W-:Y:S01]  /*34060*/  STL.64 [R1+0xd8], R100 ;  /* 0x0000d86401007387 */ /* 0x0003e20000100a00 */
[----:B------:R-:W-:Y:S02]  /*34070*/  IMAD.MOV.U32 R208, RZ, RZ, R112 ;  /* 0x000000ffffd07224 */ /* 0x000fe400078e0070 */
[----:B------:R-:W-:Y:S01]  /*34080*/  IMAD.MOV.U32 R209, RZ, RZ, R214 ;  /* 0x000000ffffd17224 */ /* 0x000fe200078e00d6 */
[----:B-1----:R-:W-:-:S02]  /*34090*/  LEA R94, P6, R211, R242, 0x2 ;  /* 0x000000f2d35e7211 */ /* 0x002fc400078c10ff */
[C---:B------:R-:W-:Y:S02]  /*340a0*/  LEA R100, P3, R216.reuse, R242, 0x2 ;  /* 0x000000f2d8647211 */ /* 0x040fe400078610ff */
[-C--:B------:R-:W-:Y:S02]  /*340b0*/  LEA.HI.X.SX32 R95, R211, R243.reuse, 0x2, P6 ;  /* 0x000000f3d35f7211 */ /* 0x080fe400030f16ff */
[----:B------:R-:W-:Y:S01]  /*340c0*/  LEA.HI.X.SX32 R101, R216, R243, 0x2, P3 ;  /* 0x000000f3d8657211 */ /* 0x000fe200018f16ff */
[----:B------:R-:W-:Y:S01]  /*340d0*/  IMAD R227, R176, R227, RZ ;  /* 0x000000e3b0e37224 */ /* 0x000fe200078e02ff */
[----:B------:R-:W-:Y:S01]  /*340e0*/  MOV R202, R200 ;  /* 0x000000c800ca7202 */ /* 0x000fe20000000f00 */
[----:B------:R1:W-:Y:S01]  /*340f0*/  STL.64 [R1+0xd0], R94 ;  /* 0x0000d05e01007387 */ /* 0x0003e20000100a00 */
[----:B------:R-:W-:Y:S01]  /*34100*/  IMAD R221, R180, R221, RZ ;  /* 0x000000ddb4dd7224 */ /* 0x000fe200078e02ff */
[----:B------:R-:W4:Y:S02]  /*34110*/  LDC R211, c[0x0][0x240] ;  /* 0x00009000ffd37b82 */ /* 0x000f240000000800 */
[----:B------:R1:W-:Y:S02]  /*34120*/  STL.64 [R1+0xc8], R100 ;  /* 0x0000c86401007387 */ /* 0x0003e40000100a00 */
[----:B-1----:R-:W-:-:S02]  /*34130*/  LEA R94, P6, R209, R242, 0x2 ;  /* 0x000000f2d15e7211 */ /* 0x002fc400078c10ff */
[CC--:B------:R-:W-:Y:S02]  /*34140*/  LEA R100, P3, R208.reuse, R242.reuse, 0x2 ;  /* 0x000000f2d0647211 */ /* 0x0c0fe400078610ff */
[-C--:B------:R-:W-:Y:S02]  /*34150*/  LEA.HI.X.SX32 R95, R209, R243.reuse, 0x2, P6 ;  /* 0x000000f3d15f7211 */ /* 0x080fe400030f16ff */
[----:B------:R-:W-:Y:S01]  /*34160*/  LEA.HI.X.SX32 R101, R208, R243, 0x2, P3 ;  /* 0x000000f3d0657211 */ /* 0x000fe200018f16ff */
[----:B------:R-:W-:Y:S01]  /*34170*/  IMAD.MOV.U32 R200, RZ, RZ, R207 ;  /* 0x000000ffffc87224 */ /* 0x000fe200078e00cf */
[----:B------:R-:W1:Y:S01]  /*34180*/  LDC R209, c[0x0][0x240] ;  /* 0x00009000ffd17b82 */ /* 0x000e620000000800 */
[----:B------:R1:W-:Y:S04]  /*34190*/  STL.64 [R1+0xc0], R94 ;  /* 0x0000c05e01007387 */ /* 0x0003e80000100a00 */
[----:B------:R1:W-:Y:S02]  /*341a0*/  STL.64 [R1+0xb8], R100 ;  /* 0x0000b86401007387 */ /* 0x0003e40000100a00 */
[----:B-1----:R-:W-:-:S02]  /*341b0*/  LEA R94, P6, R204, R242, 0x2 ;  /* 0x000000f2cc5e7211 */ /* 0x002fc400078c10ff */
[----:B------:R-:W-:Y:S02]  /*341c0*/  LEA R100, P3, R202, R242, 0x2 ;  /* 0x000000f2ca647211 */ /* 0x000fe400078610ff */
[-C--:B------:R-:W-:Y:S02]  /*341d0*/  LEA.HI.X.SX32 R95, R204, R243.reuse, 0x2, P6 ;  /* 0x000000f3cc5f7211 */ /* 0x080fe400030f16ff */
[----:B------:R-:W-:-:S03]  /*341e0*/  LEA.HI.X.SX32 R101, R202, R243, 0x2, P3 ;  /* 0x000000f3ca657211 */ /* 0x000fc600018f16ff */
[----:B------:R1:W-:Y:S04]  /*341f0*/  STL.64 [R1+0xb0], R94 ;  /* 0x0000b05e01007387 */ /* 0x0003e80000100a00 */
[----:B------:R1:W-:Y:S02]  /*34200*/  STL.64 [R1+0xa8], R100 ;  /* 0x0000a86401007387 */ /* 0x0003e40000100a00 */
[CC--:B-1----:R-:W-:Y:S02]  /*34210*/  LEA R94, P6, R250.reuse, R242.reuse, 0x2 ;  /* 0x000000f2fa5e7211 */ /* 0x0c2fe400078c10ff */
[----:B------:R-:W-:Y:S02]  /*34220*/  LEA R100, P3, R249, R242, 0x2 ;  /* 0x000000f2f9647211 */ /* 0x000fe400078610ff */
[----:B------:R-:W-:-:S02]  /*34230*/  LEA.HI.X.SX32 R95, R250, R243, 0x2, P6 ;  /* 0x000000f3fa5f7211 */ /* 0x000fc400030f16ff */
[----:B------:R-:W-:Y:S01]  /*34240*/  LEA.HI.X.SX32 R101, R249, R243, 0x2, P3 ;  /* 0x000000f3f9657211 */ /* 0x000fe200018f16ff */
[----:B------:R-:W-:Y:S01]  /*34250*/  IMAD.MOV.U32 R207, RZ, RZ, R197 ;  /* 0x000000ffffcf7224 */ /* 0x000fe200078e00c5 */
[----:B------:R-:W-:Y:S01]  /*34260*/  MOV R112, R200 ;  /* 0x000000c800707202 */ /* 0x000fe20000000f00 */
[----:B------:R1:W-:Y:S01]  /*34270*/  STL.64 [R1+0xa0], R94 ;  /* 0x0000a05e01007387 */ /* 0x0003e20000100a00 */
[----:B------:R-:W2:Y:S03]  /*34280*/  LDC R197, c[0x0][0x240] ;  /* 0x00009000ffc57b82 */ /* 0x000ea60000000800 */
[----:B------:R1:W-:Y:S01]  /*34290*/  STL.64 [R1+0x98], R100 ;  /* 0x0000986401007387 */ /* 0x0003e20000100a00 */
[----:B------:R-:W-:Y:S02]  /*342a0*/  IMAD R223, R184, R223, RZ ;  /* 0x000000dfb8df7224 */ /* 0x000fe400078e02ff */
[----:B------:R-:W-:-:S02]  /*342b0*/  IMAD R219, R188, R219, RZ ;  /* 0x000000dbbcdb7224 */ /* 0x000fc400078e02ff */
[----:B------:R-:W-:Y:S01]  /*342c0*/  IMAD R193, R217, R193, RZ ;  /* 0x000000c1d9c17224 */ /* 0x000fe200078e02ff */
[----:B------:R-:W4:Y:S01]  /*342d0*/  LDC R249, c[0x0][0x22c] ;  /* 0x00008b00fff97b82 */ /* 0x000f220000000800 */
[CC--:B-1----:R-:W-:Y:S02]  /*342e0*/  LEA R94, P6, R248.reuse, R242.reuse, 0x2 ;  /* 0x000000f2f85e7211 */ /* 0x0c2fe400078c10ff */
[C---:B------:R-:W-:Y:S02]  /*342f0*/  LEA R100, P3, R247.reuse, R242, 0x2 ;  /* 0x000000f2f7647211 */ /* 0x040fe400078610ff */
[-C--:B------:R-:W-:Y:S01]  /*34300*/  LEA.HI.X.SX32 R95, R248, R243.reuse, 0x2, P6 ;  /* 0x000000f3f85f7211 */ /* 0x080fe200030f16ff */
[----:B------:R-:W-:Y:S01]  /*34310*/  IMAD.MOV.U32 R200, RZ, RZ, R207 ;  /* 0x000000ffffc87224 */ /* 0x000fe200078e00cf */
[----:B------:R-:W-:Y:S01]  /*34320*/  LEA.HI.X.SX32 R101, R247, R243, 0x2, P3 ;  /* 0x000000f3f7657211 */ /* 0x000fe200018f16ff */
[----:B------:R-:W-:Y:S01]  /*34330*/  IMAD R213, R192, R213, RZ ;  /* 0x000000d5c0d57224 */ /* 0x000fe200078e02ff */
[----:B------:R-:W-:Y:S01]  /*34340*/  MOV R214, R112 ;  /* 0x0000007000d67202 */ /* 0x000fe20000000f00 */
[----:B------:R1:W-:Y:S01]  /*34350*/  STL.64 [R1+0x90], R94 ;  /* 0x0000905e01007387 */ /* 0x0003e20000100a00 */
[----:B------:R-:W-:Y:S01]  /*34360*/  IMAD.MOV.U32 R207, RZ, RZ, R196 ;  /* 0x000000ffffcf7224 */ /* 0x000fe200078e00c4 */
[----:B------:R-:W4:Y:S02]  /*34370*/  LDC R217, c[0x0][0x240] ;  /* 0x00009000ffd97b82 */ /* 0x000f240000000800 */
[----:B------:R1:W-:Y:S01]  /*34380*/  STL.64 [R1+0x88], R100 ;  /* 0x0000886401007387 */ /* 0x0003e20000100a00 */
[----:B------:R-:W-:-:S05]  /*34390*/  IMAD R225, R178, R225, RZ ;  /* 0x000000e1b2e17224 */ /* 0x000fca00078e02ff */
[----:B------:R-:W3:Y:S01]  /*343a0*/  LDC R247, c[0x0][0x240] ;  /* 0x00009000fff77b82 */ /* 0x000ee20000000800 */
[CC--:B-1----:R-:W-:Y:S02]  /*343b0*/  LEA R94, P6, R246.reuse, R242.reuse, 0x2 ;  /* 0x000000f2f65e7211 */ /* 0x0c2fe400078c10ff */
[----:B------:R-:W-:Y:S02]  /*343c0*/  LEA R100, P3, R241, R242, 0x2 ;  /* 0x000000f2f1647211 */ /* 0x000fe400078610ff */
[----:B------:R-:W-:-:S03]  /*343d0*/  LEA.HI.X.SX32 R95, R246, R243, 0x2, P6 ;  /* 0x000000f3f65f7211 */ /* 0x000fc600030f16ff */
[----:B------:R-:W1:Y:S01]  /*343e0*/  LDC R250, c[0x0][0x230] ;  /* 0x00008c00fffa7b82 */ /* 0x000e620000000800 */
[----:B------:R-:W-:Y:S01]  /*343f0*/  LEA.HI.X.SX32 R101, R241, R243, 0x2, P3 ;  /* 0x000000f3f1657211 */ /* 0x000fe200018f16ff */
[----:B------:R2:W-:Y:S04]  /*34400*/  STL.64 [R1+0x80], R94 ;  /* 0x0000805e01007387 */ /* 0x0005e80000100a00 */
[----:B------:R2:W-:Y:S01]  /*34410*/  STL.64 [R1+0x78], R100 ;  /* 0x0000786401007387 */ /* 0x0005e20000100a00 */
[----:B------:R-:W-:Y:S01]  /*34420*/  MOV R196, R201 ;  /* 0x000000c900c47202 */ /* 0x000fe20000000f00 */
[----:B--2---:R-:W-:Y:S01]  /*34430*/  IMAD R197, R214, R197, RZ ;  /* 0x000000c5d6c57224 */ /* 0x004fe200078e02ff */
[----:B------:R-:W2:Y:S01]  /*34440*/  LDC R241, c[0x0][0x240] ;  /* 0x00009000fff17b82 */ /* 0x000ea20000000800 */
[----:B------:R-:W-:-:S02]  /*34450*/  LEA R94, P6, R240, R242, 0x2 ;  /* 0x000000f2f05e7211 */ /* 0x000fc400078c10ff */
        /* <DEDUP_REMOVED lines=10> */
[----:B------:R-:W1:Y:S01]  /*34500*/  LDC R237, c[0x0][0x240] ;  /* 0x00009000ffed7b82 */ /* 0x000e620000000800 */
[----:B------:R2:W-:Y:S04]  /*34510*/  STL.64 [R1+0x60], R94 ;  /* 0x0000605e01007387 */ /* 0x0005e80000100a00 */
[----:B------:R4:W-:Y:S03]  /*34520*/  STL.64 [R1+0x58], R100 ;  /* 0x0000586401007387 */ /* 0x0009e60000100a00 */
[----:B------:R-:W3:Y:S01]  /*34530*/  LDC R199, c[0x0][0x240] ;  /* 0x00009000ffc77b82 */ /* 0x000ee20000000800 */
[----:B--2---:R-:W-:-:S02]  /*34540*/  LEA R94, P6, R235, R242, 0x2 ;  /* 0x000000f2eb5e7211 */ /* 0x004fc400078c10ff */
[CC--:B----4-:R-:W-:Y:S02]  /*34550*/  LEA R100, P3, R206.reuse, R242.reuse, 0x2 ;  /* 0x000000f2ce647211 */ /* 0x0d0fe400078610ff */
[-C--:B------:R-:W-:Y:S02]  /*34560*/  LEA.HI.X.SX32 R95, R235, R243.reuse, 0x2, P6 ;  /* 0x000000f3eb5f7211 */ /* 0x080fe400030f16ff */
[----:B------:R-:W-:Y:S01]  /*34570*/  LEA.HI.X.SX32 R101, R206, R243, 0x2, P3 ;  /* 0x000000f3ce657211 */ /* 0x000fe200018f16ff */
[----:B------:R-:W-:Y:S01]  /*34580*/  IMAD.MOV.U32 R112, RZ, RZ, R201 ;  /* 0x000000ffff707224 */ /* 0x000fe200078e00c9 */
[----:B------:R-:W2:Y:S01]  /*34590*/  LDC R235, c[0x0][0x240] ;  /* 0x00009000ffeb7b82 */ /* 0x000ea20000000800 */
[----:B------:R4:W-:Y:S04]  /*345a0*/  STL.64 [R1+0x50], R94 ;  /* 0x0000505e01007387 */ /* 0x0009e80000100a00 */
[----:B------:R4:W-:Y:S03]  /*345b0*/  STL.64 [R1+0x48], R100 ;  /* 0x0000486401007387 */ /* 0x0009e60000100a00 */
[----:B------:R-:W1:Y:S01]  /*345c0*/  LDC R201, c[0x0][0x240] ;  /* 0x00009000ffc97b82 */ /* 0x000e620000000800 */
[----:B----4-:R-:W-:-:S02]  /*345d0*/  LEA R94, P6, R186, R242, 0x2 ;  /* 0x000000f2ba5e7211 */ /* 0x010fc400078c10ff */
[----:B------:R-:W-:Y:S02]  /*345e0*/  LEA R100, P3, R168, R242, 0x2 ;  /* 0x000000f2a8647211 */ /* 0x000fe400078610ff */
[-C--:B------:R-:W-:Y:S02]  /*345f0*/  LEA.HI.X.SX32 R95, R186, R243.reuse, 0x2, P6 ;  /* 0x000000f3ba5f7211 */ /* 0x080fe400030f16ff */
[----:B------:R-:W-:-:S03]  /*34600*/  LEA.HI.X.SX32 R101, R168, R243, 0x2, P3 ;  /* 0x000000f3a8657211 */ /* 0x000fc600018f16ff */
[----:B------:R4:W-:Y:S04]  /*34610*/  STL.64 [R1+0x40], R94 ;  /* 0x0000405e01007387 */ /* 0x0009e80000100a00 */
[----:B------:R3:W-:Y:S01]  /*34620*/  STL.64 [R1+0x38], R100 ;  /* 0x0000386401007387 */ /* 0x0007e20000100a00 */
[-C--:B----4-:R-:W-:Y:S02]  /*34630*/  LEA R94, P6, R166, R242.reuse, 0x2 ;  /* 0x000000f2a65e7211 */ /* 0x090fe400078c10ff */
[----:B---3--:R-:W-:Y:S02]  /*34640*/  LEA R100, P3, R170, R242, 0x2 ;  /* 0x000000f2aa647211 */ /* 0x008fe400078610ff */
[-C--:B------:R-:W-:Y:S02]  /*34650*/  LEA.HI.X.SX32 R95, R166, R243.reuse, 0x2, P6 ;  /* 0x000000f3a65f7211 */ /* 0x080fe400030f16ff */
[----:B------:R-:W-:-:S03]  /*34660*/  LEA.HI.X.SX32 R101, R170, R243, 0x2, P3 ;  /* 0x000000f3aa657211 */ /* 0x000fc600018f16ff */
[----:B------:R3:W-:Y:S04]  /*34670*/  STL.64 [R1+0x30], R94 ;  /* 0x0000305e01007387 */ /* 0x0007e80000100a00 */
[----:B------:R4:W-:Y:S01]  /*34680*/  STL.64 [R1+0x28], R100 ;  /* 0x0000286401007387 */ /* 0x0009e20000100a00 */
[-C--:B---3--:R-:W-:Y:S02]  /*34690*/  LEA R94, P6, R156, R242.reuse, 0x2 ;  /* 0x000000f29c5e7211 */ /* 0x088fe400078c10ff */
[----:B----4-:R-:W-:Y:S02]  /*346a0*/  LEA R100, P3, R154, R242, 0x2 ;  /* 0x000000f29a647211 */ /* 0x010fe400078610ff */
[-C--:B------:R-:W-:Y:S02]  /*346b0*/  LEA.HI.X.SX32 R95, R156, R243.reuse, 0x2, P6 ;  /* 0x000000f39c5f7211 */ /* 0x080fe400030f16ff */
[----:B------:R-:W-:-:S03]  /*346c0*/  LEA.HI.X.SX32 R101, R154, R243, 0x2, P3 ;  /* 0x000000f39a657211 */ /* 0x000fc600018f16ff */
[----:B------:R-:W-:Y:S04]  /*346d0*/  STL.64 [R1+0x20], R94 ;  /* 0x0000205e01007387 */ /* 0x000fe80000100a00 */
[----:B------:R3:W-:Y:S02]  /*346e0*/  STL.64 [R1+0x18], R100 ;  /* 0x0000186401007387 */ /* 0x0007e40000100a00 */
[----:B---3--:R-:W-:-:S04]  /*346f0*/  LEA R100, P3, R92, R242, 0x2 ;  /* 0x000000f25c647211 */ /* 0x008fc800078610ff */
[----:B------:R-:W-:Y:S02]  /*34700*/  LEA.HI.X.SX32 R101, R92, R243, 0x2, P3 ;  /* 0x000000f35c657211 */ /* 0x000fe400018f16ff */
[----:B------:R-:W-:-:S04]  /*34710*/  LEA R84, P3, R85, R242, 0x2 ;  /* 0x000000f255547211 */ /* 0x000fc800078610ff */
[-C--:B------:R-:W-:Y:S02]  /*34720*/  LEA.HI.X.SX32 R85, R85, R243.reuse, 0x2, P3 ;  /* 0x000000f355557211 */ /* 0x080fe400018f16ff */
[CC--:B------:R-:W-:Y:S02]  /*34730*/  LEA R88, P3, R89.reuse, R242.reuse, 0x2 ;  /* 0x000000f259587211 */ /* 0x0c0fe400078610ff */
[CC--:B------:R-:W-:Y:S02]  /*34740*/  LEA R94, P6, R152.reuse, R242.reuse, 0x2 ;  /* 0x000000f2985e7211 */ /* 0x0c0fe400078c10ff */
[-C--:B------:R-:W-:Y:S02]  /*34750*/  LEA.HI.X.SX32 R89, R89, R243.reuse, 0x2, P3 ;  /* 0x000000f359597211 */ /* 0x080fe400018f16ff */
[----:B------:R-:W-:Y:S02]  /*34760*/  LEA R92, P3, R93, R242, 0x2 ;  /* 0x000000f25d5c7211 */ /* 0x000fe400078610ff */
[----:B------:R-:W-:-:S02]  /*34770*/  LEA.HI.X.SX32 R95, R152, R243, 0x2, P6 ;  /* 0x000000f3985f7211 */ /* 0x000fc400030f16ff */
[-C--:B------:R-:W-:Y:S02]  /*34780*/  LEA.HI.X.SX32 R93, R93, R243.reuse, 0x2, P3 ;  /* 0x000000f35d5d7211 */ /* 0x080fe400018f16ff */
[CC--:B------:R-:W-:Y:S01]  /*34790*/  LEA R96, P3, R97.reuse, R242.reuse, 0x2 ;  /* 0x000000f261607211 */ /* 0x0c0fe200078610ff */
[----:B------:R-:W-:Y:S03]  /*347a0*/  STL.64 [R1+0x10], R94 ;  /* 0x0000105e01007387 */ /* 0x000fe60000100a00 */
[----:B------:R-:W-:Y:S01]  /*347b0*/  LEA.HI.X.SX32 R97, R97, R243, 0x2, P3 ;  /* 0x000000f361617211 */ /* 0x000fe200018f16ff */
[----:B------:R3:W-:Y:S01]  /*347c0*/  STL.64 [R1+0x8], R100 ;  /* 0x0000086401007387 */ /* 0x0007e20000100a00 */
[----:B------:R-:W-:Y:S01]  /*347d0*/  IMAD.MOV.U32 R210, RZ, RZ, R112 ;  /* 0x000000ffffd27224 */ /* 0x000fe200078e0070 */
[----:B------:R-:W-:Y:S02]  /*347e0*/  MOV R112, R203 ;  /* 0x000000cb00707202 */ /* 0x000fe40000000f00 */
[----:B------:R-:W4:Y:S01]  /*347f0*/  LDC R203, c[0x0][0x240] ;  /* 0x00009000ffcb7b82 */ /* 0x000f220000000800 */
[----:B---3--:R-:W-:-:S04]  /*34800*/  LEA R100, P3, R104, R242, 0x2 ;  /* 0x000000f268647211 */ /* 0x008fc800078610ff */
[----:B------:R-:W-:Y:S02]  /*34810*/  LEA.HI.X.SX32 R101, R104, R243, 0x2, P3 ;  /* 0x000000f368657211 */ /* 0x000fe400018f16ff */
[----:B------:R-:W-:-:S04]  /*34820*/  LEA R104, P3, R105, R242, 0x2 ;  /* 0x000000f269687211 */ /* 0x000fc800078610ff */
[----:B------:R-:W-:Y:S02]  /*34830*/  LEA.HI.X.SX32 R105, R105, R243, 0x2, P3 ;  /* 0x000000f369697211 */ /* 0x000fe400018f16ff */
[----:B------:R-:W-:Y:S01]  /*34840*/  LEA R108, P3, R109, R242, 0x2 ;  /* 0x000000f26d6c7211 */ /* 0x000fe200078610ff */
[----:B------:R-:W-:-:S03]  /*34850*/  IMAD R199, R112, R199, RZ ;  /* 0x000000c770c77224 */ /* 0x000fc600078e02ff */
[----:B------:R-:W-:Y:S02]  /*34860*/  LEA.HI.X.SX32 R109, R109, R243, 0x2, P3 ;  /* 0x000000f36d6d7211 */ /* 0x000fe400018f16ff */
[----:B------:R-:W-:-:S04]  /*34870*/  LEA R112, P3, R113, R242, 0x2 ;  /* 0x000000f271707211 */ /* 0x000fc800078610ff */
        /* <DEDUP_REMOVED lines=31> */
[-C--:B------:R-:W-:Y:S01]  /*34a70*/  LEA R176, P3, R177, R242.reuse, 0x2 ;  /* 0x000000f2b1b07211 */ /* 0x080fe200078610ff */
[----:B----4-:R-:W-:Y:S02]  /*34a80*/  IMAD R203, R205, R203, RZ ;  /* 0x000000cbcdcb7224 */ /* 0x010fe400078e02ff */
[----:B------:R-:W3:Y:S01]  /*34a90*/  LDC R205, c[0x0][0x240] ;  /* 0x00009000ffcd7b82 */ /* 0x000ee20000000800 */
[----:B------:R-:W-:Y:S02]  /*34aa0*/  LEA.HI.X.SX32 R177, R177, R243, 0x2, P3 ;  /* 0x000000f3b1b17211 */ /* 0x000fe400018f16ff */
[----:B------:R-:W-:-:S04]  /*34ab0*/  LEA R180, P3, R181, R242, 0x2 ;  /* 0x000000f2b5b47211 */ /* 0x000fc800078610ff */
[----:B------:R-:W-:Y:S02]  /*34ac0*/  LEA.HI.X.SX32 R181, R181, R243, 0x2, P3 ;  /* 0x000000f3b5b57211 */ /* 0x000fe400018f16ff */
[----:B------:R-:W-:-:S04]  /*34ad0*/  LEA R184, P3, R185, R242, 0x2 ;  /* 0x000000f2b9b87211 */ /* 0x000fc800078610ff */
[----:B------:R-:W-:Y:S02]  /*34ae0*/  LEA.HI.X.SX32 R185, R185, R243, 0x2, P3 ;  /* 0x000000f3b9b97211 */ /* 0x000fe400018f16ff */
[----:B------:R-:W-:-:S04]  /*34af0*/  LEA R188, P3, R189, R242, 0x2 ;  /* 0x000000f2bdbc7211 */ /* 0x000fc800078610ff */
[----:B------:R-:W-:Y:S02]  /*34b00*/  LEA.HI.X.SX32 R189, R189, R243, 0x2, P3 ;  /* 0x000000f3bdbd7211 */ /* 0x000fe400018f16ff */
[CC--:B------:R-:W-:Y:S01]  /*34b10*/  LEA R192, P3, R193.reuse, R242.reuse, 0x2 ;  /* 0x000000f2c1c07211 */ /* 0x0c0fe200078610ff */
[----:B-1----:R-:W-:Y:S02]  /*34b20*/  IMAD R201, R200, R201, RZ ;  /* 0x000000c9c8c97224 */ /* 0x002fe400078e02ff */
[----:B------:R-:W-:Y:S01]  /*34b30*/  IMAD R209, R196, R209, RZ ;  /* 0x000000d1c4d17224 */ /* 0x000fe200078e02ff */
[----:B------:R-:W-:Y:S01]  /*34b40*/  LEA.HI.X.SX32 R193, R193, R243, 0x2, P3 ;  /* 0x000000f3c1c17211 */ /* 0x000fe200018f16ff */
[----:B------:R-:W-:Y:S01]  /*34b50*/  IMAD.MOV.U32 R200, RZ, RZ, R198 ;  /* 0x000000ffffc87224 */ /* 0x000fe200078e00c6 */
[----:B------:R-:W-:-:S03]  /*34b60*/  LEA R196, P3, R197, R242, 0x2 ;  /* 0x000000f2c5c47211 */ /* 0x000fc600078610ff */
[----:B---3--:R-:W-:Y:S01]  /*34b70*/  IMAD R205, R200, R205, RZ ;  /* 0x000000cdc8cd7224 */ /* 0x008fe200078e02ff */
[----:B------:R-:W-:Y:S02]  /*34b80*/  LEA.HI.X.SX32 R197, R197, R243, 0x2, P3 ;  /* 0x000000f3c5c57211 */ /* 0x000fe400018f16ff */
[----:B------:R-:W-:-:S04]  /*34b90*/  LEA R200, P3, R201, R242, 0x2 ;  /* 0x000000f2c9c87211 */ /* 0x000fc800078610ff */
        /* <DEDUP_REMOVED lines=15> */
[CC--:B------:R-:W-:Y:S01]  /*34c90*/  LEA R228, P3, R229.reuse, R242.reuse, 0x2 ;  /* 0x000000f2e5e47211 */ /* 0x0c0fe200078610ff */
[----:B------:R-:W-:Y:S02]  /*34ca0*/  IMAD R231, R252, R231, RZ ;  /* 0x000000e7fce77224 */ /* 0x000fe400078e02ff */
[----:B------:R-:W-:Y:S01]  /*34cb0*/  IMAD R237, R74, R237, RZ ;  /* 0x000000ed4aed7224 */ /* 0x000fe200078e02ff */
[----:B------:R-:W-:Y:S01]  /*34cc0*/  LEA.HI.X.SX32 R229, R229, R243, 0x2, P3 ;  /* 0x000000f3e5e57211 */ /* 0x000fe200018f16ff */
[----:B------:R-:W1:Y:S01]  /*34cd0*/  LDC R252, c[0x0][0x230] ;  /* 0x00008c00fffc7b82 */ /* 0x000e620000000800 */
[----:B------:R-:W-:Y:S01]  /*34ce0*/  LEA R232, P3, R233, R242, 0x2 ;  /* 0x000000f2e9e87211 */ /* 0x000fe200078610ff */
[----:B------:R-:W-:-:S03]  /*34cf0*/  IMAD R241, R76, R241, RZ ;  /* 0x000000f14cf17224 */ /* 0x000fc600078e02ff */
[-C--:B------:R-:W-:Y:S02]  /*34d00*/  LEA.HI.X.SX32 R233, R233, R243.reuse, 0x2, P3 ;  /* 0x000000f3e9e97211 */ /* 0x080fe400018f16ff */
[-C--:B------:R-:W-:Y:S01]  /*34d10*/  LEA R236, P3, R237, R242.reuse, 0x2 ;  /* 0x000000f2edec7211 */ /* 0x080fe200078610ff */
[----:B------:R-:W-:Y:S01]  /*34d20*/  IMAD R248, R251, 0x7e, RZ ;  /* 0x0000007efbf87824 */ /* 0x000fe200078e02ff */
[-C--:B------:R-:W-:Y:S02]  /*34d30*/  LEA R94, P6, R86, R242.reuse, 0x2 ;  /* 0x000000f2565e7211 */ /* 0x080fe400078c10ff */
[----:B------:R-:W-:Y:S01]  /*34d40*/  LEA.HI.X.SX32 R237, R237, R243, 0x2, P3 ;  /* 0x000000f3eded7211 */ /* 0x000fe200018f16ff */
[----:B--2---:R-:W-:Y:S01]  /*34d50*/  IMAD R235, R73, R235, RZ ;  /* 0x000000eb49eb7224 */ /* 0x004fe200078e02ff */
[----:B------:R-:W-:Y:S01]  /*34d60*/  LEA R240, P3, R241, R242, 0x2 ;  /* 0x000000f2f1f07211 */ /* 0x000fe200078610ff */
[----:B------:R-:W-:Y:S01]  /*34d70*/  IMAD R239, R75, R239, RZ ;  /* 0x000000ef4bef7224 */ /* 0x000fe200078e02ff */
[----:B------:R-:W-:Y:S01]  /*34d80*/  IADD3 R246, R6, 0x105, RZ ;  /* 0x0000010506f67810 */ /* 0x000fe20007ffe0ff */
[----:B------:R-:W-:Y:S01]  /*34d90*/  IMAD R251, R251, 0x7f, RZ ;  /* 0x0000007ffbfb7824 */ /* 0x000fe200078e02ff */
[-C--:B------:R-:W-:Y:S01]  /*34da0*/  LEA.HI.X.SX32 R95, R86, R243.reuse, 0x2, P6 ;  /* 0x000000f3565f7211 */ /* 0x080fe200030f16ff */
[----:B------:R-:W-:Y:S01]  /*34db0*/  IMAD.WIDE R72, R248, 0x4, R78 ;  /* 0x00000004f8487825 */ /* 0x000fe200078e024e */
[----:B------:R-:W-:-:S03]  /*34dc0*/  LEA.HI.X.SX32 R241, R241, R243, 0x2, P3 ;  /* 0x000000f3f1f17211 */ /* 0x000fc600018f16ff */
[--C-:B------:R-:W-:Y:S01]  /*34dd0*/  IMAD.WIDE R74, R248, 0x4, R80.reuse ;  /* 0x00000004f84a7825 */ /* 0x100fe200078e0250 */
[----:B------:R-:W-:Y:S01]  /*34de0*/  ISETP.GE.AND P3, PT, R246, R249, PT ;  /* 0x000000f9f600720c */ /* 0x000fe20003f66270 */
[----:B------:R-:W-:Y:S02]  /*34df0*/  STL.64 [R1], R94 ;  /* 0x0000005e01007387 */ /* 0x000fe40000100a00 */
[----:B------:R-:W-:Y:S02]  /*34e00*/  IMAD R247, R77, R247, RZ ;  /* 0x000000f74df77224 */ /* 0x000fe400078e02ff */
[----:B------:R-:W-:Y:S01]  /*34e10*/  VIADD R246, R250, 0xffffff7f ;  /* 0xffffff7ffaf67836 */ /* 0x000fe20000000000 */
[----:B------:R-:W-:Y:S01]  /*34e20*/  LDGSTS.E [R0+-0x27ff8], desc[UR60][R74.64], !P5 ;  /* 0xd80080004a007fae */ /* 0x000fe2000e92187c */
[----:B------:R-:W-:-:S04]  /*34e30*/  IMAD.WIDE R76, R251, 0x4, R80 ;  /* 0x00000004fb4c7825 */ /* 0x000fc800078e0250 */
[----:B------:R-:W-:Y:S01]  /*34e40*/  IMAD.WIDE R248, R251, 0x4, R78 ;  /* 0x00000004fbf87825 */ /* 0x000fe200078e024e */
[----:B------:R-:W-:Y:S01]  /*34e50*/  MOV R251, R73 ;  /* 0x0000004900fb7202 */ /* 0x000fe20000000f00 */
[----:B------:R-:W-:Y:S02]  /*34e60*/  STL.64 [R1+0xc70], R74 ;  /* 0x000c704a01007387 */ /* 0x000fe40000100a00 */
[----:B------:R-:W-:Y:S02]  /*34e70*/  IMAD.MOV.U32 R250, RZ, RZ, R72 ;  /* 0x000000fffffa7224 */ /* 0x000fe400078e0048 */
[----:B------:R2:W-:Y:S04]  /*34e80*/  STL.64 [R1+0xc78], R72 ;  /* 0x000c784801007387 */ /* 0x0005e80000100a00 */
[----:B------:R-:W-:Y:S01]  /*34e90*/  LDGSTS.E [R0+-0x23ff8], desc[UR60][R250.64], !P5 ;  /* 0xdc008000fa007fae */ /* 0x000fe2000e92187c */
[----:B------:R-:W-:Y:S01]  /*34ea0*/  ISETP.GE.U32.AND P5, PT, R246, 0x7fffff00, PT ;  /* 0x7fffff00f600780c */ /* 0x000fe20003fa6070 */
[----:B-1----:R-:W-:-:S02]  /*34eb0*/  VIADD R246, R252, 0xffffff7d ;  /* 0xffffff7dfcf67836 */ /* 0x002fc40000000000 */
[----:B------:R-:W-:Y:S04]  /*34ec0*/  LDGSTS.E [R0+-0x27ff4], desc[UR60][R76.64], !P4 ;  /* 0xd800c0004c007fae */ /* 0x000fe8000e12187c */
[----:B--2---:R-:W2:Y:S04]  /*34ed0*/  LDL.LU.64 R72, [R1+0x2da8] ;  /* 0x002da80001487983 */ /* 0x004ea80000300a00 */
[----:B------:R-:W3:Y:S04]  /*34ee0*/  LDL.LU.64 R74, [R1+0x2da0] ;  /* 0x002da000014a7983 */ /* 0x000ee80000300a00 */
[----:B------:R1:W-:Y:S04]  /*34ef0*/  STL.64 [R1+0xc80], R76 ;  /* 0x000c804c01007387 */ /* 0x0003e80000100a00 */
[----:B------:R-:W-:Y:S01]  /*34f00*/  STL.64 [R1+0xc88], R248 ;  /* 0x000c88f801007387 */ /* 0x000fe20000100a00 */
[----:B------:R-:W-:Y:S01]  /*34f10*/  LEA R86, P6, R90, R242, 0x2 ;  /* 0x000000f25a567211 */ /* 0x000fe200078c10ff */
[----:B------:R-:W-:-:S02]  /*34f20*/  IMAD.MOV.U32 R198, RZ, RZ, R207 ;  /* 0x000000ffffc67224 */ /* 0x000fc400078e00cf */
[----:B------:R-:W4:Y:S01]  /*34f30*/  LDC R207, c[0x0][0x240] ;  /* 0x00009000ffcf7b82 */ /* 0x000f220000000800 */
[----:B------:R-:W-:Y:S01]  /*34f40*/  IMAD R215, R182, R215, RZ ;  /* 0x000000d7b6d77224 */ /* 0x000fe200078e02ff */
[----:B------:R4:W-:Y:S04]  /*34f50*/  LDGSTS.E [R0+-0x23ff4], desc[UR60][R248.64], !P4 ;  /* 0xdc00c000f8007fae */ /* 0x0009e8000e12187c */
[----:B-1----:R-:W2:Y:S04]  /*34f60*/  LDL.LU.64 R76, [R1+0x2d98] ;  /* 0x002d9800014c7983 */ /* 0x002ea80000300a00 */
[----:B------:R-:W3:Y:S01]  /*34f70*/  LDL R252, [R1+0x1548] ;  /* 0x0015480001fc7983 */ /* 0x000ee20000100800 */
[----:B------:R-:W-:-:S02]  /*34f80*/  LEA.HI.X.SX32 R87, R90, R243, 0x2, P6 ;  /* 0x000000f35a577211 */ /* 0x000fc400030f16ff */
[CC--:B------:R-:W-:Y:S01]  /*34f90*/  LEA R90, P6, R91.reuse, R242.reuse, 0x2 ;  /* 0x000000f25b5a7211 */ /* 0x0c0fe200078c10ff */
[----:B------:R-:W-:Y:S02]  /*34fa0*/  IMAD R195, R210, R195, RZ ;  /* 0x000000c3d2c37224 */ /* 0x000fe400078e02ff */
[----:B------:R-:W-:Y:S01]  /*34fb0*/  IMAD R211, R194, R211, RZ ;  /* 0x000000d3c2d37224 */ /* 0x000fe200078e02ff */
[----:B------:R-:W-:Y:S01]  /*34fc0*/  LEA.HI.X.SX32 R91, R91, R243, 0x2, P6 ;  /* 0x000000f35b5b7211 */ /* 0x000fe200030f16ff */
[----:B------:R-:W0:Y:S01]  /*34fd0*/  LDGDEPBAR ;  /* 0x00000000000079af */ /* 0x000e220000000000 */
        /* <DEDUP_REMOVED lines=51> */
[----:B----4-:R-:W-:-:S03]  /*35310*/  IMAD R207, R198, R207, RZ ;  /* 0x000000cfc6cf7224 */ /* 0x010fc600078e02ff */
        /* <DEDUP_REMOVED lines=18> */
[-C--:B------:R-:W-:Y:S02]  /*35440*/  LEA.HI.X.SX32 R231, R231, R243.reuse, 0x2, P6 ;  /* 0x000000f3e7e77211 */ /* 0x080fe400030f16ff */
[CC--:B------:R-:W-:Y:S01]  /*35450*/  LEA R234, P6, R235.reuse, R242.reuse, 0x2 ;  /* 0x000000f2ebea7211 */ /* 0x0c0fe200078c10ff */
[----:B------:R-:W-:Y:S03]  /*35460*/  STL.64 [R1+0x2f88], R176 ;  /* 0x002f88b001007387 */ /* 0x000fe60000100a00 */
[----:B------:R-:W-:Y:S01]  /*35470*/  LEA.HI.X.SX32 R235, R235, R243, 0x2, P6 ;  /* 0x000000f3ebeb7211 */ /* 0x000fe200030f16ff */
[----:B------:R-:W-:Y:S01]  /*35480*/  STL.64 [R1+0x2f80], R192 ;  /* 0x002f80c001007387 */ /* 0x000fe20000100a00 */
[----:B------:R-:W-:-:S03]  /*35490*/  LEA R238, P6, R239, R242, 0x2 ;  /* 0x000000f2efee7211 */ /* 0x000fc600078c10ff */
[----:B------:R-:W-:Y:S01]  /*354a0*/  STL.64 [R1+0x2f78], R208 ;  /* 0x002f78d001007387 */ /* 0x000fe20000100a00 */
[----:B------:R-:W-:-:S03]  /*354b0*/  LEA.HI.X.SX32 R239, R239, R243, 0x2, P6 ;  /* 0x000000f3efef7211 */ /* 0x000fc600030f16ff */
[----:B------:R-:W-:Y:S01]  /*354c0*/  STL.64 [R1+0x2f70], R224 ;  /* 0x002f70e001007387 */ /* 0x000fe20000100a00 */
[----:B------:R-:W-:-:S03]  /*354d0*/  LEA R242, P6, R247, R242, 0x2 ;  /* 0x000000f2f7f27211 */ /* 0x000fc600078c10ff */
[----:B------:R-:W-:Y:S04]  /*354e0*/  STL.64 [R1+0x2f68], R240 ;  /* 0x002f68f001007387 */ /* 0x000fe80000100a00 */
[----:B------:R-:W-:Y:S01]  /*354f0*/  STL.64 [R1+0x2f60], R98 ;  /* 0x002f606201007387 */ /* 0x000fe20000100a00 */
[----:B------:R-:W-:Y:S02]  /*35500*/  LEA.HI.X.SX32 R243, R247, R243, 0x2, P6 ;  /* 0x000000f3f7f37211 */ /* 0x000fe400030f16ff */
[----:B------:R-:W1:Y:S01]  /*35510*/  LDC R247, c[0x0][0x230] ;  /* 0x00008c00fff77b82 */ /* 0x000e620000000800 */
[----:B------:R-:W-:Y:S04]  /*35520*/  STL.64 [R1+0x2f58], R114 ;  /* 0x002f587201007387 */ /* 0x000fe80000100a00 */
        /* <DEDUP_REMOVED lines=13> */
[----:B------:R4:W-:Y:S04]  /*35600*/  STL.64 [R1+0x2ee8], R164 ;  /* 0x002ee8a401007387 */ /* 0x0009e80000100a00 */
        /* <DEDUP_REMOVED lines=10> */
[----:B------:R3:W-:Y:S04]  /*356b0*/  STL [R1+0x2e40], R9 ;  /* 0x002e400901007387 */ /* 0x0007e80000100800 */
[----:B------:R-:W-:Y:S04]  /*356c0*/  STL.64 [R1+0x2d98], R6 ;  /* 0x002d980601007387 */ /* 0x000fe80000100a00 */
[----:B------:R2:W-:Y:S04]  /*356d0*/  STL.64 [R1+0x2da0], R12 ;  /* 0x002da00c01007387 */ /* 0x0005e80000100a00 */
[----:B----4-:R-:W4:Y:S04]  /*356e0*/  LDL.64 R164, [R1+0x5a0] ;  /* 0x0005a00001a47983 */ /* 0x010f280000100a00 */
[----:B------:R-:W4:Y:S04]  /*356f0*/  LDL.64 R148, [R1+0x4f0] ;  /* 0x0004f00001947983 */ /* 0x000f280000100a00 */
[----:B------:R-:W4:Y:S04]  /*35700*/  LDL.64 R132, [R1+0x4b0] ;  /* 0x0004b00001847983 */ /* 0x000f280000100a00 */
[----:B------:R-:W4:Y:S01]  /*35710*/  LDL.64 R116, [R1+0x470] ;  /* 0x0004700001747983 */ /* 0x000f220000100a00 */
[----:B-1----:R-:W-:-:S03]  /*35720*/  VIADD R247, R247, 0xffffff7e ;  /* 0xffffff7ef7f77836 */ /* 0x002fc60000000000 */
[----:B------:R-:W4:Y:S04]  /*35730*/  LDL.64 R100, [R1+0x430] ;  /* 0x0004300001647983 */ /* 0x000f280000100a00 */
[----:B------:R-:W4:Y:S04]  /*35740*/  LDL.64 R84, [R1+0x3f0] ;  /* 0x0003f00001547983 */ /* 0x000f280000100a00 */
[----:B------:R-:W4:Y:S04]  /*35750*/  LDL.64 R242, [R1+0x3b0] ;  /* 0x0003b00001f27983 */ /* 0x000f280000100a00 */
[----:B------:R-:W4:Y:S04]  /*35760*/  LDL.64 R226, [R1+0x370] ;  /* 0x0003700001e27983 */ /* 0x000f280000100a00 */
[----:B------:R-:W4:Y:S01]  /*35770*/  LDL.64 R210, [R1+0x330] ;  /* 0x0003300001d27983 */ /* 0x000f220000100a00 */
[----:B------:R-:W-:-:S03]  /*35780*/  ISETP.GE.U32.AND P4, PT, R247, 0x7ffffeff, PT ;  /* 0x7ffffefff700780c */ /* 0x000fc60003f86070 */
[----:B------:R-:W4:Y:S01]  /*35790*/  LDL.64 R194, [R1+0x2f0] ;  /* 0x0002f00001c27983 */ /* 0x000f220000100a00 */
[----:B------:R-:W-:-:S03]  /*357a0*/  ISETP.GE.U32.AND P6, PT, R246, 0x7ffffefe, PT ;  /* 0x7ffffefef600780c */ /* 0x000fc60003fc6070 */
[----:B------:R-:W4:Y:S01]  /*357b0*/  LDL.64 R178, [R1+0x2b0] ;  /* 0x0002b00001b27983 */ /* 0x000f220000100a00 */
[----:B------:R-:W-:-:S03]  /*357c0*/  LOP3.LUT R246, R13, 0x10, RZ, 0x3c, !PT ;  /* 0x000000100df67812 */ /* 0x000fc600078e3cff */
[----:B------:R-:W4:Y:S01]  /*357d0*/  LDL.64 R162, [R1+0x270] ;  /* 0x0002700001a27983 */ /* 0x000f220000100a00 */
[C---:B------:R-:W-:Y:S02]  /*357e0*/  LOP3.LUT R247, R13.reuse, 0x20, RZ, 0x3c, !PT ;  /* 0x000000200df77812 */ /* 0x040fe400078e3cff */
[C---:B------:R-:W-:Y:S01]  /*357f0*/  LOP3.LUT R249, R13.reuse, 0x40, RZ, 0x3c, !PT ;  /* 0x000000400df97812 */ /* 0x040fe200078e3cff */
[----:B------:R-:W4:Y:S01]  /*35800*/  LDL.64 R146, [R1+0x230] ;  /* 0x0002300001927983 */ /* 0x000f220000100a00 */
[C---:B------:R-:W-:Y:S02]  /*35810*/  LOP3.LUT R250, R13.reuse, 0x50, RZ, 0x3c, !PT ;  /* 0x000000500dfa7812 */ /* 0x040fe400078e3cff */
[C---:B------:R-:W-:Y:S01]  /*35820*/  LOP3.LUT R248, R13.reuse, 0x30, RZ, 0x3c, !PT ;  /* 0x000000300df87812 */ /* 0x040fe200078e3cff */
[----:B------:R-:W4:Y:S01]  /*35830*/  LDL.64 R130, [R1+0x1f0] ;  /* 0x0001f00001827983 */ /* 0x000f220000100a00 */
[C---:B------:R-:W-:Y:S02]  /*35840*/  LOP3.LUT R251, R13.reuse, 0x60, RZ, 0x3c, !PT ;  /* 0x000000600dfb7812 */ /* 0x040fe400078e3cff */
[----:B------:R-:W-:Y:S01]  /*35850*/  LOP3.LUT R177, R13, 0x70, RZ, 0x3c, !PT ;  /* 0x000000700db17812 */ /* 0x000fe200078e3cff */
[----:B------:R-:W4:Y:S01]  /*35860*/  LDL.64 R114, [R1+0x1b0] ;  /* 0x0001b00001727983 */ /* 0x000f220000100a00 */
[----:B---3--:R-:W-:-:S03]  /*35870*/  IADD3 R9, R252, R13, RZ ;  /* 0x0000000dfc097210 */ /* 0x008fc60007ffe0ff */
[----:B------:R-:W3:Y:S01]  /*35880*/  LDL.64 R98, [R1+0x170] ;  /* 0x0001700001627983 */ /* 0x000ee20000100a00 */
[C---:B------:R-:W-:Y:S01]  /*35890*/  IMAD.IADD R246, R252.reuse, 0x1, R246 ;  /* 0x00000001fcf67824 */ /* 0x040fe200078e02f6 */
[C---:B------:R-:W-:Y:S02]  /*358a0*/  IADD3 R248, R252.reuse, R248, RZ ;  /* 0x000000f8fcf87210 */ /* 0x040fe40007ffe0ff */
[----:B------:R-:W3:Y:S01]  /*358b0*/  LDL.64 R240, [R1+0x130] ;  /* 0x0001300001f07983 */ /* 0x000ee20000100a00 */
[C---:B------:R-:W-:Y:S01]  /*358c0*/  IMAD.IADD R247, R252.reuse, 0x1, R247 ;  /* 0x00000001fcf77824 */ /* 0x040fe200078e02f7 */
[C---:B------:R-:W-:Y:S01]  /*358d0*/  IADD3 R251, R252.reuse, R251, RZ ;  /* 0x000000fbfcfb7210 */ /* 0x040fe20007ffe0ff */
[C---:B------:R-:W-:Y:S01]  /*358e0*/  IMAD.IADD R249, R252.reuse, 0x1, R249 ;  /* 0x00000001fcf97824 */ /* 0x040fe200078e02f9 */
[----:B------:R-:W3:Y:S01]  /*358f0*/  LDL.64 R224, [R1+0xf0] ;  /* 0x0000f00001e07983 */ /* 0x000ee20000100a00 */
[C---:B------:R-:W-:Y:S02]  /*35900*/  IMAD.IADD R250, R252.reuse, 0x1, R250 ;  /* 0x00000001fcfa7824 */ /* 0x040fe400078e02fa */
[----:B------:R-:W-:Y:S01]  /*35910*/  IMAD.IADD R252, R252, 0x1, R177 ;  /* 0x00000001fcfc7824 */ /* 0x000fe200078e02b1 */
[----:B------:R-:W3:Y:S04]  /*35920*/  LDL.64 R208, [R1+0xb0] ;  /* 0x0000b00001d07983 */ /* 0x000ee80000100a00 */
[----:B------:R-:W3:Y:S04]  /*35930*/  LDL.64 R192, [R1+0x70] ;  /* 0x0000700001c07983 */ /* 0x000ee80000100a00 */
[----:B------:R-:W3:Y:S04]  /*35940*/  LDL.64 R176, [R1+0x30] ;  /* 0x0000300001b07983 */ /* 0x000ee80000100a00 */
[----:B--2---:R-:W-:Y:S04]  /*35950*/  LDGSTS.E [R9], desc[UR60][R76.64], P1 ;  /* 0x000000004c097fae */ /* 0x004fe8000892187c */
[----:B------:R-:W-:Y:S04]  /*35960*/  LDGSTS.E [R9+0x400], desc[UR60][R4.64], P1 ;  /* 0x0040000004097fae */ /* 0x000fe8000892187c */
        /* <DEDUP_REMOVED lines=28> */
[----:B------:R-:W2:Y:S04]  /*35b30*/  LDL.LU.64 R12, [R1+0x78] ;  /* 0x00007800010c7983 */ /* 0x000ea80000300a00 */
[----:B------:R-:W-:Y:S04]  /*35b40*/  LDGSTS.E [R9+0x7800], desc[UR60][R70.64], P1 ;  /* 0x0780000046097fae */ /* 0x000fe8000892187c */
[----:B------:R-:W2:Y:S04]  /*35b50*/  LDL.LU.64 R6, [R1+0x38] ;  /* 0x0000380001067983 */ /* 0x000ea80000300a00 */
[----:B------:R-:W2:Y:S04]  /*35b60*/  LDL.64 R196, [R1+0xc68] ;  /* 0x000c680001c47983 */ /* 0x000ea80000100a00 */
        /* <DEDUP_REMOVED lines=9> */
[----:B----4-:R-:W-:Y:S04]  /*35c00*/  LDGSTS.E [R9+0x7c00], desc[UR60][R164.64], P1 ;  /* 0x07c00000a4097fae */ /* 0x010fe8000892187c */
[----:B------:R-:W-:Y:S04]  /*35c10*/  LDGSTS.E [R9+0x20000], desc[UR60][R72.64], P1 ;  /* 0x2000000048097fae */ /* 0x000fe8000892187c */
[----:B------:R-:W-:Y:S04]  /*35c20*/  LDGSTS.E [R9+0x20400], desc[UR60][R74.64], P1 ;  /* 0x204000004a097fae */ /* 0x000fe8000892187c */
[----:B------:R-:W-:Y:S04]  /*35c30*/  LDGSTS.E [R9+0x20800], desc[UR60][R148.64], P1 ;  /* 0x2080000094097fae */ /* 0x000fe8000892187c */
[----:B------:R-:W4:Y:S04]  /*35c40*/  LDL.64 R164, [R1+0xbf8] ;  /* 0x000bf80001a47983 */ /* 0x000f280000100a00 */
        /* <DEDUP_REMOVED lines=26> */
[----:B---3--:R-:W-:Y:S04]  /*35df0*/  LDGSTS.E [R9+0x24000], desc[UR60][R98.64], P1 ;  /* 0x2400000062097fae */ /* 0x008fe8000892187c */
[----:B------:R-:W3:Y:S04]  /*35e00*/  LDL.64 R114, [R1+0x8e8] ;  /* 0x0008e80001727983 */ /* 0x000ee80000100a00 */
[----:B------:R-:W-:Y:S04]  /*35e10*/  LDGSTS.E [R9+0x24400], desc[UR60][R240.64], P1 ;  /* 0x24400000f0097fae */ /* 0x000fe8000892187c */
        /* <DEDUP_REMOVED lines=20> */
[----:B--2---:R-:W-:Y:S04]  /*35f60*/  LDGSTS.E [R246+0x80], desc[UR60][R196.64], P1 ;  /* 0x00080000c4f67fae */ /* 0x004fe8000892187c */
[----:B------:R-:W-:Y:S04]  /*35f70*/  LDGSTS.E [R246+0x480], desc[UR60][R180.64], P1 ;  /* 0x00480000b4f67fae */ /* 0x000fe8000892187c */
[----:B------:R-:W2:Y:S04]  /*35f80*/  LDL.64 R196, [R1+0x328] ;  /* 0x0003280001c47983 */ /* 0x000ea80000100a00 */
[----:B------:R-:W2:Y:S04]  /*35f90*/  LDL.64 R180, [R1+0x2e8] ;  /* 0x0002e80001b47983 */ /* 0x000ea80000100a00 */
[----:B----4-:R-:W-:Y:S04]  /*35fa0*/  LDGSTS.E [R246+0x880], desc[UR60][R164.64], P1 ;  /* 0x00880000a4f67fae */ /* 0x010fe8000892187c */
        /* <DEDUP_REMOVED lines=23> */
[----:B------:R-:W2:Y:S04]  /*36120*/  LDL.64 R162, [R1+0x560] ;  /* 0x0005600001a27983 */ /* 0x000ea80000100a00 */
[----:B------:R-:W-:Y:S04]  /*36130*/  LDGSTS.E [R246+0x3c80], desc[UR60][R130.64], P1 ;  /* 0x03c8000082f67fae */ /* 0x000fe8000892187c */
[----:B------:R-:W4:Y:S04]  /*36140*/  LDL.64 R146, [R1+0x598] ;  /* 0x0005980001927983 */ /* 0x000f280000100a00 */
[----:B---3--:R-:W-:Y:S04]  /*36150*/  LDGSTS.E [R246+0x4080], desc[UR60][R114.64], P1 ;  /* 0x0408000072f67fae */ /* 0x008fe8000892187c */
[----:B------:R-:W3:Y:S04]  /*36160*/  LDL.64 R130, [R1+0x5d8] ;  /* 0x0005d80001827983 */ /* 0x000ee80000100a00 */
[----:B------:R-:W-:Y:S04]  /*36170*/  LDGSTS.E [R246+0x4480], desc[UR60][R98.64], P1 ;  /* 0x0448000062f67fae */ /* 0x000fe8000892187c */
[----:B------:R-:W2:Y:S04]  /*36180*/  LDL.64 R114, [R1+0x610] ;  /* 0x0006100001727983 */ /* 0x000ea80000100a00 */
[----:B------:R-:W-:Y:S04]  /*36190*/  LDGSTS.E [R246+0x4880], desc[UR60][R240.64], P1 ;  /* 0x04880000f0f67fae */ /* 0x000fe8000892187c */
[----:B------:R-:W4:Y:S04]  /*361a0*/  LDL.64 R98, [R1+0x648] ;  /* 0x0006480001627983 */ /* 0x000f280000100a00 */
[----:B------:R-:W-:Y:S04]  /*361b0*/  LDGSTS.E [R246+0x4c80], desc[UR60][R224.64], P1 ;  /* 0x04c80000e0f67fae */ /* 0x000fe8000892187c */
[----:B------:R-:W3:Y:S04]  /*361c0*/  LDL.64 R240, [R1+0x680] ;  /* 0x0006800001f07983 */ /* 0x000ee80000100a00 */
[----:B------:R-:W-:Y:S04]  /*361d0*/  LDGSTS.E [R246+0x5080], desc[UR60][R208.64], P1 ;  /* 0x05080000d0f67fae */ /* 0x000fe8000892187c */
[----:B------:R-:W2:Y:S04]  /*361e0*/  LDL.64 R224, [R1+0x6b8] ;  /* 0x0006b80001e07983 */ /* 0x000ea80000100a00 */
[----:B------:R-:W-:Y:S04]  /*361f0*/  LDGSTS.E [R246+0x5480], desc[UR60][R192.64], P1 ;  /* 0x05480000c0f67fae */ /* 0x000fe8000892187c */
[----:B------:R-:W4:Y:S04]  /*36200*/  LDL.64 R208, [R1+0x6f0] ;  /* 0x0006f00001d07983 */ /* 0x000f280000100a00 */
[----:B------:R-:W-:Y:S04]  /*36210*/  LDGSTS.E [R246+0x5880], desc[UR60][R176.64], P1 ;  /* 0x05880000b0f67fae */ /* 0x000fe8000892187c */
[----:B------:R-:W3:Y:S04]  /*36220*/  LDL.64 R192, [R1+0x728] ;  /* 0x0007280001c07983 */ /* 0x000ee80000100a00 */
[----:B------:R-:W2:Y:S04]  /*36230*/  LDL.64 R176, [R1+0x760] ;  /* 0x0007600001b07983 */ /* 0x000ea80000100a00 */
[----:B--2---:R-:W-:Y:S04]  /*36240*/  LDGSTS.E [R246+0x5c80], desc[UR60][R176.64], P1 ;  /* 0x05c80000b0f67fae */ /* 0x004fe8000892187c */
[----:B---3--:R-:W-:Y:S04]  /*36250*/  LDGSTS.E [R246+0x6080], desc[UR60][R192.64], P1 ;  /* 0x06080000c0f67fae */ /* 0x008fe8000892187c */
[----:B----4-:R-:W-:Y:S04]  /*36260*/  LDGSTS.E [R246+0x6480], desc[UR60][R208.64], P1 ;  /* 0x06480000d0f67fae */ /* 0x010fe8000892187c */
        /* <DEDUP_REMOVED lines=20> */
[----:B------:R-:W3:Y:S04]  /*363b0*/  LDL.LU.64 R192, [R1+0x2f80] ;  /* 0x002f800001c07983 */ /* 0x000ee80000300a00 */
[----:B------:R-:W-:Y:S04]  /*363c0*/  LDGSTS.E [R246+0x23480], desc[UR60][R132.64], P1 ;  /* 0x2348000084f67fae */ /* 0x000fe8000892187c */
[----:B------:R-:W4:Y:S04]  /*363d0*/  LDL.LU.64 R208, [R1+0x2f78] ;  /* 0x002f780001d07983 */ /* 0x000f280000300a00 */
        /* <DEDUP_REMOVED lines=15> */
[----:B------:R-:W2:Y:S04]  /*364d0*/  LDL.64 R2, [R1+0xbf0] ;  /* 0x000bf00001027983 */ /* 0x000ea80000100a00 */
[----:B------:R-:W3:Y:S04]  /*364e0*/  LDL.64 R10, [R1+0xbb8] ;  /* 0x000bb800010a7983 */ /* 0x000ee80000100a00 */
[----:B------:R-:W4:Y:S04]  /*364f0*/  LDL.64 R244, [R1+0xb80] ;  /* 0x000b800001f47983 */ /* 0x000f280000100a00 */
        /* <DEDUP_REMOVED lines=18> */
[----:B------:R-:W-:Y:S04]  /*36620*/  LDGSTS.E [R246+0x25880], desc[UR60][R88.64], P1 ;  /* 0x2588000058f67fae */ /* 0x000fe8000892187c */
[----:B------:R1:W-:Y:S04]  /*36630*/  STL.64 [R1+0x2e48], R88 ;  /* 0x002e485801007387 */ /* 0x0003e80000100a00 */
[----:B------:R-:W-:Y:S04]  /*36640*/  LDGSTS.E [R246+0x25c80], desc[UR60][R104.64], P1 ;  /* 0x25c8000068f67fae */ /* 0x000fe8000892187c */
[----:B------:R-:W-:Y:S04]  /*36650*/  LDGSTS.E [R246+0x26080], desc[UR60][R120.64], P1 ;  /* 0x2608000078f67fae */ /* 0x000fe8000892187c */
[----:B-1----:R-:W2:Y:S04]  /*36660*/  LDL.64 R88, [R1+0xc28] ;  /* 0x000c280001587983 */ /* 0x002ea80000100a00 */
[----:B------:R1:W-:Y:S04]  /*36670*/  STL.64 [R1+0x2e50], R104 ;  /* 0x002e506801007387 */ /* 0x0003e80000100a00 */
[----:B------:R-:W-:Y:S04]  /*36680*/  LDGSTS.E [R246+0x26480], desc[UR60][R136.64], P1 ;  /* 0x2648000088f67fae */ /* 0x000fe8000892187c */
[----:B------:R-:W-:Y:S04]  /*36690*/  LDGSTS.E [R246+0x26880], desc[UR60][R152.64], P1 ;  /* 0x2688000098f67fae */ /* 0x000fe8000892187c */
[----:B-1----:R-:W3:Y:S04]  /*366a0*/  LDL.64 R104, [R1+0xc60] ;  /* 0x000c600001687983 */ /* 0x002ee80000100a00 */
[----:B------:R-:W-:Y:S04]  /*366b0*/  LDGSTS.E [R246+0x26c80], desc[UR60][R168.64], P1 ;  /* 0x26c80000a8f67fae */ /* 0x000fe8000892187c */
[----:B------:R-:W-:Y:S04]  /*366c0*/  LDGSTS.E [R246+0x27080], desc[UR60][R184.64], P1 ;  /* 0x27080000b8f67fae */ /* 0x000fe8000892187c */
[----:B------:R-:W-:Y:S04]  /*366d0*/  LDGSTS.E [R246+0x27480], desc[UR60][R200.64], P1 ;  /* 0x27480000c8f67fae */ /* 0x000fe8000892187c */
[----:B------:R-:W-:Y:S04]  /*366e0*/  LDGSTS.E [R246+0x27880], desc[UR60][R216.64], P1 ;  /* 0x27880000d8f67fae */ /* 0x000fe8000892187c */
[----:B------:R-:W-:Y:S04]  /*366f0*/  LDGSTS.E [R246+0x27c80], desc[UR60][R232.64], P1 ;  /* 0x27c80000e8f67fae */ /* 0x000fe8000892187c */
[----:B------:R-:W-:Y:S04]  /*36700*/  STL.64 [R1+0x2e58], R120 ;  /* 0x002e587801007387 */ /* 0x000fe80000100a00 */
[----:B------:R-:W-:Y:S04]  /*36710*/  STL.64 [R1+0x2e60], R136 ;  /* 0x002e608801007387 */ /* 0x000fe80000100a00 */
[----:B------:R-:W-:Y:S04]  /*36720*/  STL.64 [R1+0x2e68], R152 ;  /* 0x002e689801007387 */ /* 0x000fe80000100a00 */
[----:B------:R-:W-:Y:S04]  /*36730*/  STL.64 [R1+0x2e70], R168 ;  /* 0x002e70a801007387 */ /* 0x000fe80000100a00 */
[----:B------:R-:W-:Y:S04]  /*36740*/  STL.64 [R1+0x2e78], R184 ;  /* 0x002e78b801007387 */ /* 0x000fe80000100a00 */
[----:B------:R1:W-:Y:S04]  /*36750*/  STL.64 [R1+0x2e80], R200 ;  /* 0x002e80c801007387 */ /* 0x0003e80000100a00 */
[----:B------:R1:W-:Y:S04]  /*36760*/  STL.64 [R1+0x2e88], R216 ;  /* 0x002e88d801007387 */ /* 0x0003e80000100a00 */
[----:B------:R1:W-:Y:S04]  /*36770*/  STL.64 [R1+0x2e90], R232 ;  /* 0x002e90e801007387 */ /* 0x0003e80000100a00 */
[----:B-1----:R-:W4:Y:S04]  /*36780*/  LDL.64 R200, [R1+0x4a0] ;  /* 0x0004a00001c87983 */ /* 0x002f280000100a00 */
[----:B------:R-:W4:Y:S04]  /*36790*/  LDL.64 R216, [R1+0x4e0] ;  /* 0x0004e00001d87983 */ /* 0x000f280000100a00 */
[----:B------:R-:W4:Y:S04]  /*367a0*/  LDL.64 R232, [R1+0x520] ;  /* 0x0005200001e87983 */ /* 0x000f280000100a00 */
[----:B------:R-:W4:Y:S04]  /*367b0*/  LDL.64 R184, [R1+0x460] ;  /* 0x0004600001b87983 */ /* 0x000f280000100a00 */
[----:B------:R-:W4:Y:S04]  /*367c0*/  LDL.64 R168, [R1+0x420] ;  /* 0x0004200001a87983 */ /* 0x000f280000100a00 */
[----:B------:R-:W4:Y:S04]  /*367d0*/  LDL.64 R152, [R1+0x3e0] ;  /* 0x0003e00001987983 */ /* 0x000f280000100a00 */
[----:B------:R-:W4:Y:S04]  /*367e0*/  LDL.64 R136, [R1+0x3a0] ;  /* 0x0003a00001887983 */ /* 0x000f280000100a00 */
[----:B------:R-:W4:Y:S04]  /*367f0*/  LDL.64 R120, [R1+0x360] ;  /* 0x0003600001787983 */ /* 0x000f280000100a00 */
[----:B---3--:R-:W-:Y:S04]  /*36800*/  LDGSTS.E [R247+0x100], desc[UR60][R104.64], P1 ;  /* 0x0010000068f77fae */ /* 0x008fe8000892187c */
[----:B--2---:R-:W-:Y:S04]  /*36810*/  LDGSTS.E [R247+0x500], desc[UR60][R88.64], P1 ;  /* 0x0050000058f77fae */ /* 0x004fe8000892187c */
[----:B------:R-:W-:Y:S04]  /*36820*/  LDGSTS.E [R247+0x900], desc[UR60][R2.64], P1 ;  /* 0x0090000002f77fae */ /* 0x000fe8000892187c */
[----:B------:R-:W-:Y:S04]  /*36830*/  LDGSTS.E [R247+0xd00], desc[UR60][R10.64], P1 ;  /* 0x00d000000af77fae */ /* 0x000fe8000892187c */
        /* <DEDUP_REMOVED lines=19> */
[----:B------:R-:W2:Y:S04]  /*36970*/  LDL.64 R210, [R1+0x6e8] ;  /* 0x0006e80001d27983 */ /* 0x000ea80000100a00 */
[----:B------:R-:W3:Y:S04]  /*36980*/  LDL.64 R194, [R1+0x720] ;  /* 0x0007200001c27983 */ /* 0x000ee80000100a00 */
[----:B------:R-:W4:Y:S04]  /*36990*/  LDL.64 R178, [R1+0x758] ;  /* 0x0007580001b27983 */ /* 0x000f280000100a00 */
        /* <DEDUP_REMOVED lines=21> */
[----:B---3--:R-:W-:Y:S04]  /*36af0*/  LDGSTS.E [R247+0x6100], desc[UR60][R194.64], P1 ;  /* 0x06100000c2f77fae */ /* 0x008fe8000892187c */
[----:B--2---:R-:W-:Y:S04]  /*36b00*/  LDGSTS.E [R247+0x6500], desc[UR60][R210.64], P1 ;  /* 0x06500000d2f77fae */ /* 0x004fe8000892187c */
        /* <DEDUP_REMOVED lines=202> */
[----:B------:R-:W-:Y:S04]  /*377b0*/  STL.64 [R1+0x2db0], R108 ;  /* 0x002db06c01007387 */ /* 0x000fe80000100a00 */
[----:B------:R-:W-:Y:S04]  /*377c0*/  STL.64 [R1+0x2db8], R124 ;  /* 0x002db87c01007387 */ /* 0x000fe80000100a00 */
[----:B------:R-:W-:Y:S04]  /*377d0*/  LDGSTS.E [R248+0x26580], desc[UR60][R140.64], P1 ;  /* 0x265800008cf87fae */ /* 0x000fe8000892187c */
        /* <DEDUP_REMOVED lines=8> */
[----:B------:R1:W-:Y:S04]  /*37860*/  STL.64 [R1+0x2de0], R204 ;  /* 0x002de0cc01007387 */ /* 0x0003e80000100a00 */
[----:B------:R-:W-:Y:S04]  /*37870*/  LDGSTS.E [R248+0x27980], desc[UR60][R220.64], P1 ;  /* 0x27980000dcf87fae */ /* 0x000fe8000892187c */
[----:B------:R1:W-:Y:S04]  /*37880*/  STL.64 [R1+0x2de8], R220 ;  /* 0x002de8dc01007387 */ /* 0x0003e80000100a00 */
[----:B-1----:R-:W4:Y:S04]  /*37890*/  LDL.64 R204, [R1+0x710] ;  /* 0x0007100001cc7983 */ /* 0x002f280000100a00 */
[----:B------:R-:W4:Y:S04]  /*378a0*/  LDL.64 R188, [R1+0x6d8] ;  /* 0x0006d80001bc7983 */ /* 0x000f280000100a00 */
[----:B------:R-:W4:Y:S04]  /*378b0*/  LDL.64 R220, [R1+0x748] ;  /* 0x0007480001dc7983 */ /* 0x000f280000100a00 */
[----:B------:R-:W4:Y:S04]  /*378c0*/  LDL.64 R172, [R1+0x6a0] ;  /* 0x0006a00001ac7983 */ /* 0x000f280000100a00 */
[----:B------:R-:W4:Y:S04]  /*378d0*/  LDL.64 R156, [R1+0x668] ;  /* 0x00066800019c7983 */ /* 0x000f280000100a00 */
[----:B------:R-:W4:Y:S04]  /*378e0*/  LDL.64 R140, [R1+0x630] ;  /* 0x00063000018c7983 */ /* 0x000f280000100a00 */
[----:B------:R-:W-:Y:S04]  /*378f0*/  LDGSTS.E [R248+0x27d80], desc[UR60][R236.64], P1 ;  /* 0x27d80000ecf87fae */ /* 0x000fe8000892187c */
[----:B------:R-:W4:Y:S04]  /*37900*/  LDL.64 R124, [R1+0x5f8] ;  /* 0x0005f800017c7983 */ /* 0x000f280000100a00 */
[----:B------:R-:W4:Y:S04]  /*37910*/  LDL.64 R108, [R1+0x5c0] ;  /* 0x0005c000016c7983 */ /* 0x000f280000100a00 */
[----:B--2---:R-:W-:Y:S04]  /*37920*/  LDGSTS.E [R249+0x200], desc[UR60][R92.64], P1 ;  /* 0x002000005cf97fae */ /* 0x004fe8000892187c */
[----:B------:R-:W-:Y:S04]  /*37930*/  LDGSTS.E [R249+0x600], desc[UR60][R234.64], P1 ;  /* 0x00600000eaf97fae */ /* 0x000fe8000892187c */
[----:B---3--:R-:W-:Y:S04]  /*37940*/  LDGSTS.E [R249+0xa00], desc[UR60][R218.64], P1 ;  /* 0x00a00000daf97fae */ /* 0x008fe8000892187c */
[----:B------:R-:W2:Y:S04]  /*37950*/  LDL.64 R92, [R1+0x580] ;  /* 0x00058000015c7983 */ /* 0x000ea80000100a00 */
[----:B------:R-:W3:Y:S04]  /*37960*/  LDL.64 R234, [R1+0x548] ;  /* 0x0005480001ea7983 */ /* 0x000ee80000100a00 */
[----:B----4-:R-:W-:Y:S04]  /*37970*/  LDGSTS.E [R249+0xe00], desc[UR60][R202.64], P1 ;  /* 0x00e00000caf97fae */ /* 0x010fe8000892187c */
        /* <DEDUP_REMOVED lines=42> */
[----:B------:R-:W-:Y:S04]  /*37c20*/  LDGSTS.E [R249+0x6600], desc[UR60][R188.64], P1 ;  /* 0x06600000bcf97fae */ /* 0x000fe8000892187c */
[----:B------:R-:W-:Y:S04]  /*37c30*/  LDGSTS.E [R249+0x6a00], desc[UR60][R172.64], P1 ;  /* 0x06a00000acf97fae */ /* 0x000fe8000892187c */
[----:B------:R-:W-:Y:S04]  /*37c40*/  LDGSTS.E [R249+0x6e00], desc[UR60][R156.64], P1 ;  /* 0x06e000009cf97fae */ /* 0x000fe8000892187c */
[----:B------:R-:W-:Y:S04]  /*37c50*/  LDGSTS.E [R249+0x7200], desc[UR60][R140.64], P1 ;  /* 0x072000008cf97fae */ /* 0x000fe8000892187c */
[----:B------:R-:W-:Y:S04]  /*37c60*/  LDGSTS.E [R249+0x7600], desc[UR60][R124.64], P1 ;  /* 0x076000007cf97fae */ /* 0x000fe8000892187c */
[----:B------:R-:W-:Y:S04]  /*37c70*/  LDGSTS.E [R249+0x7a00], desc[UR60][R108.64], P1 ;  /* 0x07a000006cf97fae */ /* 0x000fe8000892187c */
        /* <DEDUP_REMOVED lines=8> */
[----:B--2---:R-:W-:Y:S04]  /*37d00*/  LDGSTS.E [R249+0x7e00], desc[UR60][R92.64], P1 ;  /* 0x07e000005cf97fae */ /* 0x004fe8000892187c */
[----:B---3--:R-:W-:Y:S04]  /*37d10*/  LDGSTS.E [R249+0x20200], desc[UR60][R234.64], P1 ;  /* 0x20200000eaf97fae */ /* 0x008fe8000892187c */
[----:B------:R-:W2:Y:S04]  /*37d20*/  LDL.64 R92, [R1+0xc48] ;  /* 0x000c4800015c7983 */ /* 0x000ea80000100a00 */
[----:B----4-:R-:W-:Y:S04]  /*37d30*/  LDGSTS.E [R249+0x20600], desc[UR60][R218.64], P1 ;  /* 0x20600000daf97fae */ /* 0x010fe8000892187c */
[----:B------:R-:W3:Y:S04]  /*37d40*/  LDL.64 R234, [R1+0xc10] ;  /* 0x000c100001ea7983 */ /* 0x000ee80000100a00 */
        /* <DEDUP_REMOVED lines=96> */
[----:B------:R-:W2:Y:S04]  /*38350*/  LDL.64 R10, [R1+0x740] ;  /* 0x00074000010a7983 */ /* 0x000ea80000100a00 */
        /* <DEDUP_REMOVED lines=28> */
[----:B------:R-:W-:Y:S04]  /*38520*/  LDGSTS.E [R250+0x24a80], desc[UR60][R120.64], P1 ;  /* 0x24a8000078fa7fae */ /* 0x000fe8000892187c */
[----:B------:R-:W3:Y:S04]  /*38530*/  LDL.64 R92, [R1+0xc40] ;  /* 0x000c4000015c7983 */ /* 0x000ee80000100a00 */
[----:B------:R-:W-:Y:S04]  /*38540*/  LDGSTS.E [R250+0x24e80], desc[UR60][R104.64], P1 ;  /* 0x24e8000068fa7fae */ /* 0x000fe8000892187c */
[----:B------:R-:W4:Y:S04]  /*38550*/  LDL.64 R234, [R1+0xc08] ;  /* 0x000c080001ea7983 */ /* 0x000f280000100a00 */
[----:B------:R-:W-:Y:S04]  /*38560*/  LDGSTS.E [R250+0x25280], desc[UR60][R88.64], P1 ;  /* 0x2528000058fa7fae */ /* 0x000fe8000892187c */
        /* <DEDUP_REMOVED lines=18> */
[----:B------:R-:W-:Y:S04]  /*38690*/  LDGSTS.E [R250+0x25680], desc[UR60][R2.64], P1 ;  /* 0x2568000002fa7fae */ /* 0x000fe8000892187c */
[----:B------:R-:W2:Y:S04]  /*386a0*/  LDL.64 R104, [R1+0x7e0] ;  /* 0x0007e00001687983 */ /* 0x000ea80000100a00 */
[----:B------:R-:W-:Y:S04]  /*386b0*/  LDGSTS.E [R250+0x25a80], desc[UR60][R96.64], P1 ;  /* 0x25a8000060fa7fae */ /* 0x000fe8000892187c */
[----:B------:R-:W2:Y:S04]  /*386c0*/  LDL.64 R2, [R1+0x7a8] ;  /* 0x0007a80001027983 */ /* 0x000ea80000100a00 */
        /* <DEDUP_REMOVED lines=17> */
[----:B---3--:R-:W-:Y:S04]  /*387e0*/  LDGSTS.E [R251+0x300], desc[UR60][R92.64], P1 ;  /* 0x003000005cfb7fae */ /* 0x008fe8000892187c */
[----:B----4-:R-:W-:Y:S04]  /*387f0*/  LDGSTS.E [R251+0x700], desc[UR60][R234.64], P1 ;  /* 0x00700000eafb7fae */ /* 0x010fe8000892187c */
[----:B------:R-:W3:Y:S04]  /*38800*/  LDL.64 R92, [R1+0x570] ;  /* 0x00057000015c7983 */ /* 0x000ee80000100a00 */
[----:B--2---:R-:W-:Y:S04]  /*38810*/  LDGSTS.E [R251+0xb00], desc[UR60][R218.64], P1 ;  /* 0x00b00000dafb7fae */ /* 0x004fe8000892187c */
[----:B------:R-:W2:Y:S04]  /*38820*/  LDL.64 R234, [R1+0x538] ;  /* 0x0005380001ea7983 */ /* 0x000ea80000100a00 */
[----:B------:R-:W-:Y:S04]  /*38830*/  LDGSTS.E [R251+0xf00], desc[UR60][R88.64], P1 ;  /* 0x00f0000058fb7fae */ /* 0x000fe8000892187c */
[----:B------:R-:W-:Y:S04]  /*38840*/  LDGSTS.E [R251+0x1300], desc[UR60][R202.64], P1 ;  /* 0x01300000cafb7fae */ /* 0x000fe8000892187c */
        /* <DEDUP_REMOVED lines=47> */
[----:B---3--:R-:W-:Y:S04]  /*38b40*/  LDGSTS.E [R251+0x7f00], desc[UR60][R92.64], P1 ;  /* 0x07f000005cfb7fae */ /* 0x008fe8000892187c */
[----:B--2---:R-:W-:Y:S04]  /*38b50*/  LDGSTS.E [R251+0x20300], desc[UR60][R234.64], P1 ;  /* 0x20300000eafb7fae */ /* 0x004fe8000892187c */
[----:B------:R-:W2:Y:S04]  /*38b60*/  LDL.64 R220, [R1+0x768] ;  /* 0x0007680001dc7983 */ /* 0x000ea80000100a00 */
[----:B------:R-:W3:Y:S04]  /*38b70*/  LDL.64 R204, [R1+0x730] ;  /* 0x0007300001cc7983 */ /* 0x000ee80000100a00 */
[----:B------:R-:W3:Y:S04]  /*38b80*/  LDL.64 R188, [R1+0x6f8] ;  /* 0x0006f80001bc7983 */ /* 0x000ee80000100a00 */
[----:B------:R-:W3:Y:S04]  /*38b90*/  LDL.64 R172, [R1+0x6c0] ;  /* 0x0006c00001ac7983 */ /* 0x000ee80000100a00 */
[----:B------:R-:W3:Y:S04]  /*38ba0*/  LDL.64 R156, [R1+0x688] ;  /* 0x00068800019c7983 */ /* 0x000ee80000100a00 */
[----:B------:R-:W-:Y:S04]  /*38bb0*/  LDGSTS.E [R251+0x20700], desc[UR60][R218.64], P1 ;  /* 0x20700000dafb7fae */ /* 0x000fe8000892187c */
[----:B------:R-:W3:Y:S04]  /*38bc0*/  LDL.64 R140, [R1+0x650] ;  /* 0x00065000018c7983 */ /* 0x000ee80000100a00 */
[----:B------:R-:W-:Y:S04]  /*38bd0*/  LDGSTS.E [R251+0x20b00], desc[UR60][R2.64], P1 ;  /* 0x20b0000002fb7fae */ /* 0x000fe8000892187c */
[----:B------:R-:W-:Y:S04]  /*38be0*/  LDGSTS.E [R251+0x20f00], desc[UR60][R202.64], P1 ;  /* 0x20f00000cafb7fae */ /* 0x000fe8000892187c */
[----:B------:R-:W-:Y:S04]  /*38bf0*/  LDGSTS.E [R251+0x21300], desc[UR60][R186.64], P1 ;  /* 0x21300000bafb7fae */ /* 0x000fe8000892187c */
[----:B------:R-:W2:Y:S04]  /*38c00*/  LDL.64 R2, [R1] ;  /* 0x0000000001027983 */ /* 0x000ea80000100a00 */
[----:B------:R-:W-:Y:S04]  /*38c10*/  LDGSTS.E [R251+0x21700], desc[UR60][R170.64], P1 ;  /* 0x21700000aafb7fae */ /* 0x000fe8000892187c */
[----:B------:R-:W-:Y:S04]  /*38c20*/  LDGSTS.E [R251+0x21b00], desc[UR60][R154.64], P1 ;  /* 0x21b000009afb7fae */ /* 0x000fe8000892187c */
[----:B------:R-:W-:Y:S04]  /*38c30*/  LDGSTS.E [R251+0x21f00], desc[UR60][R138.64], P1 ;  /* 0x21f000008afb7fae */ /* 0x000fe8000892187c */
[----:B------:R-:W-:Y:S04]  /*38c40*/  LDGSTS.E [R251+0x22300], desc[UR60][R122.64], P1 ;  /* 0x223000007afb7fae */ /* 0x000fe8000892187c */
[----:B------:R-:W-:Y:S04]  /*38c50*/  LDGSTS.E [R251+0x22700], desc[UR60][R106.64], P1 ;  /* 0x227000006afb7fae */ /* 0x000fe8000892187c */
        /* <DEDUP_REMOVED lines=32> */
[----:B----4-:R-:W-:Y:S04]  /*38e60*/  LDGSTS.E [R251+0x25300], desc[UR60][R88.64], P1 ;  /* 0x2530000058fb7fae */ /* 0x010fe8000892187c */
[----:B------:R-:W4:Y:S04]  /*38e70*/  LDL.64 R88, [R1+0x9d0] ;  /* 0x0009d00001587983 */ /* 0x000f280000100a00 */
[----:B--2---:R-:W-:Y:S04]  /*38e80*/  LDGSTS.E [R251+0x25700], desc[UR60][R2.64], P1 ;  /* 0x2570000002fb7fae */ /* 0x004fe8000892187c */
[----:B------:R-:W-:Y:S04]  /*38e90*/  LDGSTS.E [R251+0x25b00], desc[UR60][R98.64], P1 ;  /* 0x25b0000062fb7fae */ /* 0x000fe8000892187c */
        /* <DEDUP_REMOVED lines=48> */
[----:B--2---:R-:W-:Y:S04]  /*391a0*/  LDGSTS.E [R252+0x4f80], desc[UR60][R2.64], P1 ;  /* 0x04f8000002fc7fae */ /* 0x004fe8000892187c */
[----:B------:R-:W2:Y:S04]  /*391b0*/  LDL.64 R2, [R1+0x7a0] ;  /* 0x0007a00001027983 */ /* 0x000ea80000100a00 */
[----:B----4-:R-:W-:Y:S04]  /*391c0*/  LDGSTS.E [R252+0x5380], desc[UR60][R88.64], P1 ;  /* 0x0538000058fc7fae */ /* 0x010fe8000892187c */
[----:B------:R-:W4:Y:S04]  /*391d0*/  LDL.64 R88, [R1+0xb8] ;  /* 0x0000b80001587983 */ /* 0x000f280000100a00 */
        /* <DEDUP_REMOVED lines=9> */
[----:B------:R1:W-:Y:S04]  /*39270*/  LDGSTS.E [R252+0x7b80], desc[UR60][R92.64], P1 ;  /* 0x07b800005cfc7fae */ /* 0x0003e8000892187c */
[----:B------:R-:W-:Y:S04]  /*39280*/  LDGSTS.E [R252+0x7f80], desc[UR60][R234.64], P1 ;  /* 0x07f80000eafc7fae */ /* 0x000fe8000892187c */
[----:B---3--:R-:W-:Y:S04]  /*39290*/  LDGSTS.E [R252+0x20380], desc[UR60][R218.64], P1 ;  /* 0x20380000dafc7fae */ /* 0x008fe8000892187c */
[----:B------:R-:W-:Y:S01]  /*392a0*/  LDGSTS.E [R252+0x20780], desc[UR60][R202.64], P1 ;  /* 0x20780000cafc7fae */ /* 0x000fe2000892187c */
[----:B-1----:R-:W1:Y:S03]  /*392b0*/  LDC R92, c[0x0][0x230] ;  /* 0x00008c00ff5c7b82 */ /* 0x002e660000000800 */
[----:B------:R-:W-:Y:S04]  /*392c0*/  LDGSTS.E [R252+0x20b80], desc[UR60][R186.64], P1 ;  /* 0x20b80000bafc7fae */ /* 0x000fe8000892187c */
[----:B------:R-:W-:Y:S01]  /*392d0*/  LDGSTS.E [R252+0x20f80], desc[UR60][R170.64], P1 ;  /* 0x20f80000aafc7fae */ /* 0x000fe2000892187c */
[----:B------:R-:W2:Y:S03]  /*392e0*/  LDC R93, c[0x0][0x230] ;  /* 0x00008c00ff5d7b82 */ /* 0x000ea60000000800 */
[----:B------:R-:W-:Y:S04]  /*392f0*/  LDGSTS.E [R252+0x21380], desc[UR60][R154.64], P1 ;  /* 0x213800009afc7fae */ /* 0x000fe8000892187c */
[----:B------:R-:W-:Y:S04]  /*39300*/  LDGSTS.E [R252+0x21780], desc[UR60][R138.64], P1 ;  /* 0x217800008afc7fae */ /* 0x000fe8000892187c */
[----:B------:R-:W-:Y:S04]  /*39310*/  LDGSTS.E [R252+0x21b80], desc[UR60][R122.64], P1 ;  /* 0x21b800007afc7fae */ /* 0x000fe8000892187c */
[----:B------:R3:W-:Y:S04]  /*39320*/  LDGSTS.E [R252+0x21f80], desc[UR60][R106.64], P1 ;  /* 0x21f800006afc7fae */ /* 0x0007e8000892187c */
[----:B------:R-:W-:Y:S04]  /*39330*/  LDGSTS.E [R252+0x22380], desc[UR60][R90.64], P1 ;  /* 0x223800005afc7fae */ /* 0x000fe8000892187c */
[----:B------:R-:W-:Y:S04]  /*39340*/  LDGSTS.E [R252+0x22780], desc[UR60][R232.64], P1 ;  /* 0x22780000e8fc7fae */ /* 0x000fe8000892187c */
[----:B------:R1:W-:Y:S01]  /*39350*/  LDGSTS.E [R252+0x22b80], desc[UR60][R136.64], P1 ;  /* 0x22b8000088fc7fae */ /* 0x0003e2000892187c */
[----:B---3--:R-:W3:Y:S03]  /*39360*/  LDC R106, c[0x0][0x230] ;  /* 0x00008c00ff6a7b82 */ /* 0x008ee60000000800 */
[----:B------:R2:W-:Y:S04]  /*39370*/  LDGSTS.E [R252+0x22f80], desc[UR60][R216.64], P1 ;  /* 0x22f80000d8fc7fae */ /* 0x0005e8000892187c */
[----:B------:R-:W-:Y:S04]  /*39380*/  LDGSTS.E [R252+0x23380], desc[UR60][R200.64], P1 ;  /* 0x23380000c8fc7fae */ /* 0x000fe8000892187c */
[----:B------:R-:W-:Y:S01]  /*39390*/  LDGSTS.E [R252+0x23780], desc[UR60][R184.64], P1 ;  /* 0x23780000b8fc7fae */ /* 0x000fe2000892187c */
[----:B-1----:R-:W1:Y:S03]  /*393a0*/  LDC R136, c[0x0][0x230] ;  /* 0x00008c00ff887b82 */ /* 0x002e660000000800 */
[----:B------:R-:W-:Y:S04]  /*393b0*/  LDGSTS.E [R252+0x23b80], desc[UR60][R168.64], P1 ;  /* 0x23b80000a8fc7fae */ /* 0x000fe8000892187c */
[----:B------:R-:W-:Y:S01]  /*393c0*/  LDGSTS.E [R252+0x23f80], desc[UR60][R152.64], P1 ;  /* 0x23f8000098fc7fae */ /* 0x000fe2000892187c */
[----:B--2---:R-:W2:Y:S03]  /*393d0*/  LDC R216, c[0x0][0x230] ;  /* 0x00008c00ffd87b82 */ /* 0x004ea60000000800 */
[----:B------:R-:W-:Y:S04]  /*393e0*/  LDGSTS.E [R252+0x24380], desc[UR60][R120.64], P1 ;  /* 0x2438000078fc7fae */ /* 0x000fe8000892187c */
[----:B------:R-:W-:Y:S04]  /*393f0*/  LDGSTS.E [R252+0x24780], desc[UR60][R104.64], P1 ;  /* 0x2478000068fc7fae */ /* 0x000fe8000892187c */
[----:B------:R-:W3:Y:S04]  /*39400*/  LDL.LU.64 R2, [R1+0x2e98] ;  /* 0x002e980001027983 */ /* 0x000ee80000300a00 */
[----:B------:R-:W3:Y:S04]  /*39410*/  LDL.LU R137, [R1+0x1468] ;  /* 0x0014680001897983 */ /* 0x000ee80000300800 */
[----:B------:R-:W3:Y:S04]  /*39420*/  LDL.LU.64 R200, [R1+0x1460] ;  /* 0x0014600001c87983 */ /* 0x000ee80000300a00 */
[----:B------:R-:W3:Y:S04]  /*39430*/  LDL.LU.64 R120, [R1+0xc90] ;  /* 0x000c900001787983 */ /* 0x000ee80000300a00 */
[----:B------:R-:W3:Y:S04]  /*39440*/  LDL.LU.64 R184, [R1+0xc98] ;  /* 0x000c980001b87983 */ /* 0x000ee80000300a00 */
[----:B------:R-:W3:Y:S04]  /*39450*/  LDL.LU.64 R168, [R1+0xca0] ;  /* 0x000ca00001a87983 */ /* 0x000ee80000300a00 */
[----:B------:R-:W3:Y:S04]  /*39460*/  LDL.LU.64 R104, [R1+0xca8] ;  /* 0x000ca80001687983 */ /* 0x000ee80000300a00 */
[----:B------:R-:W3:Y:S04]  /*39470*/  LDL.LU.64 R232, [R1+0xcb0] ;  /* 0x000cb00001e87983 */ /* 0x000ee80000300a00 */
[----:B----4-:R4:W-:Y:S04]  /*39480*/  LDGSTS.E [R252+0x24b80], desc[UR60][R88.64], P1 ;  /* 0x24b8000058fc7fae */ /* 0x0109e8000892187c */
[----:B------:R-:W-:Y:S04]  /*39490*/  LDGSTS.E [R252+0x24f80], desc[UR60][R12.64], P1 ;  /* 0x24f800000cfc7fae */ /* 0x000fe8000892187c */
[----:B------:R-:W-:Y:S01]  /*394a0*/  LDGSTS.E [R252+0x25380], desc[UR60][R6.64], P1 ;  /* 0x2538000006fc7fae */ /* 0x000fe2000892187c */
[----:B----4-:R-:W4:Y:S03]  /*394b0*/  LDC R88, c[0x0][0x238] ;  /* 0x00008e00ff587b82 */ /* 0x010f260000000800 */
[----:B------:R-:W-:Y:S04]  /*394c0*/  LDGSTS.E [R252+0x25780], desc[UR60][R84.64], P1 ;  /* 0x2578000054fc7fae */ /* 0x000fe8000892187c */
[----:B------:R-:W-:Y:S01]  /*394d0*/  LDGSTS.E [R252+0x25b80], desc[UR60][R100.64], P1 ;  /* 0x25b8000064fc7fae */ /* 0x000fe2000892187c */
[----:B------:R-:W1:Y:S03]  /*394e0*/  LDC R89, c[0x0][0x230] ;  /* 0x00008c00ff597b82 */ /* 0x000e660000000800 */
[----:B------:R-:W-:Y:S04]  /*394f0*/  LDGSTS.E [R252+0x25f80], desc[UR60][R116.64], P1 ;  /* 0x25f8000074fc7fae */ /* 0x000fe8000892187c */
[----:B------:R-:W-:Y:S04]  /*39500*/  LDGSTS.E [R252+0x26380], desc[UR60][R132.64], P1 ;  /* 0x2638000084fc7fae */ /* 0x000fe8000892187c */
[----:B------:R-:W-:Y:S04]  /*39510*/  LDGSTS.E [R252+0x26780], desc[UR60][R148.64], P1 ;  /* 0x2678000094fc7fae */ /* 0x000fe8000892187c */
[----:B------:R-:W-:Y:S01]  /*39520*/  LDGSTS.E [R252+0x26b80], desc[UR60][R164.64], P1 ;  /* 0x26b80000a4fc7fae */ /* 0x000fe2000892187c */
[----:B----4-:R-:W-:-:S03]  /*39530*/  SHF.L.U32 R217, R88, 0x7, RZ ;  /* 0x0000000758d97819 */ /* 0x010fc600000006ff */
[----:B------:R-:W-:Y:S04]  /*39540*/  LDGSTS.E [R252+0x26f80], desc[UR60][R180.64], P1 ;  /* 0x26f80000b4fc7fae */ /* 0x000fe8000892187c */
[----:B------:R-:W-:Y:S01]  /*39550*/  LDGSTS.E [R252+0x27380], desc[UR60][R196.64], P1 ;  /* 0x27380000c4fc7fae */ /* 0x000fe2000892187c */
[----:B-1----:R-:W-:-:S03]  /*39560*/  VIADD R89, R89, 0xffffff7c ;  /* 0xffffff7c59597836 */ /* 0x002fc60000000000 */
[----:B------:R-:W-:Y:S01]  /*39570*/  LDGSTS.E [R252+0x27780], desc[UR60][R212.64], P1 ;  /* 0x27780000d4fc7fae */ /* 0x000fe2000892187c */
[----:B------:R-:W-:-:S03]  /*39580*/  IMAD.WIDE R80, R217, 0x4, R80 ;  /* 0x00000004d9507825 */ /* 0x000fc600078e0250 */
[----:B------:R-:W-:Y:S01]  /*39590*/  LDGSTS.E [R252+0x27b80], desc[UR60][R228.64], P1 ;  /* 0x27b80000e4fc7fae */ /* 0x000fe2000892187c */
[----:B------:R-:W-:-:S03]  /*395a0*/  IMAD.WIDE R90, R217, 0x4, R78 ;  /* 0x00000004d95a7825 */ /* 0x000fc600078e024e */
[----:B------:R-:W-:Y:S01]  /*395b0*/  LDGSTS.E [R252+0x27f80], desc[UR60][R82.64], P1 ;  /* 0x27f8000052fc7fae */ /* 0x000fe2000892187c */
[----:B------:R-:W-:-:S03]  /*395c0*/  ISETP.GE.U32.AND P1, PT, R89, 0x7ffffefd, PT ;  /* 0x7ffffefd5900780c */ /* 0x000fc60003f26070 */
[----:B------:R-:W4:Y:S04]  /*395d0*/  LDL.LU.64 R88, [R1+0xcb8] ;  /* 0x000cb80001587983 */ /* 0x000f280000300a00 */
[----:B------:R1:W-:Y:S04]  /*395e0*/  STL.64 [R1+0x1550], R80 ;  /* 0x0015505001007387 */ /* 0x0003e80000100a00 */
[----:B------:R1:W-:Y:S04]  /*395f0*/  STL.64 [R1+0x1560], R90 ;  /* 0x0015605a01007387 */ /* 0x0003e80000100a00 */
[----:B------:R-:W4:Y:S04]  /*39600*/  LDL.LU.64 R152, [R1+0xcc0] ;  /* 0x000cc00001987983 */ /* 0x000f280000300a00 */
[----:B------:R-:W0:Y:S01]  /*39610*/  LDGDEPBAR ;  /* 0x00000000000079af */ /* 0x000e220000000000 */
[----:B------:R-:W-:Y:S01]  /*39620*/  BAR.SYNC.DEFER_BLOCKING 0x0 ;  /* 0x0000000000007b1d */ /* 0x000fe20000010000 */
[----:B--2---:R-:W-:-:S02]  /*39630*/  VIADD R79, R216, 0xffffff5e ;  /* 0xffffff5ed84f7836 */ /* 0x004fc40000000000 */
[----:B---3--:R-:W-:-:S03]  /*39640*/  IMAD.WIDE R122, R217, 0x4, R200 ;  /* 0x00000004d97a7825 */ /* 0x008fc600078e02c8 */
[----:B------:R-:W-:Y:S01]  /*39650*/  @!PT LDS RZ, [RZ] ;  /* 0x00000000fffff984 */ /* 0x000fe20000000800 */
[----:B------:R-:W-:Y:S01]  /*39660*/  @!PT LDS RZ, [RZ] ;  /* 0x00000000fffff984 */ /* 0x000fe20000000800 */
[----:B------:R-:W-:Y:S01]  /*39670*/  @!PT LDS RZ, [RZ] ;  /* 0x00000000fffff984 */ /* 0x000fe20000000800 */
[----:B------:R1:W-:Y:S02]  /*39680*/  LDGSTS.E [R137+-0x20000], desc[UR60][R80.64], !P5 ;  /* 0xe000000050897fae */ /* 0x0003e4000e92187c */
[----:B------:R-:W2:Y:S01]  /*39690*/  LDC R216, c[0x0][0x23c] ;  /* 0x00008f00ffd87b82 */ /* 0x000ea20000000800 */
[C---:B------:R-:W-:Y:S01]  /*396a0*/  IMAD.WIDE R120, R217.reuse, 0x4, R120 ;  /* 0x00000004d9787825 */ /* 0x040fe200078e0278 */
[----:B------:R-:W-:Y:S03]  /*396b0*/  STL.64 [R1+0x14e0], R122 ;  /* 0x0014e07a01007387 */ /* 0x000fe60000100a00 */
[C---:B------:R-:W-:Y:S01]  /*396c0*/  IMAD.WIDE R108, R217.reuse, 0x4, R184 ;  /* 0x00000004d96c7825 */ /* 0x040fe200078e02b8 */
[----:B------:R3:W-:Y:S03]  /*396d0*/  STL.64 [R1+0x14e8], R120 ;  /* 0x0014e87801007387 */ /* 0x0007e60000100a00 */
[C---:B-1----:R-:W-:Y:S01]  /*396e0*/  IMAD.WIDE R80, R217.reuse, 0x4, R168 ;  /* 0x00000004d9507825 */ /* 0x042fe200078e02a8 */
[----:B------:R-:W2:Y:S04]  /*396f0*/  LDL.LU.64 R200, [R1+0xcc8] ;  /* 0x000cc80001c87983 */ /* 0x000ea80000300a00 */
[----:B------:R-:W2:Y:S04]  /*39700*/  LDL.LU.64 R184, [R1+0xcd0] ;  /* 0x000cd00001b87983 */ /* 0x000ea80000300a00 */
[----:B------:R1:W-:Y:S04]  /*39710*/  LDGSTS.E [R137+-0x1c000], desc[UR60][R90.64], !P5 ;  /* 0xe40000005a897fae */ /* 0x0003e8000e92187c */
[----:B------:R3:W-:Y:S04]  /*39720*/  STL.64 [R1+0x14f0], R108 ;  /* 0x0014f06c01007387 */ /* 0x0007e80000100a00 */
[----:B------:R-:W-:Y:S04]  /*39730*/  LDGSTS.E [R137+-0x1fffc], desc[UR60][R122.64], !P4 ;  /* 0xe00040007a897fae */ /* 0x000fe8000e12187c */
[----:B------:R4:W-:Y:S01]  /*39740*/  STL.64 [R1+0x14f8], R80 ;  /* 0x0014f85001007387 */ /* 0x0009e20000100a00 */
[----:B------:R-:W-:Y:S01]  /*39750*/  IMAD.WIDE R104, R217, 0x4, R104 ;  /* 0x00000004d9687825 */ /* 0x000fe200078e0268 */
[----:B-1----:R-:W1:Y:S02]  /*39760*/  LDC R91, c[0x0][0x230] ;  /* 0x00008c00ff5b7b82 */ /* 0x002e640000000800 */
[----:B------:R-:W2:Y:S04]  /*39770*/  LDL.LU.64 R168, [R1+0xcd8] ;  /* 0x000cd80001a87983 */ /* 0x000ea80000300a00 */
[----:B------:R-:W-:Y:S01]  /*39780*/  LDGSTS.E [R137+-0x1bffc], desc[UR60][R120.64], !P4 ;  /* 0xe400400078897fae */ /* 0x000fe2000e12187c */
[----:B------:R-:W-:Y:S01]  /*39790*/  VIADD R78, R136, 0xffffff5f ;  /* 0xffffff5f884e7836 */ /* 0x000fe20000000000 */
[----:B------:R-:W1:Y:S02]  /*397a0*/  LDC R90, c[0x0][0x230] ;  /* 0x00008c00ff5a7b82 */ /* 0x000e640000000800 */
[----:B------:R3:W-:Y:S04]  /*397b0*/  LDGSTS.E [R137+-0x1fff8], desc[UR60][R108.64], !P6 ;  /* 0xe00080006c897fae */ /* 0x0007e8000f12187c */
[----:B---3--:R-:W3:Y:S01]  /*397c0*/  LDL.LU.64 R120, [R1+0xce0] ;  /* 0x000ce00001787983 */ /* 0x008ee20000300a00 */
[----:B------:R-:W-:Y:S01]  /*397d0*/  ISETP.GE.U32.AND P4, PT, R79, 0x7ffffedf, PT ;  /* 0x7ffffedf4f00780c */ /* 0x000fe20003f86070 */
[----:B------:R-:W1:Y:S01]  /*397e0*/  LDC R136, c[0x0][0x230] ;  /* 0x00008c00ff887b82 */ /* 0x000e620000000800 */
[----:B------:R-:W-:Y:S01]  /*397f0*/  IMAD.WIDE R108, R217, 0x4, R232 ;  /* 0x00000004d96c7825 */ /* 0x000fe200078e02e8 */
[----:B------:R1:W-:Y:S03]  /*39800*/  STL.64 [R1+0x1500], R104 ;  /* 0x0015006801007387 */ /* 0x0003e60000100a00 */
[----:B------:R-:W-:Y:S01]  /*39810*/  VIADD R79, R106, 0xffffff5c ;  /* 0xffffff5c6a4f7836 */ /* 0x000fe20000000000 */
[----:B------:R-:W3:Y:S04]  /*39820*/  LDL.LU.64 R232, [R1+0xce8] ;  /* 0x000ce80001e87983 */ /* 0x000ee80000300a00 */
[----:B------:R-:W-:Y:S04]  /*39830*/  STL.64 [R1+0x1508], R108 ;  /* 0x0015086c01007387 */ /* 0x000fe80000100a00 */
[----:B------:R4:W-:Y:S04]  /*39840*/  LDGSTS.E [R137+-0x1bff8], desc[UR60][R80.64], !P6 ;  /* 0xe400800050897fae */ /* 0x0009e8000f12187c */
[----:B------:R-:W-:Y:S01]  /*39850*/  LDGSTS.E [R137+-0x1fff4], desc[UR60][R104.64], !P1 ;  /* 0xe000c00068897fae */ /* 0x000fe2000c92187c */
[----:B------:R-:W-:-:S03]  /*39860*/  ISETP.GE.U32.AND P5, PT, R78, 0x7ffffee0, PT ;  /* 0x7ffffee04e00780c */ /* 0x000fc60003fa6070 */
[----:B------:R-:W-:Y:S01]  /*39870*/  LDGSTS.E [R137+-0x1bff4], desc[UR60][R108.64], !P1 ;  /* 0xe400c0006c897fae */ /* 0x000fe2000c92187c */
[----:B----4-:R-:W-:-:S03]  /*39880*/  IMAD.WIDE R106, R217, 0x4, R88 ;  /* 0x00000004d96a7825 */ /* 0x010fc600078e0258 */
[----:B------:R-:W4:Y:S04]  /*39890*/  LDL.LU.64 R88, [R1+0xcf0] ;  /* 0x000cf00001587983 */ /* 0x000f280000300a00 */
[----:B------:R1:W-:Y:S01]  /*398a0*/  STL.64 [R1+0x1758], R106 ;  /* 0x0017586a01007387 */ /* 0x0003e20000100a00 */
[----:B------:R-:W-:Y:S01]  /*398b0*/  IMAD.WIDE R80, R217, 0x4, R152 ;  /* 0x00000004d9507825 */ /* 0x000fe200078e0298 */
[----:B-1----:R-:W-:Y:S02]  /*398c0*/  IADD3 R78, R136, -0xa3, RZ ;  /* 0xffffff5d884e7810 */ /* 0x002fe40007ffe0ff */
[----:B------:R-:W4:Y:S04]  /*398d0*/  LDL.LU.64 R152, [R1+0xcf8] ;  /* 0x000cf80001987983 */ /* 0x000f280000300a00 */
[----:B------:R-:W4:Y:S01]  /*398e0*/  LDL.LU.64 R104, [R1+0xd00] ;  /* 0x000d000001687983 */ /* 0x000f220000300a00 */
[----:B------:R-:W-:Y:S01]  /*398f0*/  ISETP.GE.U32.AND P6, PT, R78, 0x7ffffede, PT ;  /* 0x7ffffede4e00780c */ /* 0x000fe20003fc6070 */
[----:B------:R-:W-:-:S02]  /*39900*/  VIADD R78, R92, 0xffffff3f ;  /* 0xffffff3f5c4e7836 */ /* 0x000fc40000000000 */
[----:B------:R1:W-:Y:S01]  /*39910*/  LDGSTS.E [R137+-0x18000], desc[UR60][R106.64], !P5 ;  /* 0xe80000006a897fae */ /* 0x0003e2000e92187c */
[----:B------:R-:W-:Y:S01]  /*39920*/  ISETP.GE.U32.AND P1, PT, R79, 0x7ffffedd, PT ;  /* 0x7ffffedd4f00780c */ /* 0x000fe20003f26070 */
[----:B------:R-:W4:Y:S02]  /*39930*/  LDC R92, c[0x0][0x230] ;  /* 0x00008c00ff5c7b82 */ /* 0x000f240000000800 */
[----:B------:R1:W-:Y:S01]  /*39940*/  LDGSTS.E [R137+-0x14000], desc[UR60][R80.64], !P5 ;  /* 0xec00000050897fae */ /* 0x0003e2000e92187c */
[----:B------:R-:W-:Y:S01]  /*39950*/  ISETP.GE.U32.AND P5, PT, R78, 0x7ffffec0, PT ;  /* 0x7ffffec04e00780c */ /* 0x000fe20003fa6070 */
[----:B------:R-:W-:Y:S01]  /*39960*/  VIADD R78, R90, 0xffffff3d ;  /* 0xffffff3d5a4e7836 */ /* 0x000fe20000000000 */
[----:B------:R-:W-:Y:S01]  /*39970*/  IADD3 R79, R91, -0xc2, RZ ;  /* 0xffffff3e5b4f7810 */ /* 0x000fe20007ffe0ff */
[----:B------:R1:W-:Y:S02]  /*39980*/  STL.64 [R1+0x1760], R80 ;  /* 0x0017605001007387 */ /* 0x0003e40000100a00 */
[----:B-1----:R-:W1:Y:S08]  /*39990*/  LDC R107, c[0x0][0x230] ;  /* 0x00008c00ff6b7b82 */ /* 0x002e700000000800 */
[----:B------:R-:W1:Y:S08]  /*399a0*/  LDC R80, c[0x0][0x230] ;  /* 0x00008c00ff507b82 */ /* 0x000e700000000800 */
[----:B------:R-:W1:Y:S08]  /*399b0*/  LDC R81, c[0x0][0x230] ;  /* 0x00008c00ff517b82 */ /* 0x000e700000000800 */
[----:B------:R-:W1:Y:S01]  /*399c0*/  LDC R106, c[0x0][0x230] ;  /* 0x00008c00ff6a7b82 */ /* 0x000e620000000800 */
[----:B--2---:R-:W-:-:S04]  /*399d0*/  IMAD.WIDE R124, R217, 0x4, R200 ;  /* 0x00000004d97c7825 */ /* 0x004fc800078e02c8 */
[C---:B------:R-:W-:Y:S01]  /*399e0*/  IMAD.WIDE R122, R217.reuse, 0x4, R184 ;  /* 0x00000004d97a7825 */ /* 0x040fe200078e02b8 */
[----:B------:R-:W-:Y:S04]  /*399f0*/  STL.64 [R1+0x1768], R124 ;  /* 0x0017687c01007387 */ /* 0x000fe80000100a00 */
[----:B------:R-:W-:Y:S04]  /*39a00*/  STL.64 [R1+0x1770], R122 ;  /* 0x0017707a01007387 */ /* 0x000fe80000100a00 */
[----:B------:R-:W-:Y:S04]  /*39a10*/  LDGSTS.E [R137+-0x17ffc], desc[UR60][R124.64], !P4 ;  /* 0xe80040007c897fae */ /* 0x000fe8000e12187c */
[----:B------:R-:W-:Y:S01]  /*39a20*/  LDGSTS.E [R137+-0x13ffc], desc[UR60][R122.64], !P4 ;  /* 0xec0040007a897fae */ /* 0x000fe2000e12187c */
[----:B------:R-:W-:-:S05]  /*39a30*/  IMAD.WIDE R108, R217, 0x4, R168 ;  /* 0x00000004d96c7825 */ /* 0x000fca00078e02a8 */
[----:B------:R-:W-:Y:S01]  /*39a40*/  LDGSTS.E [R137+-0x17ff8], desc[UR60][R108.64], !P6 ;  /* 0xe80080006c897fae */ /* 0x000fe2000f12187c */
[----:B---3--:R-:W-:-:S03]  /*39a50*/  IMAD.WIDE R90, R217, 0x4, R120 ;  /* 0x00000004d95a7825 */ /* 0x008fc600078e0278 */
[----:B------:R-:W2:Y:S04]  /*39a60*/  LDL.LU.64 R120, [R1+0xd08] ;  /* 0x000d080001787983 */ /* 0x000ea80000300a00 */
[----:B------:R-:W3:Y:S04]  /*39a70*/  LDL.LU.64 R200, [R1+0xd10] ;  /* 0x000d100001c87983 */ /* 0x000ee80000300a00 */
[----:B------:R-:W-:Y:S04]  /*39a80*/  STL.64 [R1+0x1778], R108 ;  /* 0x0017786c01007387 */ /* 0x000fe80000100a00 */
[----:B------:R1:W-:Y:S04]  /*39a90*/  STL.64 [R1+0x1780], R90 ;  /* 0x0017805a01007387 */ /* 0x0003e80000100a00 */
[----:B------:R-:W3:Y:S04]  /*39aa0*/  LDL.LU.64 R184, [R1+0xd18] ;  /* 0x000d180001b87983 */ /* 0x000ee80000300a00 */
[----:B------:R-:W3:Y:S04]  /*39ab0*/  LDL.LU.64 R168, [R1+0xd20] ;  /* 0x000d200001a87983 */ /* 0x000ee80000300a00 */
[----:B------:R1:W-:Y:S02]  /*39ac0*/  LDGSTS.E [R137+-0x13ff8], desc[UR60][R90.64], !P6 ;  /* 0xec0080005a897fae */ /* 0x0003e4000f12187c */
[----:B-1----:R-:W-:-:S05]  /*39ad0*/  IMAD.WIDE R90, R217, 0x4, R232 ;  /* 0x00000004d95a7825 */ /* 0x002fca00078e02e8 */
[----:B------:R-:W-:Y:S04]  /*39ae0*/  STL.64 [R1+0x1788], R90 ;  /* 0x0017885a01007387 */ /* 0x000fe80000100a00 */
[----:B------:R-:W-:Y:S01]  /*39af0*/  LDGSTS.E [R137+-0x17ff4], desc[UR60][R90.64], !P1 ;  /* 0xe800c0005a897fae */ /* 0x000fe2000c92187c */
[----:B----4-:R-:W-:-:S05]  /*39b00*/  IMAD.WIDE R88, R217, 0x4, R88 ;  /* 0x00000004d9587825 */ /* 0x010fca00078e0258 */
[----:B------:R1:W-:Y:S04]  /*39b10*/  STL.64 [R1+0x1790], R88 ;  /* 0x0017905801007387 */ /* 0x0003e80000100a00 */
[----:B------:R-:W-:Y:S01]  /*39b20*/  LDGSTS.E [R137+-0x13ff4], desc[UR60][R88.64], !P1 ;  /* 0xec00c00058897fae */ /* 0x000fe2000c92187c */
[----:B------:R-:W-:-:S03]  /*39b30*/  IMAD.WIDE R122, R217, 0x4, R152 ;  /* 0x00000004d97a7825 */ /* 0x000fc600078e0298 */
[----:B------:R-:W4:Y:S01]  /*39b40*/  LDL.LU.64 R152, [R1+0xd28] ;  /* 0x000d280001987983 */ /* 0x000f220000300a00 */
[----:B------:R-:W-:-:S03]  /*39b50*/  IMAD.WIDE R108, R217, 0x4, R104 ;  /* 0x00000004d96c7825 */ /* 0x000fc600078e0268 */
[----:B------:R-:W4:Y:S04]  /*39b60*/  LDL.LU.64 R104, [R1+0xd30] ;  /* 0x000d300001687983 */ /* 0x000f280000300a00 */
[----:B------:R3:W-:Y:S04]  /*39b70*/  STL.64 [R1+0x1958], R122 ;  /* 0x0019587a01007387 */ /* 0x0007e80000100a00 */
[----:B------:R3:W-:Y:S04]  /*39b80*/  STL.64 [R1+0x1960], R108 ;  /* 0x0019606c01007387 */ /* 0x0007e80000100a00 */
[----:B-1----:R-:W4:Y:S04]  /*39b90*/  LDL.LU.64 R88, [R1+0xd38] ;  /* 0x000d380001587983 */ /* 0x002f280000300a00 */
[----:B------:R-:W4:Y:S01]  /*39ba0*/  LDL.LU.64 R90, [R1+0xd40] ;  /* 0x000d4000015a7983 */ /* 0x000f220000300a00 */
[----:B------:R-:W-:-:S03]  /*39bb0*/  ISETP.GE.U32.AND P4, PT, R79, 0x7ffffebf, PT ;  /* 0x7ffffebf4f00780c */ /* 0x000fc60003f86070 */
[----:B------:R1:W-:Y:S01]  /*39bc0*/  LDGSTS.E [R137+-0x10000], desc[UR60][R122.64], !P5 ;  /* 0xf00000007a897fae */ /* 0x0003e2000e92187c */
[----:B------:R-:W-:-:S03]  /*39bd0*/  ISETP.GE.U32.AND P6, PT, R78, 0x7ffffebe, PT ;  /* 0x7ffffebe4e00780c */ /* 0x000fc60003fc6070 */
[----:B------:R1:W-:Y:S01]  /*39be0*/  LDGSTS.E [R137+-0xc000], desc[UR60][R108.64], !P5 ;  /* 0xf40000006c897fae */ /* 0x0003e2000e92187c */
[----:B------:R-:W-:Y:S02]  /*39bf0*/  VIADD R78, R93, 0xffffff3c ;  /* 0xffffff3c5d4e7836 */ /* 0x000fe40000000000 */
[C---:B--2---:R-:W-:Y:S01]  /*39c00*/  IMAD.WIDE R120, R217.reuse, 0x4, R120 ;  /* 0x00000004d9787825 */ /* 0x044fe200078e0278 */
[----:B------:R-:W2:Y:S03]  /*39c10*/  LDC R93, c[0x0][0x230] ;  /* 0x00008c00ff5d7b82 */ /* 0x000ea60000000800 */
[C---:B---3--:R-:W-:Y:S01]  /*39c20*/  IMAD.WIDE R124, R217.reuse, 0x4, R200 ;  /* 0x00000004d97c7825 */ /* 0x048fe200078e02c8 */
[----:B------:R3:W-:Y:S04]  /*39c30*/  STL.64 [R1+0x1968], R120 ;  /* 0x0019687801007387 */ /* 0x0007e80000100a00 */
[----:B------:R-:W-:Y:S04]  /*39c40*/  STL.64 [R1+0x1970], R124 ;  /* 0x0019707c01007387 */ /* 0x000fe80000100a00 */
[----:B------:R-:W2:Y:S01]  /*39c50*/  LDL.LU.64 R232, [R1+0xd48] ;  /* 0x000d480001e87983 */ /* 0x000ea20000300a00 */
[----:B-1----:R-:W-:-:S03]  /*39c60*/  IMAD.WIDE R122, R217, 0x4, R184 ;  /* 0x00000004d97a7825 */ /* 0x002fc600078e02b8 */
[----:B------:R-:W-:Y:S01]  /*39c70*/  LDGSTS.E [R137+-0xfffc], desc[UR60][R120.64], !P4 ;  /* 0xf000400078897fae */ /* 0x000fe2000e12187c */
[----:B------:R-:W-:-:S03]  /*39c80*/  IMAD.WIDE R108, R217, 0x4, R168 ;  /* 0x00000004d96c7825 */ /* 0x000fc600078e02a8 */
[----:B------:R-:W-:Y:S04]  /*39c90*/  STL.64 [R1+0x1978], R122 ;  /* 0x0019787a01007387 */ /* 0x000fe80000100a00 */
[----:B------:R-:W2:Y:S04]  /*39ca0*/  LDL.LU.64 R200, [R1+0xd58] ;  /* 0x000d580001c87983 */ /* 0x000ea80000300a00 */
[----:B------:R1:W-:Y:S04]  /*39cb0*/  STL.64 [R1+0x1980], R108 ;  /* 0x0019806c01007387 */ /* 0x0003e80000100a00 */
[----:B------:R-:W2:Y:S04]  /*39cc0*/  LDL.LU.64 R184, [R1+0xd50] ;  /* 0x000d500001b87983 */ /* 0x000ea80000300a00 */
[----:B---3--:R-:W3:Y:S04]  /*39cd0*/  LDL.LU.64 R120, [R1+0xd68] ;  /* 0x000d680001787983 */ /* 0x008ee80000300a00 */
[----:B------:R-:W3:Y:S04]  /*39ce0*/  LDL.LU.64 R168, [R1+0xd60] ;  /* 0x000d600001a87983 */ /* 0x000ee80000300a00 */
[----:B------:R-:W-:Y:S01]  /*39cf0*/  LDGSTS.E [R137+-0xbffc], desc[UR60][R124.64], !P4 ;  /* 0xf40040007c897fae */ /* 0x000fe2000e12187c */
[----:B------:R-:W-:-:S03]  /*39d00*/  ISETP.GE.U32.AND P1, PT, R78, 0x7ffffebd, PT ;  /* 0x7ffffebd4e00780c */ /* 0x000fc60003f26070 */
[----:B------:R-:W-:Y:S04]  /*39d10*/  LDGSTS.E [R137+-0xfff8], desc[UR60][R122.64], !P6 ;  /* 0xf00080007a897fae */ /* 0x000fe8000f12187c */
[----:B------:R1:W-:Y:S01]  /*39d20*/  LDGSTS.E [R137+-0xbff8], desc[UR60][R108.64], !P6 ;  /* 0xf40080006c897fae */ /* 0x0003e2000f12187c */
[----:B------:R-:W-:Y:S01]  /*39d30*/  IADD3 R78, R80, -0xe1, RZ ;  /* 0xffffff1f504e7810 */ /* 0x000fe20007ffe0ff */
[----:B----4-:R-:W-:-:S04]  /*39d40*/  IMAD.WIDE R104, R217, 0x4, R104 ;  /* 0x00000004d9687825 */ /* 0x010fc800078e0268 */
[C---:B-1----:R-:W-:Y:S01]  /*39d50*/  IMAD.WIDE R108, R217.reuse, 0x4, R152 ;  /* 0x00000004d96c7825 */ /* 0x042fe200078e0298 */
[----:B------:R-:W1:Y:S01]  /*39d60*/  LDC R80, c[0x0][0x230] ;  /* 0x00008c00ff507b82 */ /* 0x000e620000000800 */
[----:B------:R-:W4:Y:S01]  /*39d70*/  LDL.LU.64 R152, [R1+0xd70] ;  /* 0x000d700001987983 */ /* 0x000f220000300a00 */
[----:B------:R-:W-:Y:S01]  /*39d80*/  ISETP.GE.U32.AND P5, PT, R78, 0x7ffffea0, PT ;  /* 0x7ffffea04e00780c */ /* 0x000fe20003fa6070 */
[C---:B------:R-:W-:Y:S02]  /*39d90*/  IMAD.WIDE R88, R217.reuse, 0x4, R88 ;  /* 0x00000004d9587825 */ /* 0x040fe400078e0258 */
[----:B------:R-:W-:Y:S04]  /*39da0*/  STL.64 [R1+0x1988], R108 ;  /* 0x0019886c01007387 */ /* 0x000fe80000100a00 */
[----:B------:R1:W-:Y:S01]  /*39db0*/  STL.64 [R1+0x1990], R104 ;  /* 0x0019906801007387 */ /* 0x0003e20000100a00 */
[----:B------:R-:W-:-:S03]  /*39dc0*/  IMAD.WIDE R90, R217, 0x4, R90 ;  /* 0x00000004d95a7825 */ /* 0x000fc600078e025a */
[----:B------:R-:W-:Y:S04]  /*39dd0*/  LDGSTS.E [R137+-0xfff4], desc[UR60][R108.64], !P1 ;  /* 0xf000c0006c897fae */ /* 0x000fe8000c92187c */
[----:B------:R-:W-:Y:S04]  /*39de0*/  LDGSTS.E [R137+-0xbff4], desc[UR60][R104.64], !P1 ;  /* 0xf400c00068897fae */ /* 0x000fe8000c92187c */
[----:B------:R1:W-:Y:S04]  /*39df0*/  STL.64 [R1+0x1b58], R88 ;  /* 0x001b585801007387 */ /* 0x0003e80000100a00 */
[----:B------:R-:W-:Y:S04]  /*39e00*/  LDGSTS.E [R137+-0x8000], desc[UR60][R88.64], !P5 ;  /* 0xf800000058897fae */ /* 0x000fe8000e92187c */
[----:B-1----:R-:W4:Y:S04]  /*39e10*/  LDL.LU.64 R104, [R1+0xd78] ;  /* 0x000d780001687983 */ /* 0x002f280000300a00 */
[----:B------:R1:W-:Y:S04]  /*39e20*/  STL.64 [R1+0x1b60], R90 ;  /* 0x001b605a01007387 */ /* 0x0003e80000100a00 */
[----:B------:R-:W4:Y:S01]  /*39e30*/  LDL.LU.64 R88, [R1+0xd80] ;  /* 0x000d800001587983 */ /* 0x000f220000300a00 */
[----:B------:R-:W-:-:S02]  /*39e40*/  VIADD R78, R107, 0xffffff1d ;  /* 0xffffff1d6b4e7836 */ /* 0x000fc40000000000 */
[----:B------:R-:W-:Y:S01]  /*39e50*/  VIADD R79, R81, 0xffffff1e ;  /* 0xffffff1e514f7836 */ /* 0x000fe20000000000 */
[----:B------:R1:W-:Y:S01]  /*39e60*/  LDGSTS.E [R137+-0x4000], desc[UR60][R90.64], !P5 ;  /* 0xfc0000005a897fae */ /* 0x0003e2000e92187c */
[----:B------:R-:W4:Y:S01]  /*39e70*/  LDC R81, c[0x0][0x230] ;  /* 0x00008c00ff517b82 */ /* 0x000f220000000800 */
[----:B------:R-:W-:Y:S02]  /*39e80*/  ISETP.GE.U32.AND P6, PT, R78, 0x7ffffe9e, PT ;  /* 0x7ffffe9e4e00780c */ /* 0x000fe40003fc6070 */
[----:B------:R-:W-:Y:S02]  /*39e90*/  ISETP.GE.U32.AND P4, PT, R79, 0x7ffffe9f, PT ;  /* 0x7ffffe9f4f00780c */ /* 0x000fe40003f86070 */
[----:B------:R-:W-:Y:S01]  /*39ea0*/  IADD3 R78, R92, -0xe4, RZ ;  /* 0xffffff1c5c4e7810 */ /* 0x000fe20007ffe0ff */
[----:B------:R-:W-:Y:S02]  /*39eb0*/  VIADD R79, R106, 0xffffff7a ;  /* 0xffffff7a6a4f7836 */ /* 0x000fe40000000000 */
[----:B------:R-:W4:Y:S01]  /*39ec0*/  LDC R92, c[0x0][0x230] ;  /* 0x00008c00ff5c7b82 */ /* 0x000f220000000800 */
[----:B------:R-:W-:-:S07]  /*39ed0*/  ISETP.GE.U32.AND P1, PT, R78, 0x7ffffe9d, PT ;  /* 0x7ffffe9d4e00780c */ /* 0x000fce0003f26070 */
[----:B-1----:R-:W1:Y:S08]  /*39ee0*/  LDC R90, c[0x0][0x230] ;  /* 0x00008c00ff5a7b82 */ /* 0x002e700000000800 */
[----:B------:R-:W1:Y:S01]  /*39ef0*/  LDC R91, c[0x0][0x230] ;  /* 0x00008c00ff5b7b82 */ /* 0x000e620000000800 */
[----:B--2---:R-:W-:-:S05]  /*39f00*/  IMAD.WIDE R140, R217, 0x4, R232 ;  /* 0x00000004d98c7825 */ /* 0x004fca00078e02e8 */
[----:B------:R-:W-:Y:S04]  /*39f10*/  STL.64 [R1+0x1b68], R140 ;  /* 0x001b688c01007387 */ /* 0x000fe80000100a00 */
[----:B------:R-:W-:Y:S01]  /*39f20*/  LDGSTS.E [R137+-0x7ffc], desc[UR60][R140.64], !P4 ;  /* 0xf80040008c897fae */ /* 0x000fe2000e12187c */
[----:B------:R-:W-:-:S04]  /*39f30*/  IMAD.WIDE R124, R217, 0x4, R200 ;  /* 0x00000004d97c7825 */ /* 0x000fc800078e02c8 */
[C---:B------:R-:W-:Y:S02]  /*39f40*/  IMAD.WIDE R138, R217.reuse, 0x4, R184 ;  /* 0x00000004d98a7825 */ /* 0x040fe400078e02b8 */
[----:B------:R-:W2:Y:S02]  /*39f50*/  LDL.LU.64 R184, [R1+0xd88] ;  /* 0x000d880001b87983 */ /* 0x000ea40000300a00 */
[C---:B---3--:R-:W-:Y:S02]  /*39f60*/  IMAD.WIDE R108, R217.reuse, 0x4, R120 ;  /* 0x00000004d96c7825 */ /* 0x048fe400078e0278 */
[----:B------:R-:W-:Y:S02]  /*39f70*/  STL.64 [R1+0x1b78], R124 ;  /* 0x001b787c01007387 */ /* 0x000fe40000100a00 */
[C---:B------:R-:W-:Y:S02]  /*39f80*/  IMAD.WIDE R122, R217.reuse, 0x4, R168 ;  /* 0x00000004d97a7825 */ /* 0x040fe400078e02a8 */
[----:B------:R-:W-:Y:S04]  /*39f90*/  STL.64 [R1+0x1b70], R138 ;  /* 0x001b708a01007387 */ /* 0x000fe80000100a00 */
[----:B------:R-:W3:Y:S04]  /*39fa0*/  LDL.LU.64 R120, [R1+0xd90] ;  /* 0x000d900001787983 */ /* 0x000ee80000300a00 */
[----:B------:R1:W-:Y:S04]  /*39fb0*/  STL.64 [R1+0x1b88], R108 ;  /* 0x001b886c01007387 */ /* 0x0003e80000100a00 */
[----:B------:R-:W3:Y:S04]  /*39fc0*/  LDL.LU.64 R168, [R1+0xd98] ;  /* 0x000d980001a87983 */ /* 0x000ee80000300a00 */
[----:B------:R-:W-:Y:S04]  /*39fd0*/  STL.64 [R1+0x1b80], R122 ;  /* 0x001b807a01007387 */ /* 0x000fe80000100a00 */
[----:B------:R-:W-:Y:S04]  /*39fe0*/  LDGSTS.E [R137+-0x3ffc], desc[UR60][R138.64], !P4 ;  /* 0xfc0040008a897fae */ /* 0x000fe8000e12187c */
[----:B------:R-:W-:Y:S04]  /*39ff0*/  LDGSTS.E [R137+-0x7ff8], desc[UR60][R124.64], !P6 ;  /* 0xf80080007c897fae */ /* 0x000fe8000f12187c */
[----:B------:R-:W-:Y:S04]  /*3a000*/  LDGSTS.E [R137+-0x3ff8], desc[UR60][R122.64], !P6 ;  /* 0xfc0080007a897fae */ /* 0x000fe8000f12187c */
[----:B------:R1:W-:Y:S01]  /*3a010*/  LDGSTS.E [R137+-0x7ff4], desc[UR60][R108.64], !P1 ;  /* 0xf800c0006c897fae */ /* 0x0003e2000c92187c */
[----:B----4-:R-:W-:-:S03]  /*3a020*/  IMAD.WIDE R106, R217, 0x4, R152 ;  /* 0x00000004d96a7825 */ /* 0x010fc600078e0298 */
[----:B------:R-:W4:Y:S04]  /*3a030*/  LDL.LU.64 R152, [R1+0xda0] ;  /* 0x000da00001987983 */ /* 0x000f280000300a00 */
[----:B------:R1:W-:Y:S04]  /*3a040*/  STL.64 [R1+0x1b90], R106 ;  /* 0x001b906a01007387 */ /* 0x0003e80000100a00 */
[----:B------:R1:W-:Y:S02]  /*3a050*/  LDGSTS.E [R137+-0x3ff4], desc[UR60][R106.64], !P1 ;  /* 0xfc00c0006a897fae */ /* 0x0003e4000c92187c */
[----:B-1----:R-:W-:-:S02]  /*3a060*/  IMAD.WIDE R108, R217, 0x4, R104 ;  /* 0x00000004d96c7825 */ /* 0x002fc400078e0268 */
[----:B------:R-:W4:Y:S04]  /*3a070*/  LDL.LU.64 R104, [R1+0xda8] ;  /* 0x000da80001687983 */ /* 0x000f280000300a00 */
[----:B------:R-:W4:Y:S01]  /*3a080*/  LDL.LU.64 R200, [R1+0xdb0] ;  /* 0x000db00001c87983 */ /* 0x000f220000300a00 */
[----:B------:R-:W-:-:S03]  /*3a090*/  IMAD.WIDE R106, R217, 0x4, R88 ;  /* 0x00000004d96a7825 */ /* 0x000fc600078e0258 */
[----:B------:R1:W-:Y:S04]  /*3a0a0*/  STL.64 [R1+0x14a0], R108 ;  /* 0x0014a06c01007387 */ /* 0x0003e80000100a00 */
[----:B------:R-:W4:Y:S04]  /*3a0b0*/  LDL.LU.64 R88, [R1+0xdb8] ;  /* 0x000db80001587983 */ /* 0x000f280000300a00 */
[----:B------:R4:W-:Y:S04]  /*3a0c0*/  STL.64 [R1+0x14a8], R106 ;  /* 0x0014a86a01007387 */ /* 0x0009e80000100a00 */
[----:B------:R-:W4:Y:S01]  /*3a0d0*/  LDL.LU.64 R136, [R1+0xdc0] ;  /* 0x000dc00001887983 */ /* 0x000f220000300a00 */
[----:B------:R-:W-:-:S02]  /*3a0e0*/  VIADD R78, R80, 0xffffff7b ;  /* 0xffffff7b504e7836 */ /* 0x000fc40000000000 */
[----:B------:R-:W1:Y:S03]  /*3a0f0*/  LDC R80, c[0x0][0x230] ;  /* 0x00008c00ff507b82 */ /* 0x000e660000000800 */
[----:B------:R-:W-:Y:S02]  /*3a100*/  ISETP.GE.U32.AND P5, PT, R78, 0x7ffffefc, PT ;  /* 0x7ffffefc4e00780c */ /* 0x000fe40003fa6070 */
[----:B------:R-:W-:Y:S02]  /*3a110*/  ISETP.GE.U32.AND P6, PT, R79, 0x7ffffefb, PT ;  /* 0x7ffffefb4f00780c */ /* 0x000fe40003fc6070 */
[----:B------:R-:W-:Y:S02]  /*3a120*/  IADD3 R78, R93, -0x87, RZ ;  /* 0xffffff795d4e7810 */ /* 0x000fe40007ffe0ff */
[----:B------:R-:W4:Y:S02]  /*3a130*/  LDC R93, c[0x0][0x230] ;  /* 0x00008c00ff5d7b82 */ /* 0x000f240000000800 */
[----:B------:R-:W-:-:S05]  /*3a140*/  ISETP.GE.U32.AND P4, PT, R78, 0x7ffffefa, PT ;  /* 0x7ffffefa4e00780c */ /* 0x000fca0003f86070 */
[----:B------:R3:W-:Y:S04]  /*3a150*/  LDGSTS.E [R245+-0x20000], desc[UR60][R108.64], !P5 ;  /* 0xe00000006cf57fae */ /* 0x0007e8000e92187c */
[----:B------:R4:W-:Y:S01]  /*3a160*/  LDGSTS.E [R245+-0x1c000], desc[UR60][R106.64], !P5 ;  /* 0xe40000006af57fae */ /* 0x0009e2000e92187c */
[----:B-1----:R-:W-:Y:S02]  /*3a170*/  VIADD R79, R80, 0xffffff78 ;  /* 0xffffff78504f7836 */ /* 0x002fe40000000000 */
[----:B------:R-:W1:Y:S01]  /*3a180*/  LDC R80, c[0x0][0x230] ;  /* 0x00008c00ff507b82 */ /* 0x000e620000000800 */
[----:B------:R-:W-:Y:S02]  /*3a190*/  VIADD R78, R90, 0xffffff5b ;  /* 0xffffff5b5a4e7836 */ /* 0x000fe40000000000 */
[----:B------:R-:W-:-:S03]  /*3a1a0*/  ISETP.GE.U32.AND P1, PT, R79, 0x7ffffef9, PT ;  /* 0x7ffffef94f00780c */ /* 0x000fc60003f26070 */
[----:B------:R-:W-:Y:S01]  /*3a1b0*/  ISETP.GE.U32.AND P5, PT, R78, 0x7ffffedc, PT ;  /* 0x7ffffedc4e00780c */ /* 0x000fe20003fa6070 */
[----:B------:R-:W-:Y:S01]  /*3a1c0*/  VIADD R78, R91, 0xffffff59 ;  /* 0xffffff595b4e7836 */ /* 0x000fe20000000000 */
[----:B------:R-:W-:Y:S01]  /*3a1d0*/  IADD3 R79, R92, -0xa6, RZ ;  /* 0xffffff5a5c4f7810 */ /* 0x000fe20007ffe0ff */
[----:B------:R-:W1:Y:S08]  /*3a1e0*/  LDC R90, c[0x0][0x230] ;  /* 0x00008c00ff5a7b82 */ /* 0x000e700000000800 */
[----:B------:R-:W1:Y:S08]  /*3a1f0*/  LDC R92, c[0x0][0x230] ;  /* 0x00008c00ff5c7b82 */ /* 0x000e700000000800 */
[----:B------:R-:W1:Y:S01]  /*3a200*/  LDC R91, c[0x0][0x230] ;  /* 0x00008c00ff5b7b82 */ /* 0x000e620000000800 */
[----:B--2---:R-:W-:-:S05]  /*3a210*/  IMAD.WIDE R122, R217, 0x4, R184 ;  /* 0x00000004d97a7825 */ /* 0x004fca00078e02b8 */
[----:B------:R-:W-:Y:S04]  /*3a220*/  STL.64 [R1+0x14b0], R122 ;  /* 0x0014b07a01007387 */ /* 0x000fe80000100a00 */
[----:B------:R-:W-:Y:S01]  /*3a230*/  LDGSTS.E [R245+-0x1fffc], desc[UR60][R122.64], !P6 ;  /* 0xe00040007af57fae */ /* 0x000fe2000f12187c */
[----:B---3--:R-:W-:-:S05]  /*3a240*/  IMAD.WIDE R120, R217, 0x4, R120 ;  /* 0x00000004d9787825 */ /* 0x008fca00078e0278 */
[----:B------:R2:W-:Y:S01]  /*3a250*/  STL.64 [R1+0x14b8], R120 ;  /* 0x0014b87801007387 */ /* 0x0005e20000100a00 */
[----:B------:R-:W-:-:S03]  /*3a260*/  IMAD.WIDE R108, R217, 0x4, R168 ;  /* 0x00000004d96c7825 */ /* 0x000fc600078e02a8 */
[----:B------:R-:W3:Y:S04]  /*3a270*/  LDL.LU.64 R184, [R1+0xdc8] ;  /* 0x000dc80001b87983 */ /* 0x000ee80000300a00 */
[----:B------:R-:W3:Y:S04]  /*3a280*/  LDL.LU.64 R168, [R1+0xdd0] ;  /* 0x000dd00001a87983 */ /* 0x000ee80000300a00 */
[----:B------:R1:W-:Y:S04]  /*3a290*/  STL.64 [R1+0x14c0], R108 ;  /* 0x0014c06c01007387 */ /* 0x0003e80000100a00 */
[----:B------:R-:W-:Y:S04]  /*3a2a0*/  LDGSTS.E [R245+-0x1bffc], desc[UR60][R120.64], !P6 ;  /* 0xe400400078f57fae */ /* 0x000fe8000f12187c */
[----:B------:R1:W-:Y:S01]  /*3a2b0*/  LDGSTS.E [R245+-0x1fff8], desc[UR60][R108.64], !P4 ;  /* 0xe00080006cf57fae */ /* 0x0003e2000e12187c */
[----:B------:R-:W-:Y:S01]  /*3a2c0*/  ISETP.GE.U32.AND P6, PT, R79, 0x7ffffedb, PT ;  /* 0x7ffffedb4f00780c */ /* 0x000fe20003fc6070 */
[----:B------:R-:W-:-:S02]  /*3a2d0*/  VIADD R79, R81, 0xffffff58 ;  /* 0xffffff58514f7836 */ /* 0x000fc40000000000 */
[----:B----4-:R-:W-:-:S05]  /*3a2e0*/  IMAD.WIDE R106, R217, 0x4, R152 ;  /* 0x00000004d96a7825 */ /* 0x010fca00078e0298 */
[----:B------:R4:W-:Y:S04]  /*3a2f0*/  STL.64 [R1+0x14c8], R106 ;  /* 0x0014c86a01007387 */ /* 0x0009e80000100a00 */
[----:B------:R-:W3:Y:S04]  /*3a300*/  LDL.LU.64 R152, [R1+0xdd8] ;  /* 0x000dd80001987983 */ /* 0x000ee80000300a00 */
[----:B--2---:R-:W2:Y:S04]  /*3a310*/  LDL.LU.64 R120, [R1+0xde0] ;  /* 0x000de00001787983 */ /* 0x004ea80000300a00 */
[----:B------:R4:W-:Y:S01]  /*3a320*/  LDGSTS.E [R245+-0x1bff8], desc[UR60][R106.64], !P4 ;  /* 0xe40080006af57fae */ /* 0x0009e2000e12187c */
[----:B------:R-:W-:-:S02]  /*3a330*/  ISETP.GE.U32.AND P4, PT, R78, 0x7ffffeda, PT ;  /* 0x7ffffeda4e00780c */ /* 0x000fc40003f86070 */
[----:B-1----:R-:W-:Y:S01]  /*3a340*/  IADD3 R78, R80, -0xc5, RZ ;  /* 0xffffff3b504e7810 */ /* 0x002fe20007ffe0ff */
[----:B------:R-:W-:-:S04]  /*3a350*/  IMAD.WIDE R104, R217, 0x4, R104 ;  /* 0x00000004d9687825 */ /* 0x000fc800078e0268 */
[C---:B------:R-:W-:Y:S01]  /*3a360*/  IMAD.WIDE R108, R217.reuse, 0x4, R200 ;  /* 0x00000004d96c7825 */ /* 0x040fe200078e02c8 */
[----:B------:R1:W-:Y:S04]  /*3a370*/  STL.64 [R1+0x14d0], R104 ;  /* 0x0014d06801007387 */ /* 0x0003e80000100a00 */
[----:B------:R-:W2:Y:S01]  /*3a380*/  LDL.LU.64 R200, [R1+0xde8] ;  /* 0x000de80001c87983 */ /* 0x000ea20000300a00 */
[----:B----4-:R-:W-:-:S03]  /*3a390*/  IMAD.WIDE R106, R217, 0x4, R88 ;  /* 0x00000004d96a7825 */ /* 0x010fc600078e0258 */
[----:B------:R-:W-:Y:S04]  /*3a3a0*/  STL.64 [R1+0x14d8], R108 ;  /* 0x0014d86c01007387 */ /* 0x000fe80000100a00 */
[----:B------:R-:W4:Y:S01]  /*3a3b0*/  LDL.LU.64 R88, [R1+0xdf0] ;  /* 0x000df00001587983 */ /* 0x000f220000300a00 */
[----:B------:R-:W-:-:S03]  /*3a3c0*/  IMAD.WIDE R80, R217, 0x4, R136 ;  /* 0x00000004d9507825 */ /* 0x000fc600078e0288 */
[----:B------:R-:W-:Y:S04]  /*3a3d0*/  STL.64 [R1+0x1798], R106 ;  /* 0x0017986a01007387 */ /* 0x000fe80000100a00 */
[----:B------:R-:W4:Y:S04]  /*3a3e0*/  LDL.LU.64 R136, [R1+0xdf8] ;  /* 0x000df80001887983 */ /* 0x000f280000300a00 */
[----:B------:R-:W-:Y:S04]  /*3a3f0*/  LDGSTS.E [R245+-0x1fff4], desc[UR60][R104.64], !P1 ;  /* 0xe000c00068f57fae */ /* 0x000fe8000c92187c */
[----:B------:R-:W-:Y:S04]  /*3a400*/  LDGSTS.E [R245+-0x1bff4], desc[UR60][R108.64], !P1 ;  /* 0xe400c0006cf57fae */ /* 0x000fe8000c92187c */
[----:B------:R-:W-:Y:S04]  /*3a410*/  LDGSTS.E [R245+-0x18000], desc[UR60][R106.64], !P5 ;  /* 0xe80000006af57fae */ /* 0x000fe8000e92187c */
[----:B-1----:R-:W4:Y:S04]  /*3a420*/  LDL.LU.64 R104, [R1+0xe00] ;  /* 0x000e000001687983 */ /* 0x002f280000300a00 */
[----:B------:R1:W-:Y:S04]  /*3a430*/  STL.64 [R1+0x17a0], R80 ;  /* 0x0017a05001007387 */ /* 0x0003e80000100a00 */
[----:B------:R1:W-:Y:S01]  /*3a440*/  LDGSTS.E [R245+-0x14000], desc[UR60][R80.64], !P5 ;  /* 0xec00000050f57fae */ /* 0x0003e2000e92187c */
[----:B------:R-:W-:-:S02]  /*3a450*/  ISETP.GE.U32.AND P1, PT, R79, 0x7ffffed9, PT ;  /* 0x7ffffed94f00780c */ /* 0x000fc40003f26070 */
[----:B------:R-:W-:Y:S01]  /*3a460*/  ISETP.GE.U32.AND P5, PT, R78, 0x7ffffebc, PT ;  /* 0x7ffffebc4e00780c */ /* 0x000fe20003fa6070 */
[----:B------:R-:W-:Y:S02]  /*3a470*/  VIADD R78, R90, 0xffffff39 ;  /* 0xffffff395a4e7836 */ /* 0x000fe40000000000 */
[----:B------:R-:W-:Y:S01]  /*3a480*/  VIADD R79, R93, 0xffffff3a ;  /* 0xffffff3a5d4f7836 */ /* 0x000fe20000000000 */
[----:B------:R-:W4:Y:S08]  /*3a490*/  LDC R90, c[0x0][0x230] ;  /* 0x00008c00ff5a7b82 */ /* 0x000f300000000800 */
[----:B-1----:R-:W1:Y:S08]  /*3a4a0*/  LDC R80, c[0x0][0x230] ;  /* 0x00008c00ff507b82 */ /* 0x002e700000000800 */
[----:B------:R-:W1:Y:S01]  /*3a4b0*/  LDC R81, c[0x0][0x230] ;  /* 0x00008c00ff517b82 */ /* 0x000e620000000800 */
[----:B---3--:R-:W-:-:S04]  /*3a4c0*/  IMAD.WIDE R124, R217, 0x4, R184 ;  /* 0x00000004d97c7825 */ /* 0x008fc800078e02b8 */
[C---:B------:R-:W-:Y:S01]  /*3a4d0*/  IMAD.WIDE R122, R217.reuse, 0x4, R168 ;  /* 0x00000004d97a7825 */ /* 0x040fe200078e02a8 */
[----:B------:R-:W-:Y:S04]  /*3a4e0*/  STL.64 [R1+0x17a8], R124 ;  /* 0x0017a87c01007387 */ /* 0x000fe80000100a00 */
[----:B------:R-:W-:Y:S04]  /*3a4f0*/  STL.64 [R1+0x17b0], R122 ;  /* 0x0017b07a01007387 */ /* 0x000fe80000100a00 */
[----:B------:R-:W-:Y:S04]  /*3a500*/  LDGSTS.E [R245+-0x17ffc], desc[UR60][R124.64], !P6 ;  /* 0xe80040007cf57fae */ /* 0x000fe8000f12187c */
[----:B------:R-:W-:Y:S01]  /*3a510*/  LDGSTS.E [R245+-0x13ffc], desc[UR60][R122.64], !P6 ;  /* 0xec0040007af57fae */ /* 0x000fe2000f12187c */
[----:B------:R-:W-:-:S04]  /*3a520*/  IMAD.WIDE R108, R217, 0x4, R152 ;  /* 0x00000004d96c7825 */ /* 0x000fc800078e0298 */
[C---:B--2---:R-:W-:Y:S01]  /*3a530*/  IMAD.WIDE R106, R217.reuse, 0x4, R120 ;  /* 0x00000004d96a7825 */ /* 0x044fe200078e0278 */
[----:B------:R2:W-:Y:S04]  /*3a540*/  LDGSTS.E [R245+-0x17ff8], desc[UR60][R108.64], !P4 ;  /* 0xe80080006cf57fae */ /* 0x0005e8000e12187c */
[----:B------:R-:W3:Y:S04]  /*3a550*/  LDL.LU.64 R120, [R1+0xe08] ;  /* 0x000e080001787983 */ /* 0x000ee80000300a00 */
[----:B------:R-:W3:Y:S04]  /*3a560*/  LDL.LU.64 R184, [R1+0xe10] ;  /* 0x000e100001b87983 */ /* 0x000ee80000300a00 */
[----:B------:R2:W-:Y:S04]  /*3a570*/  STL.64 [R1+0x17b8], R108 ;  /* 0x0017b86c01007387 */ /* 0x0005e80000100a00 */
[----:B------:R1:W-:Y:S04]  /*3a580*/  STL.64 [R1+0x17c0], R106 ;  /* 0x0017c06a01007387 */ /* 0x0003e80000100a00 */
[----:B------:R-:W3:Y:S04]  /*3a590*/  LDL.LU.64 R168, [R1+0xe18] ;  /* 0x000e180001a87983 */ /* 0x000ee80000300a00 */
[----:B------:R-:W3:Y:S01]  /*3a5a0*/  LDL.LU.64 R152, [R1+0xe20] ;  /* 0x000e200001987983 */ /* 0x000ee20000300a00 */
[----:B--2---:R-:W-:-:S03]  /*3a5b0*/  IMAD.WIDE R108, R217, 0x4, R200 ;  /* 0x00000004d96c7825 */ /* 0x004fc600078e02c8 */
[----:B------:R1:W-:Y:S01]  /*3a5c0*/  LDGSTS.E [R245+-0x13ff8], desc[UR60][R106.64], !P4 ;  /* 0xec0080006af57fae */ /* 0x0003e2000e12187c */
[----:B----4-:R-:W-:-:S03]  /*3a5d0*/  IMAD.WIDE R88, R217, 0x4, R88 ;  /* 0x00000004d9587825 */ /* 0x010fc600078e0258 */
[----:B------:R-:W-:Y:S01]  /*3a5e0*/  STL.64 [R1+0x17c8], R108 ;  /* 0x0017c86c01007387 */ /* 0x000fe20000100a00 */
[----:B------:R-:W-:-:S03]  /*3a5f0*/  ISETP.GE.U32.AND P4, PT, R78, 0x7ffffeba, PT ;  /* 0x7ffffeba4e00780c */ /* 0x000fc60003f86070 */
[----:B------:R2:W-:Y:S01]  /*3a600*/  STL.64 [R1+0x17d0], R88 ;  /* 0x0017d05801007387 */ /* 0x0005e20000100a00 */
[----:B-1----:R-:W-:-:S03]  /*3a610*/  IMAD.WIDE R106, R217, 0x4, R136 ;  /* 0x00000004d96a7825 */ /* 0x002fc600078e0288 */
[----:B------:R-:W-:Y:S01]  /*3a620*/  LDGSTS.E [R245+-0x17ff4], desc[UR60][R108.64], !P1 ;  /* 0xe800c0006cf57fae */ /* 0x000fe2000c92187c */
[----:B------:R-:W-:-:S03]  /*3a630*/  IADD3 R78, R92, -0xc8, RZ ;  /* 0xffffff385c4e7810 */ /* 0x000fc60007ffe0ff */
[----:B------:R-:W4:Y:S04]  /*3a640*/  LDL.LU.64 R136, [R1+0xe28] ;  /* 0x000e280001887983 */ /* 0x000f280000300a00 */
[----:B------:R-:W-:Y:S01]  /*3a650*/  LDGSTS.E [R245+-0x13ff4], desc[UR60][R88.64], !P1 ;  /* 0xec00c00058f57fae */ /* 0x000fe2000c92187c */
[----:B------:R-:W-:-:S03]  /*3a660*/  ISETP.GE.U32.AND P6, PT, R79, 0x7ffffebb, PT ;  /* 0x7ffffebb4f00780c */ /* 0x000fc60003fc6070 */
[----:B------:R-:W-:Y:S01]  /*3a670*/  LDGSTS.E [R245+-0x10000], desc[UR60][R106.64], !P5 ;  /* 0xf00000006af57fae */ /* 0x000fe2000e92187c */
[----:B------:R-:W-:-:S03]  /*3a680*/  IMAD.WIDE R92, R217, 0x4, R104 ;  /* 0x00000004d95c7825 */ /* 0x000fc600078e0268 */
[----:B------:R-:W4:Y:S04]  /*3a690*/  LDL.LU.64 R104, [R1+0xe30] ;  /* 0x000e300001687983 */ /* 0x000f280000300a00 */
[----:B------:R-:W-:Y:S04]  /*3a6a0*/  STL.64 [R1+0x1998], R106 ;  /* 0x0019986a01007387 */ /* 0x000fe80000100a00 */
[----:B------:R1:W-:Y:S04]  /*3a6b0*/  STL.64 [R1+0x19a0], R92 ;  /* 0x0019a05c01007387 */ /* 0x0003e80000100a00 */
[----:B--2---:R-:W2:Y:S04]  /*3a6c0*/  LDL.LU.64 R88, [R1+0xe38] ;  /* 0x000e380001587983 */ /* 0x004ea80000300a00 */
[----:B------:R-:W2:Y:S04]  /*3a6d0*/  LDL.LU.64 R232, [R1+0xe40] ;  /* 0x000e400001e87983 */ /* 0x000ea80000300a00 */
[----:B------:R1:W-:Y:S01]  /*3a6e0*/  LDGSTS.E [R245+-0xc000], desc[UR60][R92.64], !P5 ;  /* 0xf40000005cf57fae */ /* 0x0003e2000e92187c */
[----:B------:R-:W-:Y:S01]  /*3a6f0*/  ISETP.GE.U32.AND P1, PT, R78, 0x7ffffeb9, PT ;  /* 0x7ffffeb94e00780c */ /* 0x000fe20003f26070 */
[----:B------:R-:W-:-:S02]  /*3a700*/  VIADD R78, R80, 0xffffff1b ;  /* 0xffffff1b504e7836 */ /* 0x000fc40000000000 */
[----:B------:R-:W2:Y:S03]  /*3a710*/  LDC R80, c[0x0][0x230] ;  /* 0x00008c00ff507b82 */ /* 0x000ea60000000800 */
[----:B------:R-:W-:Y:S02]  /*3a720*/  ISETP.GE.U32.AND P5, PT, R78, 0x7ffffe9c, PT ;  /* 0x7ffffe9c4e00780c */ /* 0x000fe40003fa6070 */
[----:B------:R-:W-:-:S03]  /*3a730*/  IADD3 R78, R91, -0xe7, RZ ;  /* 0xffffff195b4e7810 */ /* 0x000fc60007ffe0ff */
[----:B-1----:R-:W1:Y:S08]  /*3a740*/  LDC R93, c[0x0][0x230] ;  /* 0x00008c00ff5d7b82 */ /* 0x002e700000000800 */
[----:B------:R-:W1:Y:S01]  /*3a750*/  LDC R92, c[0x0][0x230] ;  /* 0x00008c00ff5c7b82 */ /* 0x000e620000000800 */
[----:B---3--:R-:W-:-:S04]  /*3a760*/  IMAD.WIDE R120, R217, 0x4, R120 ;  /* 0x00000004d9787825 */ /* 0x008fc800078e0278 */
[C---:B------:R-:W-:Y:S01]  /*3a770*/  IMAD.WIDE R122, R217.reuse, 0x4, R184 ;  /* 0x00000004d97a7825 */ /* 0x040fe200078e02b8 */
[----:B------:R3:W-:Y:S04]  /*3a780*/  STL.64 [R1+0x19a8], R120 ;  /* 0x0019a87801007387 */ /* 0x0007e80000100a00 */
[----:B------:R-:W-:Y:S04]  /*3a790*/  STL.64 [R1+0x19b0], R122 ;  /* 0x0019b07a01007387 */ /* 0x000fe80000100a00 */
[----:B------:R-:W2:Y:S01]  /*3a7a0*/  LDL.LU.64 R200, [R1+0xe48] ;  /* 0x000e480001c87983 */ /* 0x000ea20000300a00 */
[----:B------:R-:W-:-:S03]  /*3a7b0*/  IMAD.WIDE R108, R217, 0x4, R168 ;  /* 0x00000004d96c7825 */ /* 0x000fc600078e02a8 */
[----:B------:R-:W-:Y:S01]  /*3a7c0*/  LDGSTS.E [R245+-0xfffc], desc[UR60][R120.64], !P6 ;  /* 0xf000400078f57fae */ /* 0x000fe2000f12187c */
[----:B------:R-:W-:-:S03]  /*3a7d0*/  IMAD.WIDE R106, R217, 0x4, R152 ;  /* 0x00000004d96a7825 */ /* 0x000fc600078e0298 */
[----:B------:R1:W-:Y:S04]  /*3a7e0*/  STL.64 [R1+0x19b8], R108 ;  /* 0x0019b86c01007387 */ /* 0x0003e80000100a00 */
[----:B------:R-:W2:Y:S04]  /*3a7f0*/  LDL.LU.64 R184, [R1+0xe58] ;  /* 0x000e580001b87983 */ /* 0x000ea80000300a00 */
[----:B------:R1:W-:Y:S04]  /*3a800*/  STL.64 [R1+0x19c0], R106 ;  /* 0x0019c06a01007387 */ /* 0x0003e80000100a00 */
[----:B------:R-:W2:Y:S04]  /*3a810*/  LDL.LU.64 R168, [R1+0xe50] ;  /* 0x000e500001a87983 */ /* 0x000ea80000300a00 */
[----:B---3--:R-:W3:Y:S04]  /*3a820*/  LDL.LU.64 R120, [R1+0xe68] ;  /* 0x000e680001787983 */ /* 0x008ee80000300a00 */
[----:B------:R-:W3:Y:S04]  /*3a830*/  LDL.LU.64 R152, [R1+0xe60] ;  /* 0x000e600001987983 */ /* 0x000ee80000300a00 */
[----:B------:R-:W-:Y:S04]  /*3a840*/  LDGSTS.E [R245+-0xbffc], desc[UR60][R122.64], !P6 ;  /* 0xf40040007af57fae */ /* 0x000fe8000f12187c */
[----:B------:R1:W-:Y:S04]  /*3a850*/  LDGSTS.E [R245+-0xfff8], desc[UR60][R108.64], !P4 ;  /* 0xf00080006cf57fae */ /* 0x0003e8000e12187c */
[----:B------:R1:W-:Y:S01]  /*3a860*/  LDGSTS.E [R245+-0xbff8], desc[UR60][R106.64], !P4 ;  /* 0xf40080006af57fae */ /* 0x0003e2000e12187c */
[----:B----4-:R-:W-:-:S04]  /*3a870*/  IMAD.WIDE R104, R217, 0x4, R104 ;  /* 0x00000004d9687825 */ /* 0x010fc800078e0268 */
[----:B------:R-:W-:Y:S01]  /*3a880*/  VIADD R79, R81, 0xffffff1a ;  /* 0xffffff1a514f7836 */ /* 0x000fe20000000000 */
[----:B-1----:R-:W1:Y:S01]  /*3a890*/  LDC R108, c[0x0][0x230] ;  /* 0x00008c00ff6c7b82 */ /* 0x002e620000000800 */
[C---:B------:R-:W-:Y:S02]  /*3a8a0*/  IMAD.WIDE R106, R217.reuse, 0x4, R136 ;  /* 0x00000004d96a7825 */ /* 0x040fe400078e0288 */
[----:B------:R-:W4:Y:S02]  /*3a8b0*/  LDL.LU.64 R136, [R1+0xe70] ;  /* 0x000e700001887983 */ /* 0x000f240000300a00 */
[----:B--2---:R-:W-:Y:S01]  /*3a8c0*/  IMAD.WIDE R88, R217, 0x4, R88 ;  /* 0x00000004d9587825 */ /* 0x004fe200078e0258 */
[----:B------:R-:W-:Y:S01]  /*3a8d0*/  ISETP.GE.U32.AND P4, PT, R78, 0x7ffffe9a, PT ;  /* 0x7ffffe9a4e00780c */ /* 0x000fe20003f86070 */
[----:B------:R-:W-:Y:S01]  /*3a8e0*/  STL.64 [R1+0x19c8], R106 ;  /* 0x0019c86a01007387 */ /* 0x000fe20000100a00 */
[----:B------:R-:W2:Y:S01]  /*3a8f0*/  LDC R81, c[0x0][0x230] ;  /* 0x00008c00ff517b82 */ /* 0x000ea20000000800 */
[----:B------:R-:W-:-:S02]  /*3a900*/  VIADD R78, R90, 0xffffff18 ;  /* 0xffffff185a4e7836 */ /* 0x000fc40000000000 */
[----:B------:R1:W-:Y:S01]  /*3a910*/  STL.64 [R1+0x19d0], R104 ;  /* 0x0019d06801007387 */ /* 0x0003e20000100a00 */
[----:B------:R-:W-:-:S03]  /*3a920*/  IMAD.WIDE R90, R217, 0x4, R232 ;  /* 0x00000004d95a7825 */ /* 0x000fc600078e02e8 */
[----:B------:R-:W-:Y:S04]  /*3a930*/  LDGSTS.E [R245+-0xfff4], desc[UR60][R106.64], !P1 ;  /* 0xf000c0006af57fae */ /* 0x000fe8000c92187c */
[----:B------:R-:W-:Y:S04]  /*3a940*/  LDGSTS.E [R245+-0xbff4], desc[UR60][R104.64], !P1 ;  /* 0xf400c00068f57fae */ /* 0x000fe8000c92187c */
[----:B------:R1:W-:Y:S04]  /*3a950*/  STL.64 [R1+0x1b98], R88 ;  /* 0x001b985801007387 */ /* 0x0003e80000100a00 */
[----:B------:R-:W-:Y:S04]  /*3a960*/  LDGSTS.E [R245+-0x8000], desc[UR60][R88.64], !P5 ;  /* 0xf800000058f57fae */ /* 0x000fe8000e92187c */
[----:B-1----:R-:W2:Y:S04]  /*3a970*/  LDL.LU.64 R104, [R1+0xe78] ;  /* 0x000e780001687983 */ /* 0x002ea80000300a00 */
[----:B------:R1:W-:Y:S04]  /*3a980*/  STL.64 [R1+0x1ba0], R90 ;  /* 0x001ba05a01007387 */ /* 0x0003e80000100a00 */
[----:B------:R-:W2:Y:S01]  /*3a990*/  LDL.LU.64 R88, [R1+0xe80] ;  /* 0x000e800001587983 */ /* 0x000ea20000300a00 */
[----:B------:R-:W-:Y:S01]  /*3a9a0*/  ISETP.GE.U32.AND P1, PT, R78, 0x7ffffe99, PT ;  /* 0x7ffffe994e00780c */ /* 0x000fe20003f26070 */
[----:B------:R-:W-:Y:S01]  /*3a9b0*/  VIADD R78, R80, 0xffffff77 ;  /* 0xffffff77504e7836 */ /* 0x000fe20000000000 */
[----:B------:R-:W-:Y:S01]  /*3a9c0*/  ISETP.GE.U32.AND P6, PT, R79, 0x7ffffe9b, PT ;  /* 0x7ffffe9b4f00780c */ /* 0x000fe20003fc6070 */
[----:B------:R1:W-:Y:S01]  /*3a9d0*/  LDGSTS.E [R245+-0x4000], desc[UR60][R90.64], !P5 ;  /* 0xfc0000005af57fae */ /* 0x0003e2000e92187c */
[----:B------:R-:W-:Y:S01]  /*3a9e0*/  IADD3 R79, R93, -0x8a, RZ ;  /* 0xffffff765d4f7810 */ /* 0x000fe20007ffe0ff */
[----:B------:R-:W2:Y:S01]  /*3a9f0*/  LDC R80, c[0x0][0x230] ;  /* 0x00008c00ff507b82 */ /* 0x000ea20000000800 */
[----:B------:R-:W-:Y:S01]  /*3aa00*/  ISETP.GE.U32.AND P5, PT, R78, 0x7ffffef8, PT ;  /* 0x7ffffef84e00780c */ /* 0x000fe20003fa6070 */
[----:B------:R-:W-:-:S06]  /*3aa10*/  VIADD R78, R92, 0xffffff75 ;  /* 0xffffff755c4e7836 */ /* 0x000fcc0000000000 */
[----:B-1----:R-:W1:Y:S08]  /*3aa20*/  LDC R91, c[0x0][0x230] ;  /* 0x00008c00ff5b7b82 */ /* 0x002e700000000800 */
[----:B------:R-:W1:Y:S01]  /*3aa30*/  LDC R90, c[0x0][0x230] ;  /* 0x00008c00ff5a7b82 */ /* 0x000e620000000800 */
[----:B------:R-:W-:-:S05]  /*3aa40*/  IMAD.WIDE R140, R217, 0x4, R200 ;  /* 0x00000004d98c7825 */ /* 0x000fca00078e02c8 */
[----:B------:R-:W-:Y:S04]  /*3aa50*/  STL.64 [R1+0x1ba8], R140 ;  /* 0x001ba88c01007387 */ /* 0x000fe80000100a00 */
[----:B------:R-:W-:Y:S01]  /*3aa60*/  LDGSTS.E [R245+-0x7ffc], desc[UR60][R140.64], !P6 ;  /* 0xf80040008cf57fae */ /* 0x000fe2000f12187c */
[----:B------:R-:W-:-:S04]  /*3aa70*/  IMAD.WIDE R124, R217, 0x4, R184 ;  /* 0x00000004d97c7825 */ /* 0x000fc800078e02b8 */
[----:B------:R-:W-:-:S04]  /*3aa80*/  IMAD.WIDE R138, R217, 0x4, R168 ;  /* 0x00000004d98a7825 */ /* 0x000fc800078e02a8 */
[C---:B---3--:R-:W-:Y:S01]  /*3aa90*/  IMAD.WIDE R106, R217.reuse, 0x4, R120 ;  /* 0x00000004d96a7825 */ /* 0x048fe200078e0278 */
[----:B------:R-:W-:Y:S03]  /*3aaa0*/  LDGSTS.E [R245+-0x3ffc], desc[UR60][R138.64], !P6 ;  /* 0xfc0040008af57fae */ /* 0x000fe6000f12187c */
[C---:B------:R-:W-:Y:S01]  /*3aab0*/  IMAD.WIDE R122, R217.reuse, 0x4, R152 ;  /* 0x00000004d97a7825 */ /* 0x040fe200078e0298 */
[----:B------:R-:W3:Y:S04]  /*3aac0*/  LDL.LU.64 R120, [R1+0xe88] ;  /* 0x000e880001787983 */ /* 0x000ee80000300a00 */
[----:B------:R-:W-:Y:S04]  /*3aad0*/  STL.64 [R1+0x1bb8], R124 ;  /* 0x001bb87c01007387 */ /* 0x000fe80000100a00 */
[----:B------:R-:W-:Y:S04]  /*3aae0*/  STL.64 [R1+0x1bb0], R138 ;  /* 0x001bb08a01007387 */ /* 0x000fe80000100a00 */
[----:B------:R-:W3:Y:S04]  /*3aaf0*/  LDL.LU.64 R184, [R1+0xe90] ;  /* 0x000e900001b87983 */ /* 0x000ee80000300a00 */
[----:B------:R2:W-:Y:S04]  /*3ab00*/  STL.64 [R1+0x1bc8], R106 ;  /* 0x001bc86a01007387 */ /* 0x0005e80000100a00 */
[----:B------:R-:W3:Y:S04]  /*3ab10*/  LDL.LU.64 R168, [R1+0xe98] ;  /* 0x000e980001a87983 */ /* 0x000ee80000300a00 */
[----:B------:R-:W-:Y:S01]  /*3ab20*/  STL.64 [R1+0x1bc0], R122 ;  /* 0x001bc07a01007387 */ /* 0x000fe20000100a00 */
[----:B----4-:R-:W-:-:S03]  /*3ab30*/  IMAD.WIDE R92, R217, 0x4, R136 ;  /* 0x00000004d95c7825 */ /* 0x010fc600078e0288 */
[----:B------:R-:W4:Y:S04]  /*3ab40*/  LDL.LU.64 R136, [R1+0xea0] ;  /* 0x000ea00001887983 */ /* 0x000f280000300a00 */
[----:B------:R-:W-:Y:S04]  /*3ab50*/  LDGSTS.E [R245+-0x7ff8], desc[UR60][R124.64], !P4 ;  /* 0xf80080007cf57fae */ /* 0x000fe8000e12187c */
[----:B------:R-:W-:Y:S04]  /*3ab60*/  LDGSTS.E [R245+-0x3ff8], desc[UR60][R122.64], !P4 ;  /* 0xfc0080007af57fae */ /* 0x000fe8000e12187c */
[----:B------:R2:W-:Y:S04]  /*3ab70*/  LDGSTS.E [R245+-0x7ff4], desc[UR60][R106.64], !P1 ;  /* 0xf800c0006af57fae */ /* 0x0005e8000c92187c */
[----:B------:R1:W-:Y:S04]  /*3ab80*/  STL.64 [R1+0x1bd0], R92 ;  /* 0x001bd05c01007387 */ /* 0x0003e80000100a00 */
[----:B------:R1:W-:Y:S01]  /*3ab90*/  LDGSTS.E [R245+-0x3ff4], desc[UR60][R92.64], !P1 ;  /* 0xfc00c0005cf57fae */ /* 0x0003e2000c92187c */
[----:B--2---:R-:W-:-:S03]  /*3aba0*/  IMAD.WIDE R106, R217, 0x4, R104 ;  /* 0x00000004d96a7825 */ /* 0x004fc600078e0268 */
[----:B------:R-:W2:Y:S04]  /*3abb0*/  LDL.LU.64 R104, [R1+0xea8] ;  /* 0x000ea80001687983 */ /* 0x000ea80000300a00 */
[----:B------:R-:W2:Y:S01]  /*3abc0*/  LDL.LU.64 R200, [R1+0xeb0] ;  /* 0x000eb00001c87983 */ /* 0x000ea20000300a00 */
[----:B------:R-:W-:Y:S01]  /*3abd0*/  ISETP.GE.U32.AND P6, PT, R79, 0x7ffffef7, PT ;  /* 0x7ffffef74f00780c */ /* 0x000fe20003fc6070 */
[----:B-1----:R-:W-:Y:S01]  /*3abe0*/  IMAD.WIDE R92, R217, 0x4, R88 ;  /* 0x00000004d95c7825 */ /* 0x002fe200078e0258 */
[----:B------:R-:W-:Y:S01]  /*3abf0*/  ISETP.GE.U32.AND P4, PT, R78, 0x7ffffef6, PT ;  /* 0x7ffffef64e00780c */ /* 0x000fe20003f86070 */
[----:B------:R-:W-:Y:S01]  /*3ac00*/  STL.64 [R1+0x1460], R106 ;  /* 0x0014606a01007387 */ /* 0x000fe20000100a00 */
[----:B------:R-:W1:Y:S03]  /*3ac10*/  LDC R245, c[0x0][0x230] ;  /* 0x00008c00fff57b82 */ /* 0x000e660000000800 */
[----:B------:R-:W2:Y:S04]  /*3ac20*/  LDL.LU.64 R88, [R1+0xeb8] ;  /* 0x000eb80001587983 */ /* 0x000ea80000300a00 */
[----:B------:R1:W-:Y:S04]  /*3ac30*/  STL.64 [R1+0x1468], R92 ;  /* 0x0014685c01007387 */ /* 0x0003e80000100a00 */
[----:B------:R-:W2:Y:S01]  /*3ac40*/  LDL.LU.64 R152, [R1+0xec0] ;  /* 0x000ec00001987983 */ /* 0x000ea20000300a00 */
[----:B------:R-:W-:Y:S01]  /*3ac50*/  VIADD R79, R80, 0xffffff74 ;  /* 0xffffff74504f7836 */ /* 0x000fe20000000000 */
[----:B------:R-:W-:Y:S01]  /*3ac60*/  IADD3 R78, R108, -0xa9, RZ ;  /* 0xffffff576c4e7810 */ /* 0x000fe20007ffe0ff */
[----:B------:R-:W2:Y:S01]  /*3ac70*/  LDC R80, c[0x0][0x230] ;  /* 0x00008c00ff507b82 */ /* 0x000ea20000000800 */
[----:B------:R-:W-:Y:S02]  /*3ac80*/  LDGSTS.E [R244+-0x20000], desc[UR60][R106.64], !P5 ;  /* 0xe00000006af47fae */ /* 0x000fe4000e92187c */
[----:B------:R-:W-:-:S02]  /*3ac90*/  ISETP.GE.U32.AND P1, PT, R79, 0x7ffffef5, PT ;  /* 0x7ffffef54f00780c */ /* 0x000fc40003f26070 */
[----:B------:R1:W-:Y:S01]  /*3aca0*/  LDGSTS.E [R244+-0x1c000], desc[UR60][R92.64], !P5 ;  /* 0xe40000005cf47fae */ /* 0x0003e2000e92187c */
[----:B------:R-:W-:Y:S01]  /*3acb0*/  ISETP.GE.U32.AND P5, PT, R78, 0x7ffffed8, PT ;  /* 0x7ffffed84e00780c */ /* 0x000fe20003fa6070 */
[----:B------:R-:W-:Y:S02]  /*3acc0*/  VIADD R79, R91, 0xffffff56 ;  /* 0xffffff565b4f7836 */ /* 0x000fe40000000000 */
[----:B------:R-:W-:Y:S01]  /*3acd0*/  VIADD R78, R90, 0xffffff55 ;  /* 0xffffff555a4e7836 */ /* 0x000fe20000000000 */
[----:B-1----:R-:W1:Y:S01]  /*3ace0*/  LDC R92, c[0x0][0x230] ;  /* 0x00008c00ff5c7b82 */ /* 0x002e620000000800 */
[----:B---3--:R-:W-:-:S05]  /*3acf0*/  IMAD.WIDE R120, R217, 0x4, R120 ;  /* 0x00000004d9787825 */ /* 0x008fca00078e0278 */
[----:B------:R3:W-:Y:S04]  /*3ad00*/  STL.64 [R1+0x1470], R120 ;  /* 0x0014707801007387 */ /* 0x0007e80000100a00 */
[----:B------:R-:W-:Y:S01]  /*3ad10*/  LDGSTS.E [R244+-0x1fffc], desc[UR60][R120.64], !P6 ;  /* 0xe000400078f47fae */ /* 0x000fe2000f12187c */
[----:B------:R-:W-:-:S05]  /*3ad20*/  IMAD.WIDE R108, R217, 0x4, R184 ;  /* 0x00000004d96c7825 */ /* 0x000fca00078e02b8 */
[----:B------:R1:W-:Y:S01]  /*3ad30*/  STL.64 [R1+0x1478], R108 ;  /* 0x0014786c01007387 */ /* 0x0003e20000100a00 */
[----:B------:R-:W-:-:S03]  /*3ad40*/  IMAD.WIDE R106, R217, 0x4, R168 ;  /* 0x00000004d96a7825 */ /* 0x000fc600078e02a8 */
[----:B------:R-:W2:Y:S04]  /*3ad50*/  LDL.LU.64 R184, [R1+0xec8] ;  /* 0x000ec80001b87983 */ /* 0x000ea80000300a00 */
[----:B------:R-:W2:Y:S01]  /*3ad60*/  LDL.LU.64 R168, [R1+0xed0] ;  /* 0x000ed00001a87983 */ /* 0x000ea20000300a00 */
[----:B----4-:R-:W-:-:S03]  /*3ad70*/  IMAD.WIDE R90, R217, 0x4, R136 ;  /* 0x00000004d95a7825 */ /* 0x010fc600078e0288 */
[----:B------:R4:W-:Y:S04]  /*3ad80*/  STL.64 [R1+0x1480], R106 ;  /* 0x0014806a01007387 */ /* 0x0009e80000100a00 */
[----:B------:R4:W-:Y:S04]  /*3ad90*/  STL.64 [R1+0x1488], R90 ;  /* 0x0014885a01007387 */ /* 0x0009e80000100a00 */
[----:B------:R-:W4:Y:S04]  /*3ada0*/  LDL.LU.64 R136, [R1+0xed8] ;  /* 0x000ed80001887983 */ /* 0x000f280000300a00 */
[----:B---3--:R-:W3:Y:S04]  /*3adb0*/  LDL.LU.64 R120, [R1+0xee0] ;  /* 0x000ee00001787983 */ /* 0x008ee80000300a00 */
[----:B------:R1:W-:Y:S04]  /*3adc0*/  LDGSTS.E [R244+-0x1bffc], desc[UR60][R108.64], !P6 ;  /* 0xe40040006cf47fae */ /* 0x0003e8000f12187c */
[----:B------:R4:W-:Y:S01]  /*3add0*/  LDGSTS.E [R244+-0x1fff8], desc[UR60][R106.64], !P4 ;  /* 0xe00080006af47fae */ /* 0x0009e2000e12187c */
[----:B--2---:R-:W-:-:S03]  /*3ade0*/  IMAD.WIDE R104, R217, 0x4, R104 ;  /* 0x00000004d9687825 */ /* 0x004fc600078e0268 */
[----:B------:R2:W-:Y:S01]  /*3adf0*/  LDGSTS.E [R244+-0x1bff8], desc[UR60][R90.64], !P4 ;  /* 0xe40080005af47fae */ /* 0x0005e2000e12187c */
[----:B-1----:R-:W-:-:S03]  /*3ae00*/  IMAD.WIDE R108, R217, 0x4, R200 ;  /* 0x00000004d96c7825 */ /* 0x002fc600078e02c8 */
[----:B------:R1:W-:Y:S04]  /*3ae10*/  STL.64 [R1+0x1490], R104 ;  /* 0x0014906801007387 */ /* 0x0003e80000100a00 */
[----:B------:R-:W3:Y:S01]  /*3ae20*/  LDL.LU.64 R200, [R1+0xee8] ;  /* 0x000ee80001c87983 */ /* 0x000ee20000300a00 */
[----:B----4-:R-:W-:-:S03]  /*3ae30*/  IMAD.WIDE R106, R217, 0x4, R88 ;  /* 0x00000004d96a7825 */ /* 0x010fc600078e0258 */
[----:B------:R-:W-:Y:S01]  /*3ae40*/  STL.64 [R1+0x1498], R108 ;  /* 0x0014986c01007387 */ /* 0x000fe20000100a00 */
[----:B------:R-:W-:Y:S01]  /*3ae50*/  ISETP.GE.U32.AND P6, PT, R79, 0x7ffffed7, PT ;  /* 0x7ffffed74f00780c */ /* 0x000fe20003fc6070 */
[----:B--2---:R-:W2:Y:S02]  /*3ae60*/  LDC R91, c[0x0][0x230] ;  /* 0x00008c00ff5b7b82 */ /* 0x004ea40000000800 */
[----:B------:R-:W4:Y:S01]  /*3ae70*/  LDL.LU.64 R88, [R1+0xef0] ;  /* 0x000ef00001587983 */ /* 0x000f220000300a00 */
[----:B------:R-:W-:Y:S01]  /*3ae80*/  ISETP.GE.U32.AND P4, PT, R78, 0x7ffffed6, PT ;  /* 0x7ffffed64e00780c */ /* 0x000fe20003f86070 */
[----:B------:R-:W-:Y:S01]  /*3ae90*/  VIADD R78, R80, 0xffffff37 ;  /* 0xffffff37504e7836 */ /* 0x000fe20000000000 */
[----:B------:R-:W-:Y:S01]  /*3aea0*/  IADD3 R79, R81, -0xac, RZ ;  /* 0xffffff54514f7810 */ /* 0x000fe20007ffe0ff */
[----:B------:R-:W-:Y:S01]  /*3aeb0*/  IMAD.WIDE R80, R217, 0x4, R152 ;  /* 0x00000004d9507825 */ /* 0x000fe200078e0298 */
[----:B------:R-:W-:Y:S01]  /*3aec0*/  STL.64 [R1+0x1510], R106 ;  /* 0x0015106a01007387 */ /* 0x000fe20000100a00 */
[----:B------:R-:W2:Y:S03]  /*3aed0*/  LDC R90, c[0x0][0x230] ;  /* 0x00008c00ff5a7b82 */ /* 0x000ea60000000800 */
[----:B------:R-:W2:Y:S04]  /*3aee0*/  LDL.LU.64 R152, [R1+0xef8] ;  /* 0x000ef80001987983 */ /* 0x000ea80000300a00 */
[----:B------:R-:W-:Y:S04]  /*3aef0*/  LDGSTS.E [R244+-0x1fff4], desc[UR60][R104.64], !P1 ;  /* 0xe000c00068f47fae */ /* 0x000fe8000c92187c */
[----:B------:R-:W-:Y:S04]  /*3af00*/  LDGSTS.E [R244+-0x1bff4], desc[UR60][R108.64], !P1 ;  /* 0xe400c0006cf47fae */ /* 0x000fe8000c92187c */
[----:B------:R-:W-:Y:S04]  /*3af10*/  LDGSTS.E [R244+-0x18000], desc[UR60][R106.64], !P5 ;  /* 0xe80000006af47fae */ /* 0x000fe8000e92187c */
[----:B-1----:R-:W2:Y:S04]  /*3af20*/  LDL.LU.64 R104, [R1+0xf00] ;  /* 0x000f000001687983 */ /* 0x002ea80000300a00 */
[----:B------:R1:W-:Y:S01]  /*3af30*/  LDGSTS.E [R244+-0x14000], desc[UR60][R80.64], !P5 ;  /* 0xec00000050f47fae */ /* 0x0003e2000e92187c */
[----:B------:R-:W-:-:S02]  /*3af40*/  ISETP.GE.U32.AND P5, PT, R78, 0x7ffffeb8, PT ;  /* 0x7ffffeb84e00780c */ /* 0x000fc40003fa6070 */
[----:B------:R-:W-:Y:S01]  /*3af50*/  IADD3 R78, R92, -0xcb, RZ ;  /* 0xffffff355c4e7810 */ /* 0x000fe20007ffe0ff */
[----:B------:R1:W-:Y:S01]  /*3af60*/  STL.64 [R1+0x1518], R80 ;  /* 0x0015185001007387 */ /* 0x0003e20000100a00 */
[----:B------:R-:W-:Y:S01]  /*3af70*/  ISETP.GE.U32.AND P1, PT, R79, 0x7ffffed5, PT ;  /* 0x7ffffed54f00780c */ /* 0x000fe20003f26070 */
[C---:B------:R-:W-:Y:S01]  /*3af80*/  IMAD.WIDE R122, R217.reuse, 0x4, R184 ;  /* 0x00000004d97a7825 */ /* 0x040fe200078e02b8 */
[----:B-1----:R-:W1:Y:S03]  /*3af90*/  LDC R80, c[0x0][0x230] ;  /* 0x00008c00ff507b82 */ /* 0x002e660000000800 */
[C---:B------:R-:W-:Y:S01]  /*3afa0*/  IMAD.WIDE R108, R217.reuse, 0x4, R168 ;  /* 0x00000004d96c7825 */ /* 0x040fe200078e02a8 */
[----:B------:R-:W-:Y:S04]  /*3afb0*/  STL.64 [R1+0x1520], R122 ;  /* 0x0015207a01007387 */ /* 0x000fe80000100a00 */
[----:B------:R1:W-:Y:S01]  /*3afc0*/  STL.64 [R1+0x1528], R108 ;  /* 0x0015286c01007387 */ /* 0x0003e20000100a00 */
[----:B------:R-:W2:Y:S03]  /*3afd0*/  LDC R81, c[0x0][0x230] ;  /* 0x00008c00ff517b82 */ /* 0x000ea60000000800 */
[----:B------:R-:W-:Y:S01]  /*3afe0*/  LDGSTS.E [R244+-0x17ffc], desc[UR60][R122.64], !P6 ;  /* 0xe80040007af47fae */ /* 0x000fe2000f12187c */
[----:B------:R-:W-:-:S03]  /*3aff0*/  IMAD.WIDE R106, R217, 0x4, R136 ;  /* 0x00000004d96a7825 */ /* 0x000fc600078e0288 */
[----:B------:R1:W-:Y:S01]  /*3b000*/  LDGSTS.E [R244+-0x13ffc], desc[UR60][R108.64], !P6 ;  /* 0xec0040006cf47fae */ /* 0x0003e2000f12187c */
[----:B---3--:R-:W-:-:S03]  /*3b010*/  IMAD.WIDE R92, R217, 0x4, R120 ;  /* 0x00000004d95c7825 */ /* 0x008fc600078e0278 */
[----:B------:R2:W-:Y:S04]  /*3b020*/  LDGSTS.E [R244+-0x17ff8], desc[UR60][R106.64], !P4 ;  /* 0xe80080006af47fae */ /* 0x0005e8000e12187c */
[----:B------:R-:W3:Y:S04]  /*3b030*/  LDL.LU.64 R120, [R1+0xf08] ;  /* 0x000f080001787983 */ /* 0x000ee80000300a00 */
[----:B------:R-:W3:Y:S04]  /*3b040*/  LDL.LU.64 R184, [R1+0xf10] ;  /* 0x000f100001b87983 */ /* 0x000ee80000300a00 */
[----:B------:R2:W-:Y:S04]  /*3b050*/  STL.64 [R1+0x1530], R106 ;  /* 0x0015306a01007387 */ /* 0x0005e80000100a00 */
[----:B------:R2:W-:Y:S04]  /*3b060*/  STL.64 [R1+0x1538], R92 ;  /* 0x0015385c01007387 */ /* 0x0005e80000100a00 */
[----:B------:R-:W3:Y:S04]  /*3b070*/  LDL.LU.64 R168, [R1+0xf18] ;  /* 0x000f180001a87983 */ /* 0x000ee80000300a00 */
[----:B------:R-:W3:Y:S01]  /*3b080*/  LDL.LU.64 R136, [R1+0xf20] ;  /* 0x000f200001887983 */ /* 0x000ee20000300a00 */
[----:B-1----:R-:W-:-:S03]  /*3b090*/  IMAD.WIDE R108, R217, 0x4, R200 ;  /* 0x00000004d96c7825 */ /* 0x002fc600078e02c8 */
[----:B------:R1:W-:Y:S01]  /*3b0a0*/  LDGSTS.E [R244+-0x13ff8], desc[UR60][R92.64], !P4 ;  /* 0xec0080005cf47fae */ /* 0x0003e2000e12187c */
[----:B----4-:R-:W-:-:S03]  /*3b0b0*/  IMAD.WIDE R88, R217, 0x4, R88 ;  /* 0x00000004d9587825 */ /* 0x010fc600078e0258 */
[----:B------:R-:W-:Y:S04]  /*3b0c0*/  STL.64 [R1+0x1540], R108 ;  /* 0x0015406c01007387 */ /* 0x000fe80000100a00 */
[----:B------:R4:W-:Y:S01]  /*3b0d0*/  STL.64 [R1+0x1810], R88 ;  /* 0x0018105801007387 */ /* 0x0009e20000100a00 */
[----:B--2---:R-:W-:-:S03]  /*3b0e0*/  IMAD.WIDE R106, R217, 0x4, R152 ;  /* 0x00000004d96a7825 */ /* 0x004fc600078e0298 */
[----:B------:R2:W-:Y:S04]  /*3b0f0*/  LDGSTS.E [R244+-0x17ff4], desc[UR60][R108.64], !P1 ;  /* 0xe800c0006cf47fae */ /* 0x0005e8000c92187c */
[----:B------:R-:W2:Y:S04]  /*3b100*/  LDL.LU.64 R152, [R1+0xf28] ;  /* 0x000f280001987983 */ /* 0x000ea80000300a00 */
[----:B------:R-:W-:Y:S01]  /*3b110*/  LDGSTS.E [R244+-0x13ff4], desc[UR60][R88.64], !P1 ;  /* 0xec00c00058f47fae */ /* 0x000fe2000c92187c */
[----:B-1----:R-:W-:-:S03]  /*3b120*/  IMAD.WIDE R92, R217, 0x4, R104 ;  /* 0x00000004d95c7825 */ /* 0x002fc600078e0268 */
[----:B------:R1:W-:Y:S04]  /*3b130*/  LDGSTS.E [R244+-0x10000], desc[UR60][R106.64], !P5 ;  /* 0xf00000006af47fae */ /* 0x0003e8000e92187c */
[----:B------:R-:W2:Y:S04]  /*3b140*/  LDL.LU.64 R104, [R1+0xf30] ;  /* 0x000f300001687983 */ /* 0x000ea80000300a00 */
[----:B------:R1:W-:Y:S04]  /*3b150*/  STL.64 [R1+0x19d8], R106 ;  /* 0x0019d86a01007387 */ /* 0x0003e80000100a00 */
[----:B------:R1:W-:Y:S04]  /*3b160*/  STL.64 [R1+0x19e0], R92 ;  /* 0x0019e05c01007387 */ /* 0x0003e80000100a00 */
[----:B----4-:R-:W4:Y:S04]  /*3b170*/  LDL.LU.64 R88, [R1+0x13f8] ;  /* 0x0013f80001587983 */ /* 0x010f280000300a00 */
[----:B------:R-:W4:Y:S01]  /*3b180*/  LDL.LU.64 R232, [R1+0x1400] ;  /* 0x0014000001e87983 */ /* 0x000f220000300a00 */
[----:B------:R-:W-:Y:S01]  /*3b190*/  VIADD R79, R245, 0xffffff36 ;  /* 0xffffff36f54f7836 */ /* 0x000fe20000000000 */
[----:B------:R-:W-:Y:S01]  /*3b1a0*/  ISETP.GE.U32.AND P4, PT, R78, 0x7ffffeb6, PT ;  /* 0x7ffffeb64e00780c */ /* 0x000fe20003f86070 */
[----:B------:R-:W4:Y:S01]  /*3b1b0*/  LDC R245, c[0x0][0x230] ;  /* 0x00008c00fff57b82 */ /* 0x000f220000000800 */
[----:B------:R4:W-:Y:S02]  /*3b1c0*/  LDGSTS.E [R244+-0xc000], desc[UR60][R92.64], !P5 ;  /* 0xf40000005cf47fae */ /* 0x0009e4000e92187c */
[----:B------:R-:W-:Y:S01]  /*3b1d0*/  ISETP.GE.U32.AND P6, PT, R79, 0x7ffffeb7, PT ;  /* 0x7ffffeb74f00780c */ /* 0x000fe20003fc6070 */
[----:B------:R-:W-:-:S02]  /*3b1e0*/  VIADD R78, R91, 0xffffff34 ;  /* 0xffffff345b4e7836 */ /* 0x000fc40000000000 */
[----:B---3--:R-:W-:-:S04]  /*3b1f0*/  IMAD.WIDE R120, R217, 0x4, R120 ;  /* 0x00000004d9787825 */ /* 0x008fc800078e0278 */
[C---:B------:R-:W-:Y:S01]  /*3b200*/  IMAD.WIDE R122, R217.reuse, 0x4, R184 ;  /* 0x00000004d97a7825 */ /* 0x040fe200078e02b8 */
[----:B------:R3:W-:Y:S03]  /*3b210*/  STL.64 [R1+0x19e8], R120 ;  /* 0x0019e87801007387 */ /* 0x0007e60000100a00 */
[C---:B--2---:R-:W-:Y:S01]  /*3b220*/  IMAD.WIDE R108, R217.reuse, 0x4, R168 ;  /* 0x00000004d96c7825 */ /* 0x044fe200078e02a8 */
[----:B------:R-:W-:Y:S03]  /*3b230*/  STL.64 [R1+0x19f0], R122 ;  /* 0x0019f07a01007387 */ /* 0x000fe60000100a00 */
[C---:B-1----:R-:W-:Y:S01]  /*3b240*/  IMAD.WIDE R106, R217.reuse, 0x4, R136 ;  /* 0x00000004d96a7825 */ /* 0x042fe200078e0288 */
[----:B------:R-:W2:Y:S03]  /*3b250*/  LDL.LU.64 R200, [R1+0x1408] ;  /* 0x0014080001c87983 */ /* 0x000ea60000300a00 */
[C---:B------:R-:W-:Y:S01]  /*3b260*/  IMAD.WIDE R104, R217.reuse, 0x4, R104 ;  /* 0x00000004d9687825 */ /* 0x040fe200078e0268 */
[----:B------:R1:W-:Y:S03]  /*3b270*/  STL.64 [R1+0x19f8], R108 ;  /* 0x0019f86c01007387 */ /* 0x0003e60000100a00 */
[----:B----4-:R-:W-:Y:S01]  /*3b280*/  IMAD.WIDE R88, R217, 0x4, R88 ;  /* 0x00000004d9587825 */ /* 0x010fe200078e0258 */
[----:B------:R-:W4:Y:S01]  /*3b290*/  LDL.LU.64 R184, [R1+0x1418] ;  /* 0x0014180001b87983 */ /* 0x000f220000300a00 */
[----:B------:R-:W-:Y:S01]  /*3b2a0*/  IADD3 R79, R81, -0xea, RZ ;  /* 0xffffff16514f7810 */ /* 0x000fe20007ffe0ff */
[----:B------:R-:W4:Y:S02]  /*3b2b0*/  LDC R93, c[0x0][0x230] ;  /* 0x00008c00ff5d7b82 */ /* 0x000f240000000800 */
[----:B------:R1:W-:Y:S04]  /*3b2c0*/  STL.64 [R1+0x1a00], R106 ;  /* 0x001a006a01007387 */ /* 0x0003e80000100a00 */
[----:B------:R-:W4:Y:S01]  /*3b2d0*/  LDL.LU.64 R136, [R1+0x1410] ;  /* 0x0014100001887983 */ /* 0x000f220000300a00 */
[----:B------:R-:W-:Y:S01]  /*3b2e0*/  ISETP.GE.U32.AND P1, PT, R78, 0x7ffffeb5, PT ;  /* 0x7ffffeb54e00780c */ /* 0x000fe20003f26070 */
[----:B------:R-:W4:Y:S02]  /*3b2f0*/  LDC R91, c[0x0][0x230] ;  /* 0x00008c00ff5b7b82 */ /* 0x000f240000000800 */
[----:B------:R-:W-:Y:S04]  /*3b300*/  LDGSTS.E [R244+-0xfffc], desc[UR60][R120.64], !P6 ;  /* 0xf000400078f47fae */ /* 0x000fe8000f12187c */
[----:B------:R-:W-:Y:S02]  /*3b310*/  LDGSTS.E [R244+-0xbffc], desc[UR60][R122.64], !P6 ;  /* 0xf40040007af47fae */ /* 0x000fe4000f12187c */
[----:B------:R-:W4:Y:S02]  /*3b320*/  LDC R92, c[0x0][0x230] ;  /* 0x00008c00ff5c7b82 */ /* 0x000f240000000800 */
[----:B------:R1:W-:Y:S04]  /*3b330*/  LDGSTS.E [R244+-0xfff8], desc[UR60][R108.64], !P4 ;  /* 0xf00080006cf47fae */ /* 0x0003e8000e12187c */
[----:B---3--:R-:W3:Y:S02]  /*3b340*/  LDL.LU.64 R120, [R1+0x1428] ;  /* 0x0014280001787983 */ /* 0x008ee40000300a00 */
[----:B------:R-:W3:Y:S02]  /*3b350*/  LDC R81, c[0x0][0x230] ;  /* 0x00008c00ff517b82 */ /* 0x000ee40000000800 */
[----:B------:R-:W3:Y:S01]  /*3b360*/  LDL.LU.64 R168, [R1+0x1420] ;  /* 0x0014200001a87983 */ /* 0x000ee20000300a00 */
[----:B-1----:R-:W-:-:S03]  /*3b370*/  IMAD.WIDE R108, R217, 0x4, R152 ;  /* 0x00000004d96c7825 */ /* 0x002fc600078e0298 */
[----:B------:R1:W-:Y:S04]  /*3b380*/  LDGSTS.E [R244+-0xbff8], desc[UR60][R106.64], !P4 ;  /* 0xf40080006af47fae */ /* 0x0003e8000e12187c */
[----:B------:R-:W3:Y:S01]  /*3b390*/  LDL.LU.64 R152, [R1+0x1430] ;  /* 0x0014300001987983 */ /* 0x000ee20000300a00 */
[----:B------:R-:W-:Y:S01]  /*3b3a0*/  VIADD R78, R80, 0xffffff17 ;  /* 0xffffff17504e7836 */ /* 0x000fe20000000000 */
[----:B------:R-:W-:Y:S01]  /*3b3b0*/  ISETP.GE.U32.AND P6, PT, R79, 0x7ffffe97, PT ;  /* 0x7ffffe974f00780c */ /* 0x000fe20003fc6070 */
[----:B------:R-:W3:Y:S01]  /*3b3c0*/  LDC R80, c[0x0][0x230] ;  /* 0x00008c00ff507b82 */ /* 0x000ee20000000800 */
[----:B------:R3:W-:Y:S02]  /*3b3d0*/  LDGSTS.E [R244+-0xfff4], desc[UR60][R108.64], !P1 ;  /* 0xf000c0006cf47fae */ /* 0x0007e4000c92187c */
[----:B------:R-:W-:-:S02]  /*3b3e0*/  ISETP.GE.U32.AND P5, PT, R78, 0x7ffffe98, PT ;  /* 0x7ffffe984e00780c */ /* 0x000fc40003fa6070 */
[----:B------:R-:W-:Y:S01]  /*3b3f0*/  STL.64 [R1+0x1a08], R108 ;  /* 0x001a086c01007387 */ /* 0x000fe20000100a00 */
[----:B-1----:R-:W-:-:S03]  /*3b400*/  IMAD.WIDE R106, R217, 0x4, R232 ;  /* 0x00000004d96a7825 */ /* 0x002fc600078e02e8 */
[----:B------:R1:W-:Y:S04]  /*3b410*/  STL.64 [R1+0x1a10], R104 ;  /* 0x001a106801007387 */ /* 0x0003e80000100a00 */
[----:B------:R-:W-:Y:S04]  /*3b420*/  LDGSTS.E [R244+-0xbff4], desc[UR60][R104.64], !P1 ;  /* 0xf400c00068f47fae */ /* 0x000fe8000c92187c */
[----:B------:R1:W-:Y:S04]  /*3b430*/  STL.64 [R1+0x1bd8], R88 ;  /* 0x001bd85801007387 */ /* 0x0003e80000100a00 */
[----:B------:R-:W-:Y:S04]  /*3b440*/  LDGSTS.E [R244+-0x8000], desc[UR60][R88.64], !P5 ;  /* 0xf800000058f47fae */ /* 0x000fe8000e92187c */
[----:B-1----:R-:W3:Y:S04]  /*3b450*/  LDL.LU.64 R104, [R1+0xf38] ;  /* 0x000f380001687983 */ /* 0x002ee80000300a00 */
[----:B------:R1:W-:Y:S04]  /*3b460*/  STL.64 [R1+0x1be0], R106 ;  /* 0x001be06a01007387 */ /* 0x0003e80000100a00 */
[----:B------:R-:W3:Y:S01]  /*3b470*/  LDL.LU.64 R88, [R1+0xf40] ;  /* 0x000f400001587983 */ /* 0x000ee20000300a00 */
[----:B------:R-:W-:-:S02]  /*3b480*/  VIADD R78, R90, 0xffffff15 ;  /* 0xffffff155a4e7836 */ /* 0x000fc40000000000 */
[----:B--2---:R-:W-:-:S03]  /*3b490*/  IMAD.WIDE R138, R217, 0x4, R200 ;  /* 0x00000004d98a7825 */ /* 0x004fc600078e02c8 */
[----:B------:R-:W-:Y:S01]  /*3b4a0*/  ISETP.GE.U32.AND P4, PT, R78, 0x7ffffe96, PT ;  /* 0x7ffffe964e00780c */ /* 0x000fe20003f86070 */
[----:B------:R1:W-:Y:S01]  /*3b4b0*/  LDGSTS.E [R244+-0x4000], desc[UR60][R106.64], !P5 ;  /* 0xfc0000006af47fae */ /* 0x0003e2000e92187c */
[----:B------:R-:W2:Y:S03]  /*3b4c0*/  LDC R90, c[0x0][0x230] ;  /* 0x00008c00ff5a7b82 */ /* 0x000ea60000000800 */
[----:B------:R-:W-:Y:S01]  /*3b4d0*/  STL.64 [R1+0x1be8], R138 ;  /* 0x001be88a01007387 */ /* 0x000fe20000100a00 */
[----:B------:R-:W-:-:S03]  /*3b4e0*/  VIADD R78, R245, 0xffffff14 ;  /* 0xffffff14f54e7836 */ /* 0x000fc60000000000 */
[----:B------:R-:W-:Y:S01]  /*3b4f0*/  LDGSTS.E [R244+-0x7ffc], desc[UR60][R138.64], !P6 ;  /* 0xf80040008af47fae */ /* 0x000fe2000f12187c */
[----:B----4-:R-:W-:-:S04]  /*3b500*/  IMAD.WIDE R124, R217, 0x4, R184 ;  /* 0x00000004d97c7825 */ /* 0x010fc800078e02b8 */
[C---:B------:R-:W-:Y:S01]  /*3b510*/  IMAD.WIDE R136, R217.reuse, 0x4, R136 ;  /* 0x00000004d9887825 */ /* 0x040fe200078e0288 */
[----:B------:R-:W-:Y:S01]  /*3b520*/  ISETP.GE.U32.AND P1, PT, R78, 0x7ffffe95, PT ;  /* 0x7ffffe954e00780c */ /* 0x000fe20003f26070 */
[----:B------:R-:W4:Y:S03]  /*3b530*/  LDC R245, c[0x0][0x230] ;  /* 0x00008c00fff57b82 */ /* 0x000f260000000800 */
[----:B------:R-:W-:Y:S04]  /*3b540*/  LDGSTS.E [R244+-0x3ffc], desc[UR60][R136.64], !P6 ;  /* 0xfc00400088f47fae */ /* 0x000fe8000f12187c */
[----:B------:R-:W-:Y:S01]  /*3b550*/  LDGSTS.E [R244+-0x7ff8], desc[UR60][R124.64], !P4 ;  /* 0xf80080007cf47fae */ /* 0x000fe2000e12187c */
[----:B---3--:R-:W-:-:S03]  /*3b560*/  IMAD.WIDE R108, R217, 0x4, R120 ;  /* 0x00000004d96c7825 */ /* 0x008fc600078e0278 */
[----:B------:R-:W3:Y:S01]  /*3b570*/  LDL.LU.64 R120, [R1+0xf48] ;  /* 0x000f480001787983 */ /* 0x000ee20000300a00 */
[----:B------:R-:W-:-:S03]  /*3b580*/  IMAD.WIDE R122, R217, 0x4, R168 ;  /* 0x00000004d97a7825 */ /* 0x000fc600078e02a8 */
[----:B------:R-:W-:Y:S04]  /*3b590*/  STL.64 [R1+0x1bf8], R124 ;  /* 0x001bf87c01007387 */ /* 0x000fe80000100a00 */
[----:B------:R-:W-:Y:S04]  /*3b5a0*/  STL.64 [R1+0x1bf0], R136 ;  /* 0x001bf08801007387 */ /* 0x000fe80000100a00 */
[----:B------:R-:W3:Y:S01]  /*3b5b0*/  LDL.LU.64 R184, [R1+0xf50] ;  /* 0x000f500001b87983 */ /* 0x000ee20000300a00 */
[----:B-1----:R-:W-:-:S03]  /*3b5c0*/  IMAD.WIDE R106, R217, 0x4, R152 ;  /* 0x00000004d96a7825 */ /* 0x002fc600078e0298 */
[----:B------:R1:W-:Y:S04]  /*3b5d0*/  STL.64 [R1+0x1c08], R108 ;  /* 0x001c086c01007387 */ /* 0x0003e80000100a00 */
[----:B------:R-:W3:Y:S04]  /*3b5e0*/  LDL.LU.64 R168, [R1+0xf58] ;  /* 0x000f580001a87983 */ /* 0x000ee80000300a00 */
[----:B------:R-:W-:Y:S04]  /*3b5f0*/  STL.64 [R1+0x1c00], R122 ;  /* 0x001c007a01007387 */ /* 0x000fe80000100a00 */
[----:B------:R-:W3:Y:S04]  /*3b600*/  LDL.LU.64 R152, [R1+0xf60] ;  /* 0x000f600001987983 */ /* 0x000ee80000300a00 */
[----:B------:R-:W-:Y:S04]  /*3b610*/  LDGSTS.E [R244+-0x3ff8], desc[UR60][R122.64], !P4 ;  /* 0xfc0080007af47fae */ /* 0x000fe8000e12187c */
[----:B------:R1:W-:Y:S04]  /*3b620*/  LDGSTS.E [R244+-0x7ff4], desc[UR60][R108.64], !P1 ;  /* 0xf800c0006cf47fae */ /* 0x0003e8000c92187c */
[----:B------:R2:W-:Y:S04]  /*3b630*/  STL.64 [R1+0x1c10], R106 ;  /* 0x001c106a01007387 */ /* 0x0005e80000100a00 */
[----:B------:R2:W-:Y:S01]  /*3b640*/  LDGSTS.E [R244+-0x3ff4], desc[UR60][R106.64], !P1 ;  /* 0xfc00c0006af47fae */ /* 0x0005e2000c92187c */
[----:B-1----:R-:W-:-:S03]  /*3b650*/  IMAD.WIDE R108, R217, 0x4, R104 ;  /* 0x00000004d96c7825 */ /* 0x002fc600078e0268 */
[----:B------:R-:W3:Y:S04]  /*3b660*/  LDL.LU.64 R104, [R1+0xf68] ;  /* 0x000f680001687983 */ /* 0x000ee80000300a00 */
[----:B------:R-:W3:Y:S01]  /*3b670*/  LDL.LU.64 R200, [R1+0xf70] ;  /* 0x000f700001c87983 */ /* 0x000ee20000300a00 */
[----:B--2---:R-:W-:Y:S01]  /*3b680*/  IMAD.WIDE R106, R217, 0x4, R88 ;  /* 0x00000004d96a7825 */ /* 0x004fe200078e0258 */
[----:B------:R-:W-:Y:S02]  /*3b690*/  IADD3 R78, R80, -0x8d, RZ ;  /* 0xffffff73504e7810 */ /* 0x000fe40007ffe0ff */
[----:B------:R1:W-:Y:S01]  /*3b6a0*/  STL.64 [R1+0xef8], R108 ;  /* 0x000ef86c01007387 */ /* 0x0003e20000100a00 */
[----:B------:R-:W2:Y:S03]  /*3b6b0*/  LDC R80, c[0x0][0x230] ;  /* 0x00008c00ff507b82 */ /* 0x000ea60000000800 */
[----:B------:R-:W3:Y:S04]  /*3b6c0*/  LDL.LU.64 R88, [R1+0xf78] ;  /* 0x000f780001587983 */ /* 0x000ee80000300a00 */
[----:B------:R1:W-:Y:S01]  /*3b6d0*/  STL.64 [R1+0xf00], R106 ;  /* 0x000f006a01007387 */ /* 0x0003e20000100a00 */
[----:B------:R-:W-:Y:S01]  /*3b6e0*/  VIADD R79, R93, 0xffffff72 ;  /* 0xffffff725d4f7836 */ /* 0x000fe20000000000 */
[----:B------:R-:W1:Y:S02]  /*3b6f0*/  LDC R244, c[0x0][0x230] ;  /* 0x00008c00fff47b82 */ /* 0x000e640000000800 */
[----:B------:R-:W3:Y:S01]  /*3b700*/  LDL.LU.64 R136, [R1+0xf80] ;  /* 0x000f800001887983 */ /* 0x000ee20000300a00 */
[----:B------:R-:W-:-:S02]  /*3b710*/  ISETP.GE.U32.AND P5, PT, R78, 0x7ffffef4, PT ;  /* 0x7ffffef44e00780c */ /* 0x000fc40003fa6070 */
[----:B------:R-:W-:Y:S01]  /*3b720*/  ISETP.GE.U32.AND P6, PT, R79, 0x7ffffef3, PT ;  /* 0x7ffffef34f00780c */ /* 0x000fe20003fc6070 */
[----:B------:R-:W-:Y:S02]  /*3b730*/  VIADD R78, R91, 0xffffff71 ;  /* 0xffffff715b4e7836 */ /* 0x000fe40000000000 */
[----:B------:R-:W1:Y:S01]  /*3b740*/  LDC R91, c[0x0][0x230] ;  /* 0x00008c00ff5b7b82 */ /* 0x000e620000000800 */
[----:B--2---:R-:W-:-:S07]  /*3b750*/  IADD3 R79, R80, -0x90, RZ ;  /* 0xffffff70504f7810 */ /* 0x004fce0007ffe0ff */
[----:B------:R1:W-:Y:S01]  /*3b760*/  LDGSTS.E [R10+-0x20000], desc[UR60][R108.64], !P5 ;  /* 0xe00000006c0a7fae */ /* 0x0003e2000e92187c */
[----:B------:R-:W2:Y:S01]  /*3b770*/  LDC R80, c[0x0][0x230] ;  /* 0x00008c00ff507b82 */ /* 0x000ea20000000800 */
[----:B------:R-:W-:Y:S02]  /*3b780*/  ISETP.GE.U32.AND P1, PT, R79, 0x7ffffef1, PT ;  /* 0x7ffffef14f00780c */ /* 0x000fe40003f26070 */
[----:B------:R1:W-:Y:S01]  /*3b790*/  LDGSTS.E [R10+-0x1c000], desc[UR60][R106.64], !P5 ;  /* 0xe40000006a0a7fae */ /* 0x0003e2000e92187c */
[----:B------:R-:W-:Y:S01]  /*3b7a0*/  VIADD R79, R92, 0xffffff52 ;  /* 0xffffff525c4f7836 */ /* 0x000fe20000000000 */
[----:B------:R-:W-:Y:S01]  /*3b7b0*/  ISETP.GE.U32.AND P4, PT, R78, 0x7ffffef2, PT ;  /* 0x7ffffef24e00780c */ /* 0x000fe20003f86070 */
[----:B----4-:R-:W-:Y:S02]  /*3b7c0*/  VIADD R78, R245, 0xffffff53 ;  /* 0xffffff53f54e7836 */ /* 0x010fe40000000000 */
[----:B------:R-:W4:Y:S03]  /*3b7d0*/  LDC R245, c[0x0][0x230] ;  /* 0x00008c00fff57b82 */ /* 0x000f260000000800 */
[----:B------:R-:W-:-:S02]  /*3b7e0*/  ISETP.GE.U32.AND P5, PT, R78, 0x7ffffed4, PT ;  /* 0x7ffffed44e00780c */ /* 0x000fc40003fa6070 */
[----:B------:R-:W-:-:S03]  /*3b7f0*/  IADD3 R78, R90, -0xaf, RZ ;  /* 0xffffff515a4e7810 */ /* 0x000fc60007ffe0ff */
[----:B------:R-:W4:Y:S01]  /*3b800*/  LDC R90, c[0x0][0x230] ;  /* 0x00008c00ff5a7b82 */ /* 0x000f220000000800 */
[----:B---3--:R-:W-:-:S05]  /*3b810*/  IMAD.WIDE R120, R217, 0x4, R120 ;  /* 0x00000004d9787825 */ /* 0x008fca00078e0278 */
[----:B------:R3:W-:Y:S04]  /*3b820*/  STL.64 [R1+0xf08], R120 ;  /* 0x000f087801007387 */ /* 0x0007e80000100a00 */
[----:B------:R-:W-:Y:S01]  /*3b830*/  LDGSTS.E [R10+-0x1fffc], desc[UR60][R120.64], !P6 ;  /* 0xe0004000780a7fae */ /* 0x000fe2000f12187c */
[----:B-1----:R-:W-:-:S05]  /*3b840*/  IMAD.WIDE R108, R217, 0x4, R184 ;  /* 0x00000004d96c7825 */ /* 0x002fca00078e02b8 */
[----:B------:R-:W-:Y:S01]  /*3b850*/  STL.64 [R1+0xf10], R108 ;  /* 0x000f106c01007387 */ /* 0x000fe20000100a00 */
[----:B------:R-:W-:-:S03]  /*3b860*/  IMAD.WIDE R106, R217, 0x4, R168 ;  /* 0x00000004d96a7825 */ /* 0x000fc600078e02a8 */
[----:B------:R-:W4:Y:S04]  /*3b870*/  LDL.LU.64 R184, [R1+0xf88] ;  /* 0x000f880001b87983 */ /* 0x000f280000300a00 */
[----:B------:R-:W4:Y:S01]  /*3b880*/  LDL.LU.64 R168, [R1+0xf90] ;  /* 0x000f900001a87983 */ /* 0x000f220000300a00 */
[----:B------:R-:W-:-:S03]  /*3b890*/  IMAD.WIDE R92, R217, 0x4, R152 ;  /* 0x00000004d95c7825 */ /* 0x000fc600078e0298 */
[----:B------:R1:W-:Y:S04]  /*3b8a0*/  STL.64 [R1+0xf18], R106 ;  /* 0x000f186a01007387 */ /* 0x0003e80000100a00 */
[----:B------:R2:W-:Y:S04]  /*3b8b0*/  STL.64 [R1+0xf20], R92 ;  /* 0x000f205c01007387 */ /* 0x0005e80000100a00 */
[----:B------:R-:W4:Y:S04]  /*3b8c0*/  LDL.LU.64 R152, [R1+0xf98] ;  /* 0x000f980001987983 */ /* 0x000f280000300a00 */
[----:B---3--:R-:W3:Y:S04]  /*3b8d0*/  LDL.LU.64 R120, [R1+0xfa0] ;  /* 0x000fa00001787983 */ /* 0x008ee80000300a00 */
[----:B------:R-:W-:Y:S04]  /*3b8e0*/  LDGSTS.E [R10+-0x1bffc], desc[UR60][R108.64], !P6 ;  /* 0xe40040006c0a7fae */ /* 0x000fe8000f12187c */
[----:B------:R1:W-:Y:S01]  /*3b8f0*/  LDGSTS.E [R10+-0x1fff8], desc[UR60][R106.64], !P4 ;  /* 0xe00080006a0a7fae */ /* 0x0003e2000e12187c */
[----:B------:R-:W-:-:S03]  /*3b900*/  IMAD.WIDE R104, R217, 0x4, R104 ;  /* 0x00000004d9687825 */ /* 0x000fc600078e0268 */
[----:B------:R2:W-:Y:S04]  /*3b910*/  LDGSTS.E [R10+-0x1bff8], desc[UR60][R92.64], !P4 ;  /* 0xe40080005c0a7fae */ /* 0x0005e8000e12187c */
[----:B------:R2:W-:Y:S01]  /*3b920*/  STL.64 [R1+0xf28], R104 ;  /* 0x000f286801007387 */ /* 0x0005e20000100a00 */
[----:B-1----:R-:W-:Y:S01]  /*3b930*/  IMAD.WIDE R106, R217, 0x4, R200 ;  /* 0x00000004d96a7825 */ /* 0x002fe200078e02c8 */
[----:B------:R-:W-:Y:S02]  /*3b940*/  ISETP.GE.U32.AND P6, PT, R79, 0x7ffffed3, PT ;  /* 0x7ffffed34f00780c */ /* 0x000fe40003fc6070 */
[----:B------:R-:W3:Y:S01]  /*3b950*/  LDL.LU.64 R200, [R1+0xfa8] ;  /* 0x000fa80001c87983 */ /* 0x000ee20000300a00 */
[----:B--2---:R-:W-:-:S03]  /*3b960*/  IMAD.WIDE R92, R217, 0x4, R88 ;  /* 0x00000004d95c7825 */ /* 0x004fc600078e0258 */
[----:B------:R-:W-:Y:S01]  /*3b970*/  STL.64 [R1+0xf30], R106 ;  /* 0x000f306a01007387 */ /* 0x000fe20000100a00 */
[----:B------:R-:W-:-:S03]  /*3b980*/  ISETP.GE.U32.AND P4, PT, R78, 0x7ffffed2, PT ;  /* 0x7ffffed24e00780c */ /* 0x000fc60003f86070 */
[----:B------:R-:W2:Y:S01]  /*3b990*/  LDL.LU.64 R88, [R1+0xfb0] ;  /* 0x000fb00001587983 */ /* 0x000ea20000300a00 */
[----:B------:R-:W-:Y:S02]  /*3b9a0*/  VIADD R79, R81, 0xffffff50 ;  /* 0xffffff50514f7836 */ /* 0x000fe40000000000 */
[----:B------:R-:W-:Y:S01]  /*3b9b0*/  VIADD R78, R80, 0xffffff33 ;  /* 0xffffff33504e7836 */ /* 0x000fe20000000000 */
[----:B------:R-:W-:Y:S01]  /*3b9c0*/  STL.64 [R1+0x13f8], R92 ;  /* 0x0013f85c01007387 */ /* 0x000fe20000100a00 */
[----:B------:R-:W-:-:S03]  /*3b9d0*/  IMAD.WIDE R80, R217, 0x4, R136 ;  /* 0x00000004d9507825 */ /* 0x000fc600078e0288 */
[----:B------:R-:W2:Y:S04]  /*3b9e0*/  LDL.LU.64 R136, [R1+0xfb8] ;  /* 0x000fb80001887983 */ /* 0x000ea80000300a00 */
[----:B------:R-:W-:Y:S04]  /*3b9f0*/  LDGSTS.E [R10+-0x1fff4], desc[UR60][R104.64], !P1 ;  /* 0xe000c000680a7fae */ /* 0x000fe8000c92187c */
[----:B------:R-:W-:Y:S04]  /*3ba00*/  LDGSTS.E [R10+-0x1bff4], desc[UR60][R106.64], !P1 ;  /* 0xe400c0006a0a7fae */ /* 0x000fe8000c92187c */
[----:B------:R-:W-:Y:S04]  /*3ba10*/  LDGSTS.E [R10+-0x18000], desc[UR60][R92.64], !P5 ;  /* 0xe80000005c0a7fae */ /* 0x000fe8000e92187c */
[----:B------:R-:W2:Y:S04]  /*3ba20*/  LDL.LU.64 R104, [R1+0xfc0] ;  /* 0x000fc00001687983 */ /* 0x000ea80000300a00 */
[----:B------:R1:W-:Y:S04]  /*3ba30*/  STL.64 [R1+0x1400], R80 ;  /* 0x0014005001007387 */ /* 0x0003e80000100a00 */
[----:B------:R1:W-:Y:S01]  /*3ba40*/  LDGSTS.E [R10+-0x14000], desc[UR60][R80.64], !P5 ;  /* 0xec000000500a7fae */ /* 0x0003e2000e92187c */
[----:B------:R-:W-:Y:S01]  /*3ba50*/  ISETP.GE.U32.AND P1, PT, R79, 0x7ffffed1, PT ;  /* 0x7ffffed14f00780c */ /* 0x000fe20003f26070 */
[C---:B----4-:R-:W-:Y:S01]  /*3ba60*/  IMAD.WIDE R122, R217.reuse, 0x4, R184 ;  /* 0x00000004d97a7825 */ /* 0x050fe200078e02b8 */
[----:B-1----:R-:W1:Y:S03]  /*3ba70*/  LDC R80, c[0x0][0x230] ;  /* 0x00008c00ff507b82 */ /* 0x002e660000000800 */
[C---:B------:R-:W-:Y:S01]  /*3ba80*/  IMAD.WIDE R108, R217.reuse, 0x4, R168 ;  /* 0x00000004d96c7825 */ /* 0x040fe200078e02a8 */
[----:B------:R-:W-:Y:S04]  /*3ba90*/  STL.64 [R1+0x1408], R122 ;  /* 0x0014087a01007387 */ /* 0x000fe80000100a00 */
[----:B------:R4:W-:Y:S01]  /*3baa0*/  STL.64 [R1+0x1410], R108 ;  /* 0x0014106c01007387 */ /* 0x0009e20000100a00 */
[----:B------:R-:W1:Y:S03]  /*3bab0*/  LDC R81, c[0x0][0x230] ;  /* 0x00008c00ff517b82 */ /* 0x000e660000000800 */
        /* <DEDUP_REMOVED lines=11> */
[----:B----4-:R-:W-:-:S03]  /*3bb70*/  IMAD.WIDE R108, R217, 0x4, R200 ;  /* 0x00000004d96c7825 */ /* 0x010fc600078e02c8 */
[----:B------:R1:W-:Y:S01]  /*3bb80*/  LDGSTS.E [R10+-0x13ff8], desc[UR60][R92.64], !P4 ;  /* 0xec0080005c0a7fae */ /* 0x0003e2000e12187c */
[----:B--2---:R-:W-:-:S03]  /*3bb90*/  IMAD.WIDE R88, R217, 0x4, R88 ;  /* 0x00000004d9587825 */ /* 0x004fc600078e0258 */
[----:B------:R-:W-:Y:S04]  /*3bba0*/  STL.64 [R1+0x1428], R108 ;  /* 0x0014286c01007387 */ /* 0x000fe80000100a00 */
[----:B------:R2:W-:Y:S01]  /*3bbb0*/  STL.64 [R1+0x1430], R88 ;  /* 0x0014305801007387 */ /* 0x0005e20000100a00 */
[----:B---3--:R-:W-:-:S03]  /*3bbc0*/  IMAD.WIDE R106, R217, 0x4, R136 ;  /* 0x00000004d96a7825 */ /* 0x008fc600078e0288 */
[----:B------:R-:W3:Y:S04]  /*3bbd0*/  LDL.LU.64 R136, [R1+0xfe8] ;  /* 0x000fe80001887983 */ /* 0x000ee80000300a00 */
[----:B------:R4:W-:Y:S04]  /*3bbe0*/  LDGSTS.E [R10+-0x17ff4], desc[UR60][R108.64], !P1 ;  /* 0xe800c0006c0a7fae */ /* 0x0009e8000c92187c */
[----:B------:R-:W-:Y:S01]  /*3bbf0*/  LDGSTS.E [R10+-0x13ff4], desc[UR60][R88.64], !P1 ;  /* 0xec00c000580a7fae */ /* 0x000fe2000c92187c */
[----:B-1----:R-:W-:-:S03]  /*3bc00*/  IMAD.WIDE R92, R217, 0x4, R104 ;  /* 0x00000004d95c7825 */ /* 0x002fc600078e0268 */
[----:B------:R-:W3:Y:S04]  /*3bc10*/  LDL.LU.64 R104, [R1+0xff0] ;  /* 0x000ff00001687983 */ /* 0x000ee80000300a00 */
[----:B------:R1:W-:Y:S04]  /*3bc20*/  STL.64 [R1+0x1a18], R106 ;  /* 0x001a186a01007387 */ /* 0x0003e80000100a00 */
[----:B------:R1:W-:Y:S04]  /*3bc30*/  STL.64 [R1+0x1a20], R92 ;  /* 0x001a205c01007387 */ /* 0x0003e80000100a00 */
[----:B--2---:R-:W2:Y:S04]  /*3bc40*/  LDL.LU.64 R88, [R1+0xff8] ;  /* 0x000ff80001587983 */ /* 0x004ea80000300a00 */
[----:B------:R-:W2:Y:S01]  /*3bc50*/  LDL.LU.64 R232, [R1+0x1000] ;  /* 0x0010000001e87983 */ /* 0x000ea20000300a00 */
[----:B------:R-:W-:-:S02]  /*3bc60*/  ISETP.GE.U32.AND P5, PT, R78, 0x7ffffeb4, PT ;  /* 0x7ffffeb44e00780c */ /* 0x000fc40003fa6070 */
[----:B------:R-:W-:Y:S01]  /*3bc70*/  IADD3 R79, R244, -0xce, RZ ;  /* 0xffffff32f44f7810 */ /* 0x000fe20007ffe0ff */
[----:B------:R-:W-:Y:S01]  /*3bc80*/  VIADD R78, R91, 0xffffff31 ;  /* 0xffffff315b4e7836 */ /* 0x000fe20000000000 */
[----:B------:R-:W2:Y:S02]  /*3bc90*/  LDC R244, c[0x0][0x230] ;  /* 0x00008c00fff47b82 */ /* 0x000ea40000000800 */
[----:B------:R-:W-:Y:S02]  /*3bca0*/  ISETP.GE.U32.AND P6, PT, R79, 0x7ffffeb3, PT ;  /* 0x7ffffeb34f00780c */ /* 0x000fe40003fc6070 */
[----:B------:R-:W-:-:S05]  /*3bcb0*/  ISETP.GE.U32.AND P4, PT, R78, 0x7ffffeb2, PT ;  /* 0x7ffffeb24e00780c */ /* 0x000fca0003f86070 */
[----:B------:R1:W-:Y:S01]  /*3bcc0*/  LDGSTS.E [R10+-0x10000], desc[UR60][R106.64], !P5 ;  /* 0xf00000006a0a7fae */ /* 0x0003e2000e92187c */
[----:B------:R-:W2:Y:S03]  /*3bcd0*/  LDC R91, c[0x0][0x230] ;  /* 0x00008c00ff5b7b82 */ /* 0x000ea60000000800 */
[----:B------:R1:W-:Y:S01]  /*3bce0*/  LDGSTS.E [R10+-0xc000], desc[UR60][R92.64], !P5 ;  /* 0xf40000005c0a7fae */ /* 0x0003e2000e92187c */
[----:B------:R-:W-:Y:S02]  /*3bcf0*/  VIADD R78, R245, 0xffffff30 ;  /* 0xffffff30f54e7836 */ /* 0x000fe40000000000 */
[C---:B------:R-:W-:Y:S02]  /*3bd00*/  IMAD.WIDE R120, R217.reuse, 0x4, R120 ;  /* 0x00000004d9787825 */ /* 0x040fe400078e0278 */
[----:B------:R-:W2:Y:S02]  /*3bd10*/  LDC R245, c[0x0][0x230] ;  /* 0x00008c00fff57b82 */ /* 0x000ea40000000800 */
[C---:B----4-:R-:W-:Y:S01]  /*3bd20*/  IMAD.WIDE R108, R217.reuse, 0x4, R184 ;  /* 0x00000004d96c7825 */ /* 0x050fe200078e02b8 */
[----:B------:R4:W-:Y:S04]  /*3bd30*/  STL.64 [R1+0x1a28], R120 ;  /* 0x001a287801007387 */ /* 0x0009e80000100a00 */
[----:B------:R-:W-:Y:S04]  /*3bd40*/  STL.64 [R1+0x1a30], R108 ;  /* 0x001a306c01007387 */ /* 0x000fe80000100a00 */
[----:B------:R-:W2:Y:S01]  /*3bd50*/  LDL.LU.64 R200, [R1+0x1008] ;  /* 0x0010080001c87983 */ /* 0x000ea20000300a00 */
[----:B-1----:R-:W-:-:S03]  /*3bd60*/  IMAD.WIDE R106, R217, 0x4, R168 ;  /* 0x00000004d96a7825 */ /* 0x002fc600078e02a8 */
[----:B------:R-:W-:Y:S01]  /*3bd70*/  LDGSTS.E [R10+-0xfffc], desc[UR60][R120.64], !P6 ;  /* 0xf0004000780a7fae */ /* 0x000fe2000f12187c */
[----:B------:R-:W-:-:S03]  /*3bd80*/  IMAD.WIDE R92, R217, 0x4, R152 ;  /* 0x00000004d95c7825 */ /* 0x000fc600078e0298 */
[----:B------:R1:W-:Y:S04]  /*3bd90*/  STL.64 [R1+0x1a38], R106 ;  /* 0x001a386a01007387 */ /* 0x0003e80000100a00 */
[----:B------:R-:W2:Y:S04]  /*3bda0*/  LDL.LU.64 R184, [R1+0x1018] ;  /* 0x0010180001b87983 */ /* 0x000ea80000300a00 */
[----:B------:R2:W-:Y:S04]  /*3bdb0*/  STL.64 [R1+0x1a40], R92 ;  /* 0x001a405c01007387 */ /* 0x0005e80000100a00 */
[----:B------:R-:W2:Y:S04]  /*3bdc0*/  LDL.LU.64 R168, [R1+0x1010] ;  /* 0x0010100001a87983 */ /* 0x000ea80000300a00 */
[----:B----4-:R-:W4:Y:S04]  /*3bdd0*/  LDL.LU.64 R120, [R1+0x1028] ;  /* 0x0010280001787983 */ /* 0x010f280000300a00 */
[----:B------:R-:W4:Y:S01]  /*3bde0*/  LDL.LU.64 R152, [R1+0x1020] ;  /* 0x0010200001987983 */ /* 0x000f220000300a00 */
[----:B------:R-:W-:-:S03]  /*3bdf0*/  ISETP.GE.U32.AND P1, PT, R78, 0x7ffffeb1, PT ;  /* 0x7ffffeb14e00780c */ /* 0x000fc60003f26070 */
[----:B------:R-:W-:Y:S04]  /*3be00*/  LDGSTS.E [R10+-0xbffc], desc[UR60][R108.64], !P6 ;  /* 0xf40040006c0a7fae */ /* 0x000fe8000f12187c */
[----:B------:R1:W-:Y:S01]  /*3be10*/  LDGSTS.E [R10+-0xfff8], desc[UR60][R106.64], !P4 ;  /* 0xf00080006a0a7fae */ /* 0x0003e2000e12187c */
[----:B------:R-:W-:Y:S01]  /*3be20*/  IADD3 R78, R80, -0xed, RZ ;  /* 0xffffff13504e7810 */ /* 0x000fe20007ffe0ff */
[C---:B---3--:R-:W-:Y:S01]  /*3be30*/  IMAD.WIDE R104, R217.reuse, 0x4, R104 ;  /* 0x00000004d9687825 */ /* 0x048fe200078e0268 */
[----:B------:R-:W3:Y:S01]  /*3be40*/  LDC R80, c[0x0][0x230] ;  /* 0x00008c00ff507b82 */ /* 0x000ee20000000800 */
[----:B------:R2:W-:Y:S01]  /*3be50*/  LDGSTS.E [R10+-0xbff8], desc[UR60][R92.64], !P4 ;  /* 0xf40080005c0a7fae */ /* 0x0005e2000e12187c */
[----:B------:R-:W-:Y:S01]  /*3be60*/  ISETP.GE.U32.AND P5, PT, R78, 0x7ffffe94, PT ;  /* 0x7ffffe944e00780c */ /* 0x000fe20003fa6070 */
[----:B-1----:R-:W-:-:S02]  /*3be70*/  IMAD.WIDE R106, R217, 0x4, R136 ;  /* 0x00000004d96a7825 */ /* 0x002fc400078e0288 */
[----:B------:R-:W3:Y:S02]  /*3be80*/  LDL.LU.64 R136, [R1+0x1030] ;  /* 0x0010300001887983 */ /* 0x000ee40000300a00 */
[C---:B--2---:R-:W-:Y:S02]  /*3be90*/  IMAD.WIDE R88, R217.reuse, 0x4, R88 ;  /* 0x00000004d9587825 */ /* 0x044fe400078e0258 */
[----:B------:R-:W-:Y:S02]  /*3bea0*/  STL.64 [R1+0x1a48], R106 ;  /* 0x001a486a01007387 */ /* 0x000fe40000100a00 */
[----:B------:R-:W-:Y:S02]  /*3beb0*/  IMAD.WIDE R92, R217, 0x4, R232 ;  /* 0x00000004d95c7825 */ /* 0x000fe400078e02e8 */
[----:B------:R1:W-:Y:S04]  /*3bec0*/  STL.64 [R1+0x1a50], R104 ;  /* 0x001a506801007387 */ /* 0x0003e80000100a00 */
[----:B------:R-:W-:Y:S04]  /*3bed0*/  LDGSTS.E [R10+-0xfff4], desc[UR60][R106.64], !P1 ;  /* 0xf000c0006a0a7fae */ /* 0x000fe8000c92187c */
[----:B------:R-:W-:Y:S04]  /*3bee0*/  LDGSTS.E [R10+-0xbff4], desc[UR60][R104.64], !P1 ;  /* 0xf400c000680a7fae */ /* 0x000fe8000c92187c */
[----:B------:R2:W-:Y:S04]  /*3bef0*/  STL.64 [R1+0x1c18], R88 ;  /* 0x001c185801007387 */ /* 0x0005e80000100a00 */
[----:B------:R-:W-:Y:S04]  /*3bf00*/  LDGSTS.E [R10+-0x8000], desc[UR60][R88.64], !P5 ;  /* 0xf8000000580a7fae */ /* 0x000fe8000e92187c */
[----:B-1----:R-:W3:Y:S04]  /*3bf10*/  LDL.LU.64 R104, [R1+0x1038] ;  /* 0x0010380001687983 */ /* 0x002ee80000300a00 */
[----:B------:R1:W-:Y:S04]  /*3bf20*/  STL.64 [R1+0x1c20], R92 ;  /* 0x001c205c01007387 */ /* 0x0003e80000100a00 */
[----:B--2---:R-:W2:Y:S01]  /*3bf30*/  LDL.LU.64 R88, [R1+0x1040] ;  /* 0x0010400001587983 */ /* 0x004ea20000300a00 */
[----:B------:R-:W-:-:S02]  /*3bf40*/  VIADD R78, R90, 0xffffff11 ;  /* 0xffffff115a4e7836 */ /* 0x000fc40000000000 */
[----:B------:R-:W-:Y:S01]  /*3bf50*/  VIADD R79, R81, 0xffffff12 ;  /* 0xffffff12514f7836 */ /* 0x000fe20000000000 */
[----:B------:R1:W-:Y:S01]  /*3bf60*/  LDGSTS.E [R10+-0x4000], desc[UR60][R92.64], !P5 ;  /* 0xfc0000005c0a7fae */ /* 0x0003e2000e92187c */
[----:B------:R-:W2:Y:S01]  /*3bf70*/  LDC R81, c[0x0][0x230] ;  /* 0x00008c00ff517b82 */ /* 0x000ea20000000800 */
[----:B------:R-:W-:Y:S02]  /*3bf80*/  ISETP.GE.U32.AND P4, PT, R78, 0x7ffffe92, PT ;  /* 0x7ffffe924e00780c */ /* 0x000fe40003f86070 */
[----:B------:R-:W-:Y:S02]  /*3bf90*/  ISETP.GE.U32.AND P6, PT, R79, 0x7ffffe93, PT ;  /* 0x7ffffe934f00780c */ /* 0x000fe40003fc6070 */
[----:B------:R-:W-:-:S03]  /*3bfa0*/  IADD3 R78, R244, -0xf0, RZ ;  /* 0xffffff10f44e7810 */ /* 0x000fc60007ffe0ff */
[----:B------:R-:W2:Y:S01]  /*3bfb0*/  LDC R90, c[0x0][0x230] ;  /* 0x00008c00ff5a7b82 */ /* 0x000ea20000000800 */
[----:B------:R-:W-:Y:S01]  /*3bfc0*/  ISETP.GE.U32.AND P1, PT, R78, 0x7ffffe91, PT ;  /* 0x7ffffe914e00780c */ /* 0x000fe20003f26070 */
[----:B------:R-:W-:-:S06]  /*3bfd0*/  IMAD.WIDE R140, R217, 0x4, R200 ;  /* 0x00000004d98c7825 */ /* 0x000fcc00078e02c8 */
[----:B-1----:R-:W1:Y:S01]  /*3bfe0*/  LDC R92, c[0x0][0x230] ;  /* 0x00008c00ff5c7b82 */ /* 0x002e620000000800 */
[----:B------:R-:W-:Y:S04]  /*3bff0*/  STL.64 [R1+0x1c28], R140 ;  /* 0x001c288c01007387 */ /* 0x000fe80000100a00 */
[----:B------:R-:W-:Y:S01]  /*3c000*/  LDGSTS.E [R10+-0x7ffc], desc[UR60][R140.64], !P6 ;  /* 0xf80040008c0a7fae */ /* 0x000fe2000f12187c */
[C---:B------:R-:W-:Y:S02]  /*3c010*/  IMAD.WIDE R124, R217.reuse, 0x4, R184 ;  /* 0x00000004d97c7825 */ /* 0x040fe400078e02b8 */
[----:B------:R-:W1:Y:S02]  /*3c020*/  LDC R244, c[0x0][0x230] ;  /* 0x00008c00fff47b82 */ /* 0x000e640000000800 */
[----:B------:R-:W-:-:S04]  /*3c030*/  IMAD.WIDE R138, R217, 0x4, R168 ;  /* 0x00000004d98a7825 */ /* 0x000fc800078e02a8 */
[C---:B----4-:R-:W-:Y:S01]  /*3c040*/  IMAD.WIDE R108, R217.reuse, 0x4, R120 ;  /* 0x00000004d96c7825 */ /* 0x050fe200078e0278 */
[----:B------:R-:W-:Y:S03]  /*3c050*/  LDGSTS.E [R10+-0x3ffc], desc[UR60][R138.64], !P6 ;  /* 0xfc0040008a0a7fae */ /* 0x000fe6000f12187c */
[C---:B------:R-:W-:Y:S01]  /*3c060*/  IMAD.WIDE R122, R217.reuse, 0x4, R152 ;  /* 0x00000004d97a7825 */ /* 0x040fe200078e0298 */
[----:B------:R-:W4:Y:S04]  /*3c070*/  LDL.LU.64 R120, [R1+0x1048] ;  /* 0x0010480001787983 */ /* 0x000f280000300a00 */
[----:B------:R-:W-:Y:S04]  /*3c080*/  STL.64 [R1+0x1c38], R124 ;  /* 0x001c387c01007387 */ /* 0x000fe80000100a00 */
[----:B------:R-:W-:Y:S04]  /*3c090*/  STL.64 [R1+0x1c30], R138 ;  /* 0x001c308a01007387 */ /* 0x000fe80000100a00 */
[----:B------:R-:W4:Y:S04]  /*3c0a0*/  LDL.LU.64 R184, [R1+0x1050] ;  /* 0x0010500001b87983 */ /* 0x000f280000300a00 */
[----:B------:R1:W-:Y:S04]  /*3c0b0*/  STL.64 [R1+0x1c48], R108 ;  /* 0x001c486c01007387 */ /* 0x0003e80000100a00 */
[----:B------:R-:W4:Y:S01]  /*3c0c0*/  LDL.LU.64 R168, [R1+0x1058] ;  /* 0x0010580001a87983 */ /* 0x000f220000300a00 */
[----:B---3--:R-:W-:-:S03]  /*3c0d0*/  IMAD.WIDE R106, R217, 0x4, R136 ;  /* 0x00000004d96a7825 */ /* 0x008fc600078e0288 */
[----:B------:R-:W-:Y:S04]  /*3c0e0*/  STL.64 [R1+0x1c40], R122 ;  /* 0x001c407a01007387 */ /* 0x000fe80000100a00 */
[----:B------:R-:W3:Y:S04]  /*3c0f0*/  LDL.LU.64 R136, [R1+0x1060] ;  /* 0x0010600001887983 */ /* 0x000ee80000300a00 */
[----:B------:R-:W-:Y:S04]  /*3c100*/  LDGSTS.E [R10+-0x7ff8], desc[UR60][R124.64], !P4 ;  /* 0xf80080007c0a7fae */ /* 0x000fe8000e12187c */
[----:B------:R-:W-:Y:S04]  /*3c110*/  LDGSTS.E [R10+-0x3ff8], desc[UR60][R122.64], !P4 ;  /* 0xfc0080007a0a7fae */ /* 0x000fe8000e12187c */
[----:B------:R1:W-:Y:S04]  /*3c120*/  LDGSTS.E [R10+-0x7ff4], desc[UR60][R108.64], !P1 ;  /* 0xf800c0006c0a7fae */ /* 0x0003e8000c92187c */
[----:B------:R2:W-:Y:S04]  /*3c130*/  STL.64 [R1+0x1c50], R106 ;  /* 0x001c506a01007387 */ /* 0x0005e80000100a00 */
[----:B------:R2:W-:Y:S01]  /*3c140*/  LDGSTS.E [R10+-0x3ff4], desc[UR60][R106.64], !P1 ;  /* 0xfc00c0006a0a7fae */ /* 0x0005e2000c92187c */
[----:B-1----:R-:W-:-:S03]  /*3c150*/  IMAD.WIDE R108, R217, 0x4, R104 ;  /* 0x00000004d96c7825 */ /* 0x002fc600078e0268 */
[----:B------:R-:W3:Y:S04]  /*3c160*/  LDL.LU.64 R104, [R1+0x1068] ;  /* 0x0010680001687983 */ /* 0x000ee80000300a00 */
[----:B------:R-:W3:Y:S01]  /*3c170*/  LDL.LU.64 R200, [R1+0x1070] ;  /* 0x0010700001c87983 */ /* 0x000ee20000300a00 */
[----:B--2---:R-:W-:-:S03]  /*3c180*/  IMAD.WIDE R106, R217, 0x4, R88 ;  /* 0x00000004d96a7825 */ /* 0x004fc600078e0258 */
[----:B------:R1:W-:Y:S04]  /*3c190*/  STL.64 [R1+0xeb8], R108 ;  /* 0x000eb86c01007387 */ /* 0x0003e80000100a00 */
[----:B------:R-:W2:Y:S04]  /*3c1a0*/  LDL.LU.64 R88, [R1+0x1078] ;  /* 0x0010780001587983 */ /* 0x000ea80000300a00 */
[----:B------:R1:W-:Y:S04]  /*3c1b0*/  STL.64 [R1+0xec0], R106 ;  /* 0x000ec06a01007387 */ /* 0x0003e80000100a00 */
[----:B------:R-:W2:Y:S01]  /*3c1c0*/  LDL.LU.64 R152, [R1+0x1080] ;  /* 0x0010800001987983 */ /* 0x000ea20000300a00 */
[----:B------:R-:W-:-:S02]  /*3c1d0*/  VIADD R78, R80, 0xffffff6f ;  /* 0xffffff6f504e7836 */ /* 0x000fc40000000000 */
[----:B------:R-:W1:Y:S03]  /*3c1e0*/  LDC R80, c[0x0][0x230] ;  /* 0x00008c00ff507b82 */ /* 0x000e660000000800 */
[----:B------:R-:W-:Y:S01]  /*3c1f0*/  ISETP.GE.U32.AND P5, PT, R78, 0x7ffffef0, PT ;  /* 0x7ffffef04e00780c */ /* 0x000fe20003fa6070 */
[----:B------:R-:W-:Y:S01]  /*3c200*/  VIADD R79, R245, 0xffffff6e ;  /* 0xffffff6ef54f7836 */ /* 0x000fe20000000000 */
[----:B------:R-:W-:Y:S01]  /*3c210*/  IADD3 R78, R91, -0x93, RZ ;  /* 0xffffff6d5b4e7810 */ /* 0x000fe20007ffe0ff */
[----:B----4-:R-:W-:-:S03]  /*3c220*/  IMAD.WIDE R120, R217, 0x4, R120 ;  /* 0x00000004d9787825 */ /* 0x010fc600078e0278 */
[----:B------:R-:W-:-:S07]  /*3c230*/  ISETP.GE.U32.AND P4, PT, R78, 0x7ffffeee, PT ;  /* 0x7ffffeee4e00780c */ /* 0x000fce0003f86070 */
[----:B------:R4:W-:Y:S01]  /*3c240*/  LDGSTS.E [R8+-0x20000], desc[UR60][R108.64], !P5 ;  /* 0xe00000006c087fae */ /* 0x0009e2000e92187c */
[----:B------:R-:W-:Y:S01]  /*3c250*/  ISETP.GE.U32.AND P6, PT, R79, 0x7ffffeef, PT ;  /* 0x7ffffeef4f00780c */ /* 0x000fe20003fc6070 */
[----:B-1----:R-:W-:Y:S01]  /*3c260*/  VIADD R78, R80, 0xffffff6c ;  /* 0xffffff6c504e7836 */ /* 0x002fe20000000000 */
[----:B------:R-:W1:Y:S01]  /*3c270*/  LDC R79, c[0x0][0x230] ;  /* 0x00008c00ff4f7b82 */ /* 0x000e620000000800 */
[----:B------:R4:W-:Y:S03]  /*3c280*/  LDGSTS.E [R8+-0x1c000], desc[UR60][R106.64], !P5 ;  /* 0xe40000006a087fae */ /* 0x0009e6000e92187c */
[----:B------:R-:W-:Y:S01]  /*3c290*/  ISETP.GE.U32.AND P1, PT, R78, 0x7ffffeed, PT ;  /* 0x7ffffeed4e00780c */ /* 0x000fe20003f26070 */
[----:B------:R3:W-:Y:S01]  /*3c2a0*/  STL.64 [R1+0xec8], R120 ;  /* 0x000ec87801007387 */ /* 0x0007e20000100a00 */
[----:B------:R-:W-:Y:S01]  /*3c2b0*/  IADD3 R78, R92, -0xb2, RZ ;  /* 0xffffff4e5c4e7810 */ /* 0x000fe20007ffe0ff */
[----:B------:R-:W-:Y:S01]  /*3c2c0*/  VIADD R10, R244, 0xffffff4f ;  /* 0xffffff4ff40a7836 */ /* 0x000fe20000000000 */
[----:B------:R-:W1:Y:S01]  /*3c2d0*/  LDC R91, c[0x0][0x230] ;  /* 0x00008c00ff5b7b82 */ /* 0x000e620000000800 */
[----:B----4-:R-:W-:-:S02]  /*3c2e0*/  IMAD.WIDE R108, R217, 0x4, R184 ;  /* 0x00000004d96c7825 */ /* 0x010fc400078e02b8 */
[----:B------:R-:W-:Y:S02]  /*3c2f0*/  LDGSTS.E [R8+-0x1fffc], desc[UR60][R120.64], !P6 ;  /* 0xe000400078087fae */ /* 0x000fe4000f12187c */
[C---:B------:R-:W-:Y:S02]  /*3c300*/  IMAD.WIDE R106, R217.reuse, 0x4, R168 ;  /* 0x00000004d96a7825 */ /* 0x040fe400078e02a8 */
[----:B------:R-:W-:Y:S01]  /*3c310*/  STL.64 [R1+0xed0], R108 ;  /* 0x000ed06c01007387 */ /* 0x000fe20000100a00 */
[----:B------:R-:W4:Y:S03]  /*3c320*/  LDC R244, c[0x0][0x230] ;  /* 0x00008c00fff47b82 */ /* 0x000f260000000800 */
[----:B------:R-:W4:Y:S01]  /*3c330*/  LDL.LU.64 R184, [R1+0x1088] ;  /* 0x0010880001b87983 */ /* 0x000f220000300a00 */
[----:B---3--:R-:W-:-:S03]  /*3c340*/  IMAD.WIDE R92, R217, 0x4, R136 ;  /* 0x00000004d95c7825 */ /* 0x008fc600078e0288 */
[----:B------:R-:W3:Y:S01]  /*3c350*/  LDL.LU.64 R168, [R1+0x1090] ;  /* 0x0010900001a87983 */ /* 0x000ee20000300a00 */
[----:B------:R-:W1:Y:S03]  /*3c360*/  LDC R245, c[0x0][0x230] ;  /* 0x00008c00fff57b82 */ /* 0x000e660000000800 */
[----:B------:R2:W-:Y:S04]  /*3c370*/  STL.64 [R1+0xed8], R106 ;  /* 0x000ed86a01007387 */ /* 0x0005e80000100a00 */
[----:B------:R2:W-:Y:S04]  /*3c380*/  STL.64 [R1+0xee0], R92 ;  /* 0x000ee05c01007387 */ /* 0x0005e80000100a00 */
[----:B------:R-:W3:Y:S04]  /*3c390*/  LDL.LU.64 R136, [R1+0x1098] ;  /* 0x0010980001887983 */ /* 0x000ee80000300a00 */
[----:B------:R-:W3:Y:S04]  /*3c3a0*/  LDL.LU.64 R120, [R1+0x10a0] ;  /* 0x0010a00001787983 */ /* 0x000ee80000300a00 */
[----:B------:R-:W-:Y:S04]  /*3c3b0*/  LDGSTS.E [R8+-0x1bffc], desc[UR60][R108.64], !P6 ;  /* 0xe40040006c087fae */ /* 0x000fe8000f12187c */
[----:B------:R2:W-:Y:S01]  /*3c3c0*/  LDGSTS.E [R8+-0x1fff8], desc[UR60][R106.64], !P4 ;  /* 0xe00080006a087fae */ /* 0x0005e2000e12187c */
[----:B------:R-:W-:-:S03]  /*3c3d0*/  IMAD.WIDE R104, R217, 0x4, R104 ;  /* 0x00000004d9687825 */ /* 0x000fc600078e0268 */
[----:B------:R2:W-:Y:S04]  /*3c3e0*/  LDGSTS.E [R8+-0x1bff8], desc[UR60][R92.64], !P4 ;  /* 0xe40080005c087fae */ /* 0x0005e8000e12187c */
[----:B------:R1:W-:Y:S01]  /*3c3f0*/  STL.64 [R1+0xee8], R104 ;  /* 0x000ee86801007387 */ /* 0x0003e20000100a00 */
[C---:B--2---:R-:W-:Y:S01]  /*3c400*/  IMAD.WIDE R106, R217.reuse, 0x4, R200 ;  /* 0x00000004d96a7825 */ /* 0x044fe200078e02c8 */
[----:B------:R-:W-:Y:S02]  /*3c410*/  ISETP.GE.U32.AND P6, PT, R78, 0x7ffffecf, PT ;  /* 0x7ffffecf4e00780c */ /* 0x000fe40003fc6070 */
[----:B------:R-:W2:Y:S01]  /*3c420*/  LDL.LU.64 R200, [R1+0x10a8] ;  /* 0x0010a80001c87983 */ /* 0x000ea20000300a00 */
[----:B------:R-:W-:-:S03]  /*3c430*/  IMAD.WIDE R92, R217, 0x4, R88 ;  /* 0x00000004d95c7825 */ /* 0x000fc600078e0258 */
[----:B------:R3:W-:Y:S01]  /*3c440*/  STL.64 [R1+0xef0], R106 ;  /* 0x000ef06a01007387 */ /* 0x0007e20000100a00 */
[----:B------:R-:W-:-:S03]  /*3c450*/  VIADD R78, R81, 0xffffff4c ;  /* 0xffffff4c514e7836 */ /* 0x000fc60000000000 */
[----:B------:R-:W2:Y:S01]  /*3c460*/  LDL.LU.64 R88, [R1+0x10b0] ;  /* 0x0010b00001587983 */ /* 0x000ea20000300a00 */
[----:B------:R-:W-:-:S03]  /*3c470*/  IMAD.WIDE R80, R217, 0x4, R152 ;  /* 0x00000004d9507825 */ /* 0x000fc600078e0298 */
[----:B------:R3:W-:Y:S04]  /*3c480*/  STL.64 [R1+0xff8], R92 ;  /* 0x000ff85c01007387 */ /* 0x0007e80000100a00 */
[----:B------:R-:W2:Y:S04]  /*3c490*/  LDL.LU.64 R152, [R1+0x10b8] ;  /* 0x0010b80001987983 */ /* 0x000ea80000300a00 */
[----:B------:R-:W-:Y:S01]  /*3c4a0*/  LDGSTS.E [R8+-0x1fff4], desc[UR60][R104.64], !P1 ;  /* 0xe000c00068087fae */ /* 0x000fe2000c92187c */
[----:B------:R-:W-:-:S03]  /*3c4b0*/  ISETP.GE.U32.AND P5, PT, R10, 0x7ffffed0, PT ;  /* 0x7ffffed00a00780c */ /* 0x000fc60003fa6070 */
[----:B-1----:R-:W2:Y:S01]  /*3c4c0*/  LDL.LU.64 R104, [R1+0x10c0] ;  /* 0x0010c00001687983 */ /* 0x002ea20000300a00 */
[----:B------:R-:W-:Y:S02]  /*3c4d0*/  VIADD R10, R90, 0xffffff4d ;  /* 0xffffff4d5a0a7836 */ /* 0x000fe40000000000 */
[----:B------:R-:W1:Y:S01]  /*3c4e0*/  LDC R90, c[0x0][0x230] ;  /* 0x00008c00ff5a7b82 */ /* 0x000e620000000800 */
[----:B------:R3:W-:Y:S04]  /*3c4f0*/  LDGSTS.E [R8+-0x1bff4], desc[UR60][R106.64], !P1 ;  /* 0xe400c0006a087fae */ /* 0x0007e8000c92187c */
[----:B------:R2:W-:Y:S04]  /*3c500*/  STL.64 [R1+0x1000], R80 ;  /* 0x0010005001007387 */ /* 0x0005e80000100a00 */
[----:B------:R3:W-:Y:S01]  /*3c510*/  LDGSTS.E [R8+-0x18000], desc[UR60][R92.64], !P5 ;  /* 0xe80000005c087fae */ /* 0x0007e2000e92187c */
[----:B------:R-:W-:-:S03]  /*3c520*/  ISETP.GE.U32.AND P4, PT, R10, 0x7ffffece, PT ;  /* 0x7ffffece0a00780c */ /* 0x000fc60003f86070 */
[----:B------:R2:W-:Y:S01]  /*3c530*/  LDGSTS.E [R8+-0x14000], desc[UR60][R80.64], !P5 ;  /* 0xec00000050087fae */ /* 0x0005e2000e92187c */
[----:B------:R-:W-:Y:S01]  /*3c540*/  ISETP.GE.U32.AND P1, PT, R78, 0x7ffffecd, PT ;  /* 0x7ffffecd4e00780c */ /* 0x000fe20003f26070 */
[----:B----4-:R-:W-:-:S04]  /*3c550*/  IMAD.WIDE R122, R217, 0x4, R184 ;  /* 0x00000004d97a7825 */ /* 0x010fc800078e02b8 */
[C---:B---3--:R-:W-:Y:S01]  /*3c560*/  IMAD.WIDE R108, R217.reuse, 0x4, R168 ;  /* 0x00000004d96c7825 */ /* 0x048fe200078e02a8 */
[----:B------:R-:W-:Y:S03]  /*3c570*/  STL.64 [R1+0x1008], R122 ;  /* 0x0010087a01007387 */ /* 0x000fe60000100a00 */
[C---:B------:R-:W-:Y:S01]  /*3c580*/  IMAD.WIDE R106, R217.reuse, 0x4, R136 ;  /* 0x00000004d96a7825 */ /* 0x040fe200078e0288 */
[----:B------:R3:W-:Y:S03]  /*3c590*/  STL.64 [R1+0x1010], R108 ;  /* 0x0010106c01007387 */ /* 0x0007e60000100a00 */
[C---:B------:R-:W-:Y:S01]  /*3c5a0*/  IMAD.WIDE R92, R217.reuse, 0x4, R120 ;  /* 0x00000004d95c7825 */ /* 0x040fe200078e0278 */
[----:B------:R-:W-:Y:S03]  /*3c5b0*/  LDGSTS.E [R8+-0x17ffc], desc[UR60][R122.64], !P6 ;  /* 0xe80040007a087fae */ /* 0x000fe6000f12187c */
[----:B--2---:R-:W-:Y:S01]  /*3c5c0*/  IMAD.WIDE R88, R217, 0x4, R88 ;  /* 0x00000004d9587825 */ /* 0x004fe200078e0258 */
[----:B------:R-:W2:Y:S01]  /*3c5d0*/  LDL.LU.64 R120, [R1+0x10c8] ;  /* 0x0010c80001787983 */ /* 0x000ea20000300a00 */
[----:B------:R-:W-:Y:S01]  /*3c5e0*/  IADD3 R10, R79, -0xd1, RZ ;  /* 0xffffff2f4f0a7810 */ /* 0x000fe20007ffe0ff */
[----:B------:R-:W4:Y:S02]  /*3c5f0*/  LDC R80, c[0x0][0x230] ;  /* 0x00008c00ff507b82 */ /* 0x000f240000000800 */
[----:B------:R-:W2:Y:S04]  /*3c600*/  LDL.LU.64 R184, [R1+0x10d0] ;  /* 0x0010d00001b87983 */ /* 0x000ea80000300a00 */
[----:B------:R1:W-:Y:S01]  /*3c610*/  STL.64 [R1+0x1018], R106 ;  /* 0x0010186a01007387 */ /* 0x0003e20000100a00 */
[----:B------:R-:W-:Y:S01]  /*3c620*/  VIADD R78, R244, 0xffffff2e ;  /* 0xffffff2ef44e7836 */ /* 0x000fe20000000000 */
[----:B------:R-:W2:Y:S02]  /*3c630*/  LDC R81, c[0x0][0x230] ;  /* 0x00008c00ff517b82 */ /* 0x000ea40000000800 */
[----:B------:R1:W-:Y:S04]  /*3c640*/  STL.64 [R1+0x1020], R92 ;  /* 0x0010205c01007387 */ /* 0x0003e80000100a00 */
[----:B------:R-:W2:Y:S04]  /*3c650*/  LDL.LU.64 R168, [R1+0x10d8] ;  /* 0x0010d80001a87983 */ /* 0x000ea80000300a00 */
[----:B------:R3:W-:Y:S01]  /*3c660*/  LDGSTS.E [R8+-0x13ffc], desc[UR60][R108.64], !P6 ;  /* 0xec0040006c087fae */ /* 0x0007e2000f12187c */
[----:B------:R-:W-:Y:S01]  /*3c670*/  ISETP.GE.U32.AND P5, PT, R10, 0x7ffffeb0, PT ;  /* 0x7ffffeb00a00780c */ /* 0x000fe20003fa6070 */
[----:B------:R-:W4:Y:S02]  /*3c680*/  LDC R79, c[0x0][0x230] ;  /* 0x00008c00ff4f7b82 */ /* 0x000f240000000800 */
[----:B------:R-:W2:Y:S04]  /*3c690*/  LDL.LU.64 R136, [R1+0x10e0] ;  /* 0x0010e00001887983 */ /* 0x000ea80000300a00 */
[----:B------:R1:W-:Y:S02]  /*3c6a0*/  LDGSTS.E [R8+-0x17ff8], desc[UR60][R106.64], !P4 ;  /* 0xe80080006a087fae */ /* 0x0003e4000e12187c */
[----:B------:R-:W2:Y:S01]  /*3c6b0*/  LDC R244, c[0x0][0x230] ;  /* 0x00008c00fff47b82 */ /* 0x000ea20000000800 */
[C---:B---3--:R-:W-:Y:S01]  /*3c6c0*/  IMAD.WIDE R108, R217.reuse, 0x4, R200 ;  /* 0x00000004d96c7825 */ /* 0x048fe200078e02c8 */
[----:B------:R3:W-:Y:S04]  /*3c6d0*/  LDGSTS.E [R8+-0x13ff8], desc[UR60][R92.64], !P4 ;  /* 0xec0080005c087fae */ /* 0x0007e8000e12187c */
[----:B------:R-:W-:Y:S01]  /*3c6e0*/  STL.64 [R1+0x1028], R108 ;  /* 0x0010286c01007387 */ /* 0x000fe20000100a00 */
[----:B-1----:R-:W-:-:S03]  /*3c6f0*/  IMAD.WIDE R106, R217, 0x4, R152 ;  /* 0x00000004d96a7825 */ /* 0x002fc600078e0298 */
[----:B------:R1:W-:Y:S01]  /*3c700*/  STL.64 [R1+0x1030], R88 ;  /* 0x0010305801007387 */ /* 0x0003e20000100a00 */
[----:B---3--:R-:W-:-:S03]  /*3c710*/  IMAD.WIDE R92, R217, 0x4, R104 ;  /* 0x00000004d95c7825 */ /* 0x008fc600078e0268 */
[----:B------:R3:W-:Y:S04]  /*3c720*/  LDGSTS.E [R8+-0x17ff4], desc[UR60][R108.64], !P1 ;  /* 0xe800c0006c087fae */ /* 0x0007e8000c92187c */
[----:B------:R-:W3:Y:S04]  /*3c730*/  LDL.LU.64 R104, [R1+0x10e8] ;  /* 0x0010e80001687983 */ /* 0x000ee80000300a00 */
[----:B------:R-:W3:Y:S04]  /*3c740*/  LDL.LU.64 R152, [R1+0x10f0] ;  /* 0x0010f00001987983 */ /* 0x000ee80000300a00 */
[----:B------:R3:W-:Y:S04]  /*3c750*/  STL.64 [R1+0x1a58], R106 ;  /* 0x001a586a01007387 */ /* 0x0007e80000100a00 */
[----:B------:R3:W-:Y:S04]  /*3c760*/  STL.64 [R1+0x1a60], R92 ;  /* 0x001a605c01007387 */ /* 0x0007e80000100a00 */
[----:B------:R-:W-:Y:S01]  /*3c770*/  LDGSTS.E [R8+-0x13ff4], desc[UR60][R88.64], !P1 ;  /* 0xec00c00058087fae */ /* 0x000fe2000c92187c */
[----:B------:R-:W-:Y:S01]  /*3c780*/  VIADD R10, R91, 0xffffff2d ;  /* 0xffffff2d5b0a7836 */ /* 0x000fe20000000000 */
[----:B------:R-:W-:Y:S01]  /*3c790*/  ISETP.GE.U32.AND P6, PT, R78, 0x7ffffeaf, PT ;  /* 0x7ffffeaf4e00780c */ /* 0x000fe20003fc6070 */
[----:B------:R-:W3:Y:S01]  /*3c7a0*/  LDC R91, c[0x0][0x230] ;  /* 0x00008c00ff5b7b82 */ /* 0x000ee20000000800 */
[----:B------:R3:W-:Y:S04]  /*3c7b0*/  LDGSTS.E [R8+-0x10000], desc[UR60][R106.64], !P5 ;  /* 0xf00000006a087fae */ /* 0x0007e8000e92187c */
[----:B-1----:R-:W3:Y:S04]  /*3c7c0*/  LDL.LU.64 R88, [R1+0x10f8] ;  /* 0x0010f80001587983 */ /* 0x002ee80000300a00 */
[----:B------:R-:W3:Y:S01]  /*3c7d0*/  LDL.LU.64 R232, [R1+0x1100] ;  /* 0x0011000001e87983 */ /* 0x000ee20000300a00 */
[----:B------:R-:W-:-:S03]  /*3c7e0*/  ISETP.GE.U32.AND P4, PT, R10, 0x7ffffeae, PT ;  /* 0x7ffffeae0a00780c */ /* 0x000fc60003f86070 */
[----:B------:R1:W-:Y:S01]  /*3c7f0*/  LDGSTS.E [R8+-0xc000], desc[UR60][R92.64], !P5 ;  /* 0xf40000005c087fae */ /* 0x0003e2000e92187c */
[----:B------:R-:W-:Y:S01]  /*3c800*/  IADD3 R10, R245, -0xd4, RZ ;  /* 0xffffff2cf50a7810 */ /* 0x000fe20007ffe0ff */
[----:B----4-:R-:W-:Y:S01]  /*3c810*/  VIADD R78, R80, 0xffffff0e ;  /* 0xffffff0e504e7836 */ /* 0x010fe20000000000 */
[----:B------:R-:W4:Y:S02]  /*3c820*/  LDC R245, c[0x0][0x230] ;  /* 0x00008c00fff57b82 */ /* 0x000f240000000800 */
[----:B------:R-:W-:Y:S01]  /*3c830*/  ISETP.GE.U32.AND P1, PT, R10, 0x7ffffead, PT ;  /* 0x7ffffead0a00780c */ /* 0x000fe20003f26070 */
[----:B------:R-:W-:-:S05]  /*3c840*/  VIADD R10, R79, 0xffffff0f ;  /* 0xffffff0f4f0a7836 */ /* 0x000fca0000000000 */
[----:B------:R-:W-:Y:S01]  /*3c850*/  ISETP.GE.U32.AND P5, PT, R10, 0x7ffffe90, PT ;  /* 0x7ffffe900a00780c */ /* 0x000fe20003fa6070 */
[----:B------:R-:W4:Y:S01]  /*3c860*/  LDC R79, c[0x0][0x230] ;  /* 0x00008c00ff4f7b82 */ /* 0x000f220000000800 */
[----:B------:R-:W-:-:S07]  /*3c870*/  IADD3 R10, R90, -0xf3, RZ ;  /* 0xffffff0d5a0a7810 */ /* 0x000fce0007ffe0ff */
[----:B------:R-:W4:Y:S01]  /*3c880*/  LDC R90, c[0x0][0x230] ;  /* 0x00008c00ff5a7b82 */ /* 0x000f220000000800 */
[----:B--2---:R-:W-:-:S04]  /*3c890*/  IMAD.WIDE R120, R217, 0x4, R120 ;  /* 0x00000004d9787825 */ /* 0x004fc800078e0278 */
[C---:B---3--:R-:W-:Y:S01]  /*3c8a0*/  IMAD.WIDE R108, R217.reuse, 0x4, R184 ;  /* 0x00000004d96c7825 */ /* 0x048fe200078e02b8 */
[----:B------:R2:W-:Y:S04]  /*3c8b0*/  STL.64 [R1+0x1a68], R120 ;  /* 0x001a687801007387 */ /* 0x0005e80000100a00 */
[----:B------:R-:W-:Y:S04]  /*3c8c0*/  STL.64 [R1+0x1a70], R108 ;  /* 0x001a706c01007387 */ /* 0x000fe80000100a00 */
[----:B------:R-:W-:Y:S01]  /*3c8d0*/  LDGSTS.E [R8+-0xfffc], desc[UR60][R120.64], !P6 ;  /* 0xf000400078087fae */ /* 0x000fe2000f12187c */
[----:B------:R-:W-:-:S03]  /*3c8e0*/  IMAD.WIDE R106, R217, 0x4, R168 ;  /* 0x00000004d96a7825 */ /* 0x000fc600078e02a8 */
[----:B------:R-:W-:Y:S04]  /*3c8f0*/  LDGSTS.E [R8+-0xbffc], desc[UR60][R108.64], !P6 ;  /* 0xf40040006c087fae */ /* 0x000fe8000f12187c */
[----:B------:R-:W-:Y:S01]  /*3c900*/  LDGSTS.E [R8+-0xfff8], desc[UR60][R106.64], !P4 ;  /* 0xf00080006a087fae */ /* 0x000fe2000e12187c */
[----:B-1----:R-:W-:-:S03]  /*3c910*/  IMAD.WIDE R92, R217, 0x4, R136 ;  /* 0x00000004d95c7825 */ /* 0x002fc600078e0288 */
[----:B------:R-:W3:Y:S04]  /*3c920*/  LDL.LU.64 R136, [R1+0x1108] ;  /* 0x0011080001887983 */ /* 0x000ee80000300a00 */
[----:B------:R-:W-:Y:S04]  /*3c930*/  STL.64 [R1+0x1a78], R106 ;  /* 0x001a786a01007387 */ /* 0x000fe80000100a00 */
[----:B------:R-:W4:Y:S04]  /*3c940*/  LDL.LU.64 R200, [R1+0x1118] ;  /* 0x0011180001c87983 */ /* 0x000f280000300a00 */
[----:B------:R1:W-:Y:S04]  /*3c950*/  STL.64 [R1+0x1a80], R92 ;  /* 0x001a805c01007387 */ /* 0x0003e80000100a00 */
[----:B------:R-:W4:Y:S04]  /*3c960*/  LDL.LU.64 R184, [R1+0x1110] ;  /* 0x0011100001b87983 */ /* 0x000f280000300a00 */
[----:B--2---:R-:W2:Y:S04]  /*3c970*/  LDL.LU.64 R120, [R1+0x1128] ;  /* 0x0011280001787983 */ /* 0x004ea80000300a00 */
[----:B------:R-:W2:Y:S04]  /*3c980*/  LDL.LU.64 R168, [R1+0x1120] ;  /* 0x0011200001a87983 */ /* 0x000ea80000300a00 */
[----:B------:R1:W-:Y:S02]  /*3c990*/  LDGSTS.E [R8+-0xbff8], desc[UR60][R92.64], !P4 ;  /* 0xf40080005c087fae */ /* 0x0003e4000e12187c */
[----:B-1----:R-:W-:-:S02]  /*3c9a0*/  IMAD.WIDE R92, R217, 0x4, R152 ;  /* 0x00000004d95c7825 */ /* 0x002fc400078e0298 */
[----:B------:R-:W2:Y:S02]  /*3c9b0*/  LDL.LU.64 R152, [R1+0x1130] ;  /* 0x0011300001987983 */ /* 0x000ea40000300a00 */
[----:B------:R-:W-:Y:S01]  /*3c9c0*/  IMAD.WIDE R104, R217, 0x4, R104 ;  /* 0x00000004d9687825 */ /* 0x000fe200078e0268 */
[----:B------:R-:W-:-:S03]  /*3c9d0*/  ISETP.GE.U32.AND P4, PT, R10, 0x7ffffe8e, PT ;  /* 0x7ffffe8e0a00780c */ /* 0x000fc60003f86070 */
[----:B------:R-:W-:Y:S01]  /*3c9e0*/  VIADD R10, R81, 0xffffff0c ;  /* 0xffffff0c510a7836 */ /* 0x000fe20000000000 */
[----:B------:R1:W-:Y:S01]  /*3c9f0*/  STL.64 [R1+0x1a88], R104 ;  /* 0x001a886801007387 */ /* 0x0003e20000100a00 */
[----:B------:R-:W-:-:S03]  /*3ca00*/  IMAD.WIDE R88, R217, 0x4, R88 ;  /* 0x00000004d9587825 */ /* 0x000fc600078e0258 */
[----:B------:R-:W-:Y:S01]  /*3ca10*/  STL.64 [R1+0x1a90], R92 ;  /* 0x001a905c01007387 */ /* 0x000fe20000100a00 */
[----:B------:R-:W-:-:S03]  /*3ca20*/  IMAD.WIDE R80, R217, 0x4, R232 ;  /* 0x00000004d9507825 */ /* 0x000fc600078e02e8 */
[----:B------:R-:W-:Y:S04]  /*3ca30*/  LDGSTS.E [R8+-0xfff4], desc[UR60][R104.64], !P1 ;  /* 0xf000c00068087fae */ /* 0x000fe8000c92187c */
[----:B------:R1:W-:Y:S04]  /*3ca40*/  STL.64 [R1+0x1c58], R88 ;  /* 0x001c585801007387 */ /* 0x0003e80000100a00 */
[----:B------:R2:W-:Y:S04]  /*3ca50*/  LDGSTS.E [R8+-0xbff4], desc[UR60][R92.64], !P1 ;  /* 0xf400c0005c087fae */ /* 0x0005e8000c92187c */
[----:B-1----:R-:W2:Y:S04]  /*3ca60*/  LDL.LU.64 R104, [R1+0x1138] ;  /* 0x0011380001687983 */ /* 0x002ea80000300a00 */
[----:B------:R1:W-:Y:S04]  /*3ca70*/  STL.64 [R1+0x1c60], R80 ;  /* 0x001c605001007387 */ /* 0x0003e80000100a00 */
[----:B------:R-:W-:Y:S01]  /*3ca80*/  LDGSTS.E [R8+-0x8000], desc[UR60][R88.64], !P5 ;  /* 0xf800000058087fae */ /* 0x000fe2000e92187c */
[----:B------:R-:W-:-:S02]  /*3ca90*/  ISETP.GE.U32.AND P6, PT, R78, 0x7ffffe8f, PT ;  /* 0x7ffffe8f4e00780c */ /* 0x000fc40003fc6070 */
[----:B------:R-:W-:Y:S01]  /*3caa0*/  ISETP.GE.U32.AND P1, PT, R10, 0x7ffffe8d, PT ;  /* 0x7ffffe8d0a00780c */ /* 0x000fe20003f26070 */
[----:B------:R1:W-:Y:S04]  /*3cab0*/  LDGSTS.E [R8+-0x4000], desc[UR60][R80.64], !P5 ;  /* 0xfc00000050087fae */ /* 0x0003e8000e92187c */
[----:B------:R-:W2:Y:S01]  /*3cac0*/  LDL.LU.64 R88, [R1+0x1140] ;  /* 0x0011400001587983 */ /* 0x000ea20000300a00 */
[----:B---3--:R-:W-:-:S04]  /*3cad0*/  IMAD.WIDE R136, R217, 0x4, R136 ;  /* 0x00000004d9887825 */ /* 0x008fc800078e0288 */
[C---:B----4-:R-:W-:Y:S01]  /*3cae0*/  IMAD.WIDE R122, R217.reuse, 0x4, R200 ;  /* 0x00000004d97a7825 */ /* 0x050fe200078e02c8 */
[----:B------:R-:W-:Y:S03]  /*3caf0*/  STL.64 [R1+0x1c68], R136 ;  /* 0x001c688801007387 */ /* 0x000fe60000100a00 */
[C---:B------:R-:W-:Y:S01]  /*3cb00*/  IMAD.WIDE R124, R217.reuse, 0x4, R184 ;  /* 0x00000004d97c7825 */ /* 0x040fe200078e02b8 */
[----:B------:R-:W-:Y:S03]  /*3cb10*/  LDGSTS.E [R8+-0x7ffc], desc[UR60][R136.64], !P6 ;  /* 0xf800400088087fae */ /* 0x000fe6000f12187c */
[C---:B--2---:R-:W-:Y:S01]  /*3cb20*/  IMAD.WIDE R106, R217.reuse, 0x4, R120 ;  /* 0x00000004d96a7825 */ /* 0x044fe200078e0278 */
[----:B------:R-:W-:Y:S03]  /*3cb30*/  LDGSTS.E [R8+-0x3ffc], desc[UR60][R124.64], !P6 ;  /* 0xfc0040007c087fae */ /* 0x000fe6000f12187c */
[C---:B------:R-:W-:Y:S01]  /*3cb40*/  IMAD.WIDE R108, R217.reuse, 0x4, R168 ;  /* 0x00000004d96c7825 */ /* 0x040fe200078e02a8 */
[----:B------:R-:W2:Y:S03]  /*3cb50*/  LDL.LU.64 R120, [R1+0x1148] ;  /* 0x0011480001787983 */ /* 0x000ea60000300a00 */
[----:B------:R-:W-:Y:S01]  /*3cb60*/  IMAD.WIDE R92, R217, 0x4, R152 ;  /* 0x00000004d95c7825 */ /* 0x000fe200078e0298 */
[----:B------:R-:W-:Y:S01]  /*3cb70*/  STL.64 [R1+0x1c78], R122 ;  /* 0x001c787a01007387 */ /* 0x000fe20000100a00 */
[----:B------:R-:W-:Y:S01]  /*3cb80*/  IADD3 R78, R244, -0x96, RZ ;  /* 0xffffff6af44e7810 */ /* 0x000fe20007ffe0ff */
[----:B-1----:R-:W1:Y:S02]  /*3cb90*/  LDC R81, c[0x0][0x230] ;  /* 0x00008c00ff517b82 */ /* 0x002e640000000800 */
[----:B------:R-:W-:Y:S04]  /*3cba0*/  STL.64 [R1+0x1c70], R124 ;  /* 0x001c707c01007387 */ /* 0x000fe80000100a00 */
[----:B------:R-:W3:Y:S01]  /*3cbb0*/  LDL.LU.64 R184, [R1+0x1150] ;  /* 0x0011500001b87983 */ /* 0x000ee20000300a00 */
[----:B------:R-:W-:Y:S01]  /*3cbc0*/  VIADD R10, R79, 0xffffff6b ;  /* 0xffffff6b4f0a7836 */ /* 0x000fe20000000000 */
[----:B------:R-:W4:Y:S02]  /*3cbd0*/  LDC R80, c[0x0][0x230] ;  /* 0x00008c00ff507b82 */ /* 0x000f240000000800 */
[----:B------:R1:W-:Y:S04]  /*3cbe0*/  STL.64 [R1+0x1c88], R106 ;  /* 0x001c886a01007387 */ /* 0x0003e80000100a00 */
[----:B------:R-:W4:Y:S04]  /*3cbf0*/  LDL.LU.64 R168, [R1+0x1158] ;  /* 0x0011580001a87983 */ /* 0x000f280000300a00 */
[----:B------:R-:W-:Y:S01]  /*3cc00*/  LDGSTS.E [R8+-0x7ff8], desc[UR60][R122.64], !P4 ;  /* 0xf80080007a087fae */ /* 0x000fe2000e12187c */
[----:B------:R-:W-:Y:S01]  /*3cc10*/  ISETP.GE.U32.AND P6, PT, R78, 0x7ffffeeb, PT ;  /* 0x7ffffeeb4e00780c */ /* 0x000fe20003fc6070 */
[----:B------:R-:W1:Y:S02]  /*3cc20*/  LDC R79, c[0x0][0x230] ;  /* 0x00008c00ff4f7b82 */ /* 0x000e640000000800 */
[----:B------:R-:W-:Y:S04]  /*3cc30*/  STL.64 [R1+0x1c80], R108 ;  /* 0x001c806c01007387 */ /* 0x000fe80000100a00 */
[----:B------:R-:W4:Y:S01]  /*3cc40*/  LDL.LU.64 R152, [R1+0x1160] ;  /* 0x0011600001987983 */ /* 0x000f220000300a00 */
[----:B------:R-:W-:Y:S01]  /*3cc50*/  ISETP.GE.U32.AND P5, PT, R10, 0x7ffffeec, PT ;  /* 0x7ffffeec0a00780c */ /* 0x000fe20003fa6070 */
[----:B------:R-:W4:Y:S02]  /*3cc60*/  LDC R78, c[0x0][0x230] ;  /* 0x00008c00ff4e7b82 */ /* 0x000f240000000800 */
[----:B------:R-:W-:Y:S04]  /*3cc70*/  LDGSTS.E [R8+-0x3ff8], desc[UR60][R108.64], !P4 ;  /* 0xfc0080006c087fae */ /* 0x000fe8000e12187c */
[----:B------:R1:W-:Y:S02]  /*3cc80*/  LDGSTS.E [R8+-0x7ff4], desc[UR60][R106.64], !P1 ;  /* 0xf800c0006a087fae */ /* 0x0003e4000c92187c */
[----:B------:R-:W4:Y:S02]  /*3cc90*/  LDC R244, c[0x0][0x230] ;  /* 0x00008c00fff47b82 */ /* 0x000f240000000800 */
        /* <DEDUP_REMOVED lines=9> */
[----:B------:R-:W4:Y:S04]  /*3cd30*/  LDL.LU.64 R136, [R1+0x1180] ;  /* 0x0011800001887983 */ /* 0x000f280000300a00 */
[----:B------:R4:W-:Y:S04]  /*3cd40*/  LDGSTS.E [R3+-0x20000], desc[UR60][R106.64], !P5 ;  /* 0xe00000006a037fae */ /* 0x0009e8000e92187c */
[----:B------:R1:W-:Y:S01]  /*3cd50*/  LDGSTS.E [R3+-0x1c000], desc[UR60][R92.64], !P5 ;  /* 0xe40000005c037fae */ /* 0x0003e2000e92187c */
[----:B------:R-:W-:Y:S01]  /*3cd60*/  VIADD R10, R91, 0xffffff69 ;  /* 0xffffff695b0a7836 */ /* 0x000fe20000000000 */
[----:B------:R-:W-:Y:S01]  /*3cd70*/  IADD3 R8, R81, -0xb5, RZ ;  /* 0xffffff4b51087810 */ /* 0x000fe20007ffe0ff */
[----:B------:R-:W1:Y:S03]  /*3cd80*/  LDC R91, c[0x0][0x230] ;  /* 0x00008c00ff5b7b82 */ /* 0x000e660000000800 */
[----:B------:R-:W-:-:S02]  /*3cd90*/  ISETP.GE.U32.AND P4, PT, R10, 0x7ffffeea, PT ;  /* 0x7ffffeea0a00780c */ /* 0x000fc40003f86070 */
[----:B------:R-:W-:Y:S01]  /*3cda0*/  ISETP.GE.U32.AND P5, PT, R8, 0x7ffffecc, PT ;  /* 0x7ffffecc0800780c */ /* 0x000fe20003fa6070 */
[----:B------:R-:W-:Y:S02]  /*3cdb0*/  VIADD R8, R90, 0xffffff49 ;  /* 0xffffff495a087836 */ /* 0x000fe40000000000 */
[----:B------:R-:W-:Y:S01]  /*3cdc0*/  VIADD R10, R79, 0xffffff68 ;  /* 0xffffff684f0a7836 */ /* 0x000fe20000000000 */
[----:B------:R-:W1:Y:S01]  /*3cdd0*/  LDC R81, c[0x0][0x230] ;  /* 0x00008c00ff517b82 */ /* 0x000e620000000800 */
[----:B--2---:R-:W-:-:S07]  /*3cde0*/  IMAD.WIDE R120, R217, 0x4, R120 ;  /* 0x00000004d9787825 */ /* 0x004fce00078e0278 */
[----:B------:R-:W2:Y:S01]  /*3cdf0*/  LDC R90, c[0x0][0x230] ;  /* 0x00008c00ff5a7b82 */ /* 0x000ea20000000800 */
[----:B------:R1:W-:Y:S04]  /*3ce00*/  STL.64 [R1+0xe88], R120 ;  /* 0x000e887801007387 */ /* 0x0003e80000100a00 */
[----:B------:R-:W-:Y:S01]  /*3ce10*/  LDGSTS.E [R3+-0x1fffc], desc[UR60][R120.64], !P6 ;  /* 0xe000400078037fae */ /* 0x000fe2000f12187c */
[----:B---3--:R-:W-:-:S05]  /*3ce20*/  IMAD.WIDE R108, R217, 0x4, R184 ;  /* 0x00000004d96c7825 */ /* 0x008fca00078e02b8 */
[----:B------:R3:W-:Y:S01]  /*3ce30*/  STL.64 [R1+0xe90], R108 ;  /* 0x000e906c01007387 */ /* 0x0007e20000100a00 */
[----:B----4-:R-:W-:-:S03]  /*3ce40*/  IMAD.WIDE R106, R217, 0x4, R168 ;  /* 0x00000004d96a7825 */ /* 0x010fc600078e02a8 */
[----:B------:R-:W4:Y:S04]  /*3ce50*/  LDL.LU.64 R184, [R1+0x1188] ;  /* 0x0011880001b87983 */ /* 0x000f280000300a00 */
[----:B------:R-:W2:Y:S01]  /*3ce60*/  LDL.LU.64 R168, [R1+0x1190] ;  /* 0x0011900001a87983 */ /* 0x000ea20000300a00 */
[----:B-1----:R-:W-:-:S03]  /*3ce70*/  IMAD.WIDE R92, R217, 0x4, R152 ;  /* 0x00000004d95c7825 */ /* 0x002fc600078e0298 */
[----:B------:R1:W-:Y:S04]  /*3ce80*/  STL.64 [R1+0xe98], R106 ;  /* 0x000e986a01007387 */ /* 0x0003e80000100a00 */
[----:B------:R1:W-:Y:S04]  /*3ce90*/  STL.64 [R1+0xea0], R92 ;  /* 0x000ea05c01007387 */ /* 0x0003e80000100a00 */
[----:B------:R-:W2:Y:S04]  /*3cea0*/  LDL.LU.64 R152, [R1+0x1198] ;  /* 0x0011980001987983 */ /* 0x000ea80000300a00 */
[----:B------:R-:W2:Y:S04]  /*3ceb0*/  LDL.LU.64 R120, [R1+0x11a0] ;  /* 0x0011a00001787983 */ /* 0x000ea80000300a00 */
[----:B------:R3:W-:Y:S04]  /*3cec0*/  LDGSTS.E [R3+-0x1bffc], desc[UR60][R108.64], !P6 ;  /* 0xe40040006c037fae */ /* 0x0007e8000f12187c */
[----:B------:R1:W-:Y:S04]  /*3ced0*/  LDGSTS.E [R3+-0x1fff8], desc[UR60][R106.64], !P4 ;  /* 0xe00080006a037fae */ /* 0x0003e8000e12187c */
[----:B------:R1:W-:Y:S01]  /*3cee0*/  LDGSTS.E [R3+-0x1bff8], desc[UR60][R92.64], !P4 ;  /* 0xe40080005c037fae */ /* 0x0003e2000e12187c */
[----:B---3--:R-:W-:Y:S01]  /*3cef0*/  IMAD.WIDE R108, R217, 0x4, R200 ;  /* 0x00000004d96c7825 */ /* 0x008fe200078e02c8 */
[----:B------:R-:W-:-:S03]  /*3cf00*/  ISETP.GE.U32.AND P4, PT, R8, 0x7ffffeca, PT ;  /* 0x7ffffeca0800780c */ /* 0x000fc60003f86070 */
[C---:B-1----:R-:W-:Y:S01]  /*3cf10*/  IMAD.WIDE R106, R217.reuse, 0x4, R104 ;  /* 0x00000004d96a7825 */ /* 0x042fe200078e0268 */
[----:B------:R-:W-:Y:S03]  /*3cf20*/  STL.64 [R1+0xea8], R108 ;  /* 0x000ea86c01007387 */ /* 0x000fe60000100a00 */
[C---:B------:R-:W-:Y:S02]  /*3cf30*/  IMAD.WIDE R92, R217.reuse, 0x4, R88 ;  /* 0x00000004d95c7825 */ /* 0x040fe400078e0258 */
[----:B------:R-:W3:Y:S02]  /*3cf40*/  LDL.LU.64 R88, [R1+0x11a8] ;  /* 0x0011a80001587983 */ /* 0x000ee40000300a00 */
[----:B------:R-:W-:Y:S02]  /*3cf50*/  VIADD R8, R78, 0xffffff2b ;  /* 0xffffff2b4e087836 */ /* 0x000fe40000000000 */
[----:B------:R-:W-:Y:S01]  /*3cf60*/  IMAD.WIDE R78, R217, 0x4, R136 ;  /* 0x00000004d94e7825 */ /* 0x000fe200078e0288 */
[----:B------:R-:W-:Y:S04]  /*3cf70*/  STL.64 [R1+0xeb0], R106 ;  /* 0x000eb06a01007387 */ /* 0x000fe80000100a00 */
[----:B------:R-:W3:Y:S04]  /*3cf80*/  LDL.LU.64 R104, [R1+0x11b0] ;  /* 0x0011b00001687983 */ /* 0x000ee80000300a00 */
[----:B------:R-:W-:Y:S04]  /*3cf90*/  STL.64 [R1+0xfb8], R92 ;  /* 0x000fb85c01007387 */ /* 0x000fe80000100a00 */
[----:B------:R-:W3:Y:S04]  /*3cfa0*/  LDL.LU.64 R136, [R1+0x11b8] ;  /* 0x0011b80001887983 */ /* 0x000ee80000300a00 */
[----:B------:R1:W-:Y:S04]  /*3cfb0*/  STL.64 [R1+0xfc0], R78 ;  /* 0x000fc04e01007387 */ /* 0x0003e80000100a00 */
[----:B------:R-:W3:Y:S01]  /*3cfc0*/  LDL.LU.64 R200, [R1+0x11c0] ;  /* 0x0011c00001c87983 */ /* 0x000ee20000300a00 */
[----:B------:R-:W-:Y:S01]  /*3cfd0*/  ISETP.GE.U32.AND P1, PT, R10, 0x7ffffee9, PT ;  /* 0x7ffffee90a00780c */ /* 0x000fe20003f26070 */
[----:B------:R-:W-:-:S02]  /*3cfe0*/  VIADD R10, R245, 0xffffff4a ;  /* 0xffffff4af50a7836 */ /* 0x000fc40000000000 */
[----:B------:R-:W3:Y:S03]  /*3cff0*/  LDC R245, c[0x0][0x230] ;  /* 0x00008c00fff57b82 */ /* 0x000ee60000000800 */
[----:B------:R-:W-:Y:S02]  /*3d000*/  ISETP.GE.U32.AND P6, PT, R10, 0x7ffffecb, PT ;  /* 0x7ffffecb0a00780c */ /* 0x000fe40003fc6070 */
[----:B------:R-:W-:-:S05]  /*3d010*/  IADD3 R10, R80, -0xb8, RZ ;  /* 0xffffff48500a7810 */ /* 0x000fca0007ffe0ff */
[----:B------:R-:W-:Y:S04]  /*3d020*/  LDGSTS.E [R3+-0x1fff4], desc[UR60][R108.64], !P1 ;  /* 0xe000c0006c037fae */ /* 0x000fe8000c92187c */
[----:B------:R-:W-:Y:S01]  /*3d030*/  LDGSTS.E [R3+-0x1bff4], desc[UR60][R106.64], !P1 ;  /* 0xe400c0006a037fae */ /* 0x000fe2000c92187c */
[----:B------:R-:W-:Y:S01]  /*3d040*/  ISETP.GE.U32.AND P1, PT, R10, 0x7ffffec9, PT ;  /* 0x7ffffec90a00780c */ /* 0x000fe20003f26070 */
[----:B------:R-:W-:Y:S02]  /*3d050*/  VIADD R10, R81, 0xffffff2a ;  /* 0xffffff2a510a7836 */ /* 0x000fe40000000000 */
[----:B------:R-:W-:Y:S04]  /*3d060*/  LDGSTS.E [R3+-0x18000], desc[UR60][R92.64], !P5 ;  /* 0xe80000005c037fae */ /* 0x000fe8000e92187c */
[----:B------:R1:W-:Y:S02]  /*3d070*/  LDGSTS.E [R3+-0x14000], desc[UR60][R78.64], !P5 ;  /* 0xec0000004e037fae */ /* 0x0003e4000e92187c */
[----:B-1----:R-:W1:Y:S01]  /*3d080*/  LDC R78, c[0x0][0x230] ;  /* 0x00008c00ff4e7b82 */ /* 0x002e620000000800 */
[----:B----4-:R-:W-:-:S07]  /*3d090*/  IMAD.WIDE R108, R217, 0x4, R184 ;  /* 0x00000004d96c7825 */ /* 0x010fce00078e02b8 */
[----:B------:R-:W4:Y:S01]  /*3d0a0*/  LDC R79, c[0x0][0x230] ;  /* 0x00008c00ff4f7b82 */ /* 0x000f220000000800 */
[C---:B--2---:R-:W-:Y:S01]  /*3d0b0*/  IMAD.WIDE R106, R217.reuse, 0x4, R168 ;  /* 0x00000004d96a7825 */ /* 0x044fe200078e02a8 */
[----:B------:R-:W-:Y:S04]  /*3d0c0*/  STL.64 [R1+0xfc8], R108 ;  /* 0x000fc86c01007387 */ /* 0x000fe80000100a00 */
[----:B------:R-:W-:Y:S04]  /*3d0d0*/  STL.64 [R1+0xfd0], R106 ;  /* 0x000fd06a01007387 */ /* 0x000fe80000100a00 */
[----:B------:R-:W2:Y:S04]  /*3d0e0*/  LDL.LU.64 R184, [R1+0x11c8] ;  /* 0x0011c80001b87983 */ /* 0x000ea80000300a00 */
[----:B------:R-:W4:Y:S01]  /*3d0f0*/  LDL.LU.64 R168, [R1+0x11d0] ;  /* 0x0011d00001a87983 */ /* 0x000f220000300a00 */
[----:B------:R-:W-:-:S03]  /*3d100*/  IMAD.WIDE R92, R217, 0x4, R152 ;  /* 0x00000004d95c7825 */ /* 0x000fc600078e0298 */
[----:B------:R-:W-:Y:S01]  /*3d110*/  LDGSTS.E [R3+-0x17ffc], desc[UR60][R108.64], !P6 ;  /* 0xe80040006c037fae */ /* 0x000fe2000f12187c */
[----:B------:R-:W-:-:S03]  /*3d120*/  IMAD.WIDE R80, R217, 0x4, R120 ;  /* 0x00000004d9507825 */ /* 0x000fc600078e0278 */
[----:B------:R-:W-:Y:S04]  /*3d130*/  STL.64 [R1+0xfd8], R92 ;  /* 0x000fd85c01007387 */ /* 0x000fe80000100a00 */
[----:B------:R1:W-:Y:S04]  /*3d140*/  STL.64 [R1+0xfe0], R80 ;  /* 0x000fe05001007387 */ /* 0x0003e80000100a00 */
[----:B------:R-:W4:Y:S04]  /*3d150*/  LDL.LU.64 R152, [R1+0x11d8] ;  /* 0x0011d80001987983 */ /* 0x000f280000300a00 */
[----:B------:R-:W4:Y:S04]  /*3d160*/  LDL.LU.64 R120, [R1+0x11e0] ;  /* 0x0011e00001787983 */ /* 0x000f280000300a00 */
[----:B------:R-:W-:Y:S04]  /*3d170*/  LDGSTS.E [R3+-0x13ffc], desc[UR60][R106.64], !P6 ;  /* 0xec0040006a037fae */ /* 0x000fe8000f12187c */
[----:B------:R-:W-:Y:S04]  /*3d180*/  LDGSTS.E [R3+-0x17ff8], desc[UR60][R92.64], !P4 ;  /* 0xe80080005c037fae */ /* 0x000fe8000e12187c */
[----:B------:R1:W-:Y:S01]  /*3d190*/  LDGSTS.E [R3+-0x13ff8], desc[UR60][R80.64], !P4 ;  /* 0xec00800050037fae */ /* 0x0003e2000e12187c */
[----:B---3--:R-:W-:-:S05]  /*3d1a0*/  IMAD.WIDE R88, R217, 0x4, R88 ;  /* 0x00000004d9587825 */ /* 0x008fca00078e0258 */
[----:B------:R3:W-:Y:S01]  /*3d1b0*/  STL.64 [R1+0xfe8], R88 ;  /* 0x000fe85801007387 */ /* 0x0007e20000100a00 */
[----:B------:R-:W-:-:S03]  /*3d1c0*/  IMAD.WIDE R104, R217, 0x4, R104 ;  /* 0x00000004d9687825 */ /* 0x000fc600078e0268 */
[----:B------:R-:W-:Y:S01]  /*3d1d0*/  LDGSTS.E [R3+-0x17ff4], desc[UR60][R88.64], !P1 ;  /* 0xe800c00058037fae */ /* 0x000fe2000c92187c */
[----:B------:R-:W-:Y:S01]  /*3d1e0*/  ISETP.GE.U32.AND P5, PT, R8, 0x7ffffeac, PT ;  /* 0x7ffffeac0800780c */ /* 0x000fe20003fa6070 */
[----:B-1----:R-:W1:Y:S02]  /*3d1f0*/  LDC R80, c[0x0][0x230] ;  /* 0x00008c00ff507b82 */ /* 0x002e640000000800 */
[----:B------:R-:W-:Y:S01]  /*3d200*/  LDGSTS.E [R3+-0x13ff4], desc[UR60][R104.64], !P1 ;  /* 0xec00c00068037fae */ /* 0x000fe2000c92187c */
[----:B------:R-:W-:-:S03]  /*3d210*/  IMAD.WIDE R106, R217, 0x4, R136 ;  /* 0x00000004d96a7825 */ /* 0x000fc600078e0288 */
[----:B------:R-:W4:Y:S04]  /*3d220*/  LDL.LU.64 R136, [R1+0x11e8] ;  /* 0x0011e80001887983 */ /* 0x000f280000300a00 */
[----:B------:R3:W-:Y:S01]  /*3d230*/  STL.64 [R1+0xff0], R104 ;  /* 0x000ff06801007387 */ /* 0x0007e20000100a00 */
[----:B------:R-:W-:-:S03]  /*3d240*/  IMAD.WIDE R92, R217, 0x4, R200 ;  /* 0x00000004d95c7825 */ /* 0x000fc600078e02c8 */
[----:B------:R4:W-:Y:S04]  /*3d250*/  STL.64 [R1+0x10b8], R106 ;  /* 0x0010b86a01007387 */ /* 0x0009e80000100a00 */
[----:B---3--:R-:W3:Y:S04]  /*3d260*/  LDL.LU.64 R88, [R1+0x11f0] ;  /* 0x0011f00001587983 */ /* 0x008ee80000300a00 */
[----:B------:R1:W-:Y:S04]  /*3d270*/  STL.64 [R1+0x10c0], R92 ;  /* 0x0010c05c01007387 */ /* 0x0003e80000100a00 */
[----:B------:R-:W3:Y:S04]  /*3d280*/  LDL.LU.64 R232, [R1+0x11f8] ;  /* 0x0011f80001e87983 */ /* 0x000ee80000300a00 */
[----:B------:R-:W3:Y:S01]  /*3d290*/  LDL.LU.64 R104, [R1+0x1200] ;  /* 0x0012000001687983 */ /* 0x000ee20000300a00 */
[----:B------:R-:W-:-:S03]  /*3d2a0*/  IADD3 R8, R91, -0xd7, RZ ;  /* 0xffffff295b087810 */ /* 0x000fc60007ffe0ff */
[----:B------:R4:W-:Y:S01]  /*3d2b0*/  LDGSTS.E [R3+-0x10000], desc[UR60][R106.64], !P5 ;  /* 0xf00000006a037fae */ /* 0x0009e2000e92187c */
[----:B------:R-:W-:Y:S01]  /*3d2c0*/  ISETP.GE.U32.AND P4, PT, R8, 0x7ffffeaa, PT ;  /* 0x7ffffeaa0800780c */ /* 0x000fe20003f86070 */
[----:B------:R-:W-:Y:S02]  /*3d2d0*/  VIADD R8, R244, 0xffffff28 ;  /* 0xffffff28f4087836 */ /* 0x000fe40000000000 */
[----:B------:R1:W-:Y:S01]  /*3d2e0*/  LDGSTS.E [R3+-0xc000], desc[UR60][R92.64], !P5 ;  /* 0xf40000005c037fae */ /* 0x0003e2000e92187c */
[----:B------:R-:W-:Y:S01]  /*3d2f0*/  ISETP.GE.U32.AND P6, PT, R10, 0x7ffffeab, PT ;  /* 0x7ffffeab0a00780c */ /* 0x000fe20003fc6070 */
[----:B------:R-:W3:Y:S01]  /*3d300*/  LDC R244, c[0x0][0x230] ;  /* 0x00008c00fff47b82 */ /* 0x000ee20000000800 */
[----:B------:R-:W-:Y:S01]  /*3d310*/  ISETP.GE.U32.AND P1, PT, R8, 0x7ffffea9, PT ;  /* 0x7ffffea90800780c */ /* 0x000fe20003f26070 */
[----:B------:R-:W-:-:S05]  /*3d320*/  VIADD R8, R78, 0xffffff0b ;  /* 0xffffff0b4e087836 */ /* 0x000fca0000000000 */
[----:B------:R-:W-:Y:S01]  /*3d330*/  ISETP.GE.U32.AND P5, PT, R8, 0x7ffffe8c, PT ;  /* 0x7ffffe8c0800780c */ /* 0x000fe20003fa6070 */
[----:B------:R-:W-:Y:S02]  /*3d340*/  VIADD R8, R90, 0xffffff09 ;  /* 0xffffff095a087836 */ /* 0x000fe40000000000 */
[----:B--2---:R-:W-:-:S04]  /*3d350*/  IMAD.WIDE R108, R217, 0x4, R184 ;  /* 0x00000004d96c7825 */ /* 0x004fc800078e02b8 */
[C---:B----4-:R-:W-:Y:S01]  /*3d360*/  IMAD.WIDE R106, R217.reuse, 0x4, R168 ;  /* 0x00000004d96a7825 */ /* 0x050fe200078e02a8 */
[----:B------:R-:W-:Y:S03]  /*3d370*/  STL.64 [R1+0x10c8], R108 ;  /* 0x0010c86c01007387 */ /* 0x000fe60000100a00 */
[C---:B-1----:R-:W-:Y:S01]  /*3d380*/  IMAD.WIDE R92, R217.reuse, 0x4, R152 ;  /* 0x00000004d95c7825 */ /* 0x042fe200078e0298 */
[----:B------:R-:W-:Y:S03]  /*3d390*/  STL.64 [R1+0x10d0], R106 ;  /* 0x0010d06a01007387 */ /* 0x000fe60000100a00 */
[----:B---3--:R-:W-:Y:S01]  /*3d3a0*/  IMAD.WIDE R88, R217, 0x4, R88 ;  /* 0x00000004d9587825 */ /* 0x008fe200078e0258 */
[----:B------:R-:W2:Y:S01]  /*3d3b0*/  LDL.LU.64 R200, [R1+0x1208] ;  /* 0x0012080001c87983 */ /* 0x000ea20000300a00 */
[----:B------:R-:W-:Y:S01]  /*3d3c0*/  IADD3 R10, R79, -0xf6, RZ ;  /* 0xffffff0a4f0a7810 */ /* 0x000fe20007ffe0ff */
[----:B------:R-:W1:Y:S01]  /*3d3d0*/  LDC R78, c[0x0][0x230] ;  /* 0x00008c00ff4e7b82 */ /* 0x000e620000000800 */
[----:B------:R-:W-:Y:S01]  /*3d3e0*/  IMAD.WIDE R90, R217, 0x4, R120 ;  /* 0x00000004d95a7825 */ /* 0x000fe200078e0278 */
[----:B------:R3:W-:Y:S04]  /*3d3f0*/  STL.64 [R1+0x10d8], R92 ;  /* 0x0010d85c01007387 */ /* 0x0007e80000100a00 */
[----:B------:R-:W4:Y:S02]  /*3d400*/  LDL.LU.64 R120, [R1+0x1218] ;  /* 0x0012180001787983 */ /* 0x000f240000300a00 */
[----:B------:R-:W1:Y:S02]  /*3d410*/  LDC R79, c[0x0][0x230] ;  /* 0x00008c00ff4f7b82 */ /* 0x000e640000000800 */
[----:B------:R3:W-:Y:S04]  /*3d420*/  STL.64 [R1+0x10e0], R90 ;  /* 0x0010e05a01007387 */ /* 0x0007e80000100a00 */
[----:B------:R-:W4:Y:S04]  /*3d430*/  LDL.LU.64 R184, [R1+0x1210] ;  /* 0x0012100001b87983 */ /* 0x000f280000300a00 */
[----:B------:R-:W4:Y:S04]  /*3d440*/  LDL.LU.64 R168, [R1+0x1228] ;  /* 0x0012280001a87983 */ /* 0x000f280000300a00 */
[----:B------:R-:W4:Y:S04]  /*3d450*/  LDL.LU.64 R152, [R1+0x1220] ;  /* 0x0012200001987983 */ /* 0x000f280000300a00 */
[----:B------:R-:W-:Y:S04]  /*3d460*/  LDGSTS.E [R3+-0xfffc], desc[UR60][R108.64], !P6 ;  /* 0xf00040006c037fae */ /* 0x000fe8000f12187c */
[----:B------:R-:W-:Y:S04]  /*3d470*/  LDGSTS.E [R3+-0xbffc], desc[UR60][R106.64], !P6 ;  /* 0xf40040006a037fae */ /* 0x000fe8000f12187c */
[----:B------:R3:W-:Y:S04]  /*3d480*/  LDGSTS.E [R3+-0xfff8], desc[UR60][R92.64], !P4 ;  /* 0xf00080005c037fae */ /* 0x0007e8000e12187c */
[----:B------:R3:W-:Y:S01]  /*3d490*/  LDGSTS.E [R3+-0xbff8], desc[UR60][R90.64], !P4 ;  /* 0xf40080005a037fae */ /* 0x0007e2000e12187c */
[----:B------:R-:W-:Y:S01]  /*3d4a0*/  ISETP.GE.U32.AND P4, PT, R8, 0x7ffffe8a, PT ;  /* 0x7ffffe8a0800780c */ /* 0x000fe20003f86070 */
[----:B------:R-:W-:-:S02]  /*3d4b0*/  VIADD R8, R80, 0xffffff08 ;  /* 0xffffff0850087836 */ /* 0x000fc40000000000 */
[----:B------:R-:W-:-:S04]  /*3d4c0*/  IMAD.WIDE R80, R217, 0x4, R104 ;  /* 0x00000004d9507825 */ /* 0x000fc800078e0268 */
[C---:B---3--:R-:W-:Y:S02]  /*3d4d0*/  IMAD.WIDE R92, R217.reuse, 0x4, R136 ;  /* 0x00000004d95c7825 */ /* 0x048fe400078e0288 */
[----:B------:R-:W3:Y:S02]  /*3d4e0*/  LDL.LU.64 R136, [R1+0x1230] ;  /* 0x0012300001887983 */ /* 0x000ee40000300a00 */
[----:B------:R-:W-:Y:S02]  /*3d4f0*/  IMAD.WIDE R90, R217, 0x4, R232 ;  /* 0x00000004d95a7825 */ /* 0x000fe400078e02e8 */
[----:B------:R-:W-:Y:S04]  /*3d500*/  STL.64 [R1+0x10e8], R92 ;  /* 0x0010e85c01007387 */ /* 0x000fe80000100a00 */
[----:B------:R1:W-:Y:S04]  /*3d510*/  STL.64 [R1+0x10f0], R88 ;  /* 0x0010f05801007387 */ /* 0x0003e80000100a00 */
[----:B------:R-:W-:Y:S04]  /*3d520*/  STL.64 [R1+0x1178], R90 ;  /* 0x0011785a01007387 */ /* 0x000fe80000100a00 */
[----:B------:R-:W-:Y:S04]  /*3d530*/  LDGSTS.E [R3+-0xfff4], desc[UR60][R92.64], !P1 ;  /* 0xf000c0005c037fae */ /* 0x000fe8000c92187c */
[----:B------:R-:W3:Y:S04]  /*3d540*/  LDL.LU.64 R104, [R1+0x1238] ;  /* 0x0012380001687983 */ /* 0x000ee80000300a00 */
[----:B------:R-:W-:Y:S04]  /*3d550*/  LDGSTS.E [R3+-0xbff4], desc[UR60][R88.64], !P1 ;  /* 0xf400c00058037fae */ /* 0x000fe8000c92187c */
[----:B------:R2:W-:Y:S01]  /*3d560*/  STL.64 [R1+0x1180], R80 ;  /* 0x0011805001007387 */ /* 0x0005e20000100a00 */
[----:B------:R-:W-:-:S02]  /*3d570*/  ISETP.GE.U32.AND P6, PT, R10, 0x7ffffe8b, PT ;  /* 0x7ffffe8b0a00780c */ /* 0x000fc40003fc6070 */
[----:B------:R-:W-:Y:S01]  /*3d580*/  ISETP.GE.U32.AND P1, PT, R8, 0x7ffffe89, PT ;  /* 0x7ffffe890800780c */ /* 0x000fe20003f26070 */
[----:B------:R-:W-:Y:S04]  /*3d590*/  LDGSTS.E [R3+-0x8000], desc[UR60][R90.64], !P5 ;  /* 0xf80000005a037fae */ /* 0x000fe8000e92187c */
[----:B-1----:R-:W3:Y:S04]  /*3d5a0*/  LDL.LU.64 R88, [R1+0x1240] ;  /* 0x0012400001587983 */ /* 0x002ee80000300a00 */
[----:B------:R1:W-:Y:S01]  /*3d5b0*/  LDGSTS.E [R3+-0x4000], desc[UR60][R80.64], !P5 ;  /* 0xfc00000050037fae */ /* 0x0003e2000e92187c */
[C---:B--2---:R-:W-:Y:S01]  /*3d5c0*/  IMAD.WIDE R124, R217.reuse, 0x4, R200 ;  /* 0x00000004d97c7825 */ /* 0x044fe200078e02c8 */
[----:B-1----:R-:W1:Y:S02]  /*3d5d0*/  LDC R80, c[0x0][0x230] ;  /* 0x00008c00ff507b82 */ /* 0x002e640000000800 */
[----:B------:R-:W2:Y:S01]  /*3d5e0*/  LDL.LU.64 R200, [R1+0x1248] ;  /* 0x0012480001c87983 */ /* 0x000ea20000300a00 */
[----:B----4-:R-:W-:-:S03]  /*3d5f0*/  IMAD.WIDE R120, R217, 0x4, R120 ;  /* 0x00000004d9787825 */ /* 0x010fc600078e0278 */
[----:B------:R-:W-:Y:S02]  /*3d600*/  STL.64 [R1+0x1190], R124 ;  /* 0x0011907c01007387 */ /* 0x000fe40000100a00 */
[----:B------:R-:W4:Y:S02]  /*3d610*/  LDC R90, c[0x0][0x230] ;  /* 0x00008c00ff5a7b82 */ /* 0x000f240000000800 */
[----:B------:R-:W-:Y:S01]  /*3d620*/  LDGSTS.E [R3+-0x7ffc], desc[UR60][R124.64], !P6 ;  /* 0xf80040007c037fae */ /* 0x000fe2000f12187c */
[----:B------:R-:W-:-:S03]  /*3d630*/  IMAD.WIDE R122, R217, 0x4, R184 ;  /* 0x00000004d97a7825 */ /* 0x000fc600078e02b8 */
[----:B------:R-:W2:Y:S01]  /*3d640*/  LDL.LU.64 R184, [R1+0x1250] ;  /* 0x0012500001b87983 */ /* 0x000ea20000300a00 */
[----:B------:R-:W-:-:S04]  /*3d650*/  IMAD.WIDE R106, R217, 0x4, R168 ;  /* 0x00000004d96a7825 */ /* 0x000fc800078e02a8 */
[C---:B------:R-:W-:Y:S01]  /*3d660*/  IMAD.WIDE R108, R217.reuse, 0x4, R152 ;  /* 0x00000004d96c7825 */ /* 0x040fe200078e0298 */
[----:B------:R-:W-:Y:S03]  /*3d670*/  STL.64 [R1+0x11a0], R120 ;  /* 0x0011a07801007387 */ /* 0x000fe60000100a00 */
[C---:B---3--:R-:W-:Y:S01]  /*3d680*/  IMAD.WIDE R92, R217.reuse, 0x4, R136 ;  /* 0x00000004d95c7825 */ /* 0x048fe200078e0288 */
[----:B------:R-:W-:Y:S01]  /*3d690*/  STL.64 [R1+0x1188], R122 ;  /* 0x0011887a01007387 */ /* 0x000fe20000100a00 */
[----:B------:R-:W-:Y:S01]  /*3d6a0*/  IADD3 R8, R78, -0x99, RZ ;  /* 0xffffff674e087810 */ /* 0x000fe20007ffe0ff */
[----:B------:R-:W3:Y:S02]  /*3d6b0*/  LDC R81, c[0x0][0x230] ;  /* 0x00008c00ff517b82 */ /* 0x000ee40000000800 */
[----:B------:R-:W2:Y:S04]  /*3d6c0*/  LDL.LU.64 R168, [R1+0x1258] ;  /* 0x0012580001a87983 */ /* 0x000ea80000300a00 */
[----:B------:R1:W-:Y:S02]  /*3d6d0*/  STL.64 [R1+0x11b0], R106 ;  /* 0x0011b06a01007387 */ /* 0x0003e40000100a00 */
[----:B------:R-:W3:Y:S02]  /*3d6e0*/  LDC R78, c[0x0][0x230] ;  /* 0x00008c00ff4e7b82 */ /* 0x000ee40000000800 */
[----:B------:R-:W-:Y:S04]  /*3d6f0*/  STL.64 [R1+0x1198], R108 ;  /* 0x0011986c01007387 */ /* 0x000fe80000100a00 */
[----:B------:R-:W2:Y:S04]  /*3d700*/  LDL.LU.64 R152, [R1+0x1260] ;  /* 0x0012600001987983 */ /* 0x000ea80000300a00 */
[----:B------:R-:W-:Y:S04]  /*3d710*/  LDGSTS.E [R3+-0x3ffc], desc[UR60][R122.64], !P6 ;  /* 0xfc0040007a037fae */ /* 0x000fe8000f12187c */
[----:B------:R-:W-:Y:S04]  /*3d720*/  LDGSTS.E [R3+-0x7ff8], desc[UR60][R120.64], !P4 ;  /* 0xf800800078037fae */ /* 0x000fe8000e12187c */
[----:B------:R-:W-:Y:S04]  /*3d730*/  LDGSTS.E [R3+-0x3ff8], desc[UR60][R108.64], !P4 ;  /* 0xfc0080006c037fae */ /* 0x000fe8000e12187c */
[----:B------:R1:W-:Y:S04]  /*3d740*/  LDGSTS.E [R3+-0x7ff4], desc[UR60][R106.64], !P1 ;  /* 0xf800c0006a037fae */ /* 0x0003e8000c92187c */
[----:B------:R4:W-:Y:S04]  /*3d750*/  STL.64 [R1+0x11a8], R92 ;  /* 0x0011a85c01007387 */ /* 0x0009e80000100a00 */
[----:B------:R4:W-:Y:S01]  /*3d760*/  LDGSTS.E [R3+-0x3ff4], desc[UR60][R92.64], !P1 ;  /* 0xfc00c0005c037fae */ /* 0x0009e2000c92187c */
[----:B-1----:R-:W-:-:S03]  /*3d770*/  IMAD.WIDE R106, R217, 0x4, R104 ;  /* 0x00000004d96a7825 */ /* 0x002fc600078e0268 */
[----:B------:R-:W2:Y:S04]  /*3d780*/  LDL.LU.64 R136, [R1+0x1268] ;  /* 0x0012680001887983 */ /* 0x000ea80000300a00 */
[----:B------:R-:W2:Y:S01]  /*3d790*/  LDL.LU.64 R104, [R1+0x1270] ;  /* 0x0012700001687983 */ /* 0x000ea20000300a00 */
[----:B----4-:R-:W-:-:S03]  /*3d7a0*/  IMAD.WIDE R92, R217, 0x4, R88 ;  /* 0x00000004d95c7825 */ /* 0x010fc600078e0258 */
[----:B------:R2:W-:Y:S04]  /*3d7b0*/  STL.64 [R1+0xe38], R106 ;  /* 0x000e386a01007387 */ /* 0x0005e80000100a00 */
[----:B------:R-:W4:Y:S04]  /*3d7c0*/  LDL.LU.64 R120, [R1+0x1278] ;  /* 0x0012780001787983 */ /* 0x000f280000300a00 */
[----:B------:R1:W-:Y:S04]  /*3d7d0*/  STL.64 [R1+0xe40], R92 ;  /* 0x000e405c01007387 */ /* 0x0003e80000100a00 */
[----:B------:R-:W4:Y:S01]  /*3d7e0*/  LDL.LU.64 R88, [R1+0x1280] ;  /* 0x0012800001587983 */ /* 0x000f220000300a00 */
[----:B------:R-:W-:Y:S01]  /*3d7f0*/  ISETP.GE.U32.AND P5, PT, R8, 0x7ffffee8, PT ;  /* 0x7ffffee80800780c */ /* 0x000fe20003fa6070 */
[----:B------:R-:W-:-:S02]  /*3d800*/  VIADD R3, R80, 0xffffff47 ;  /* 0xffffff4750037836 */ /* 0x000fc40000000000 */
[----:B------:R-:W-:Y:S02]  /*3d810*/  VIADD R8, R245, 0xffffff65 ;  /* 0xffffff65f5087836 */ /* 0x000fe40000000000 */
[----:B------:R-:W-:Y:S01]  /*3d820*/  VIADD R10, R244, 0xffffff66 ;  /* 0xffffff66f40a7836 */ /* 0x000fe20000000000 */
[----:B------:R-:W4:Y:S02]  /*3d830*/  LDC R245, c[0x0][0x230] ;  /* 0x00008c00fff57b82 */ /* 0x000f240000000800 */
[----:B------:R-:W-:-:S05]  /*3d840*/  ISETP.GE.U32.AND P4, PT, R8, 0x7ffffee6, PT ;  /* 0x7ffffee60800780c */ /* 0x000fca0003f86070 */
[----:B------:R2:W-:Y:S01]  /*3d850*/  LDGSTS.E [R2+-0x20000], desc[UR60][R106.64], !P5 ;  /* 0xe00000006a027fae */ /* 0x0005e2000e92187c */
[----:B------:R-:W4:Y:S03]  /*3d860*/  LDC R244, c[0x0][0x230] ;  /* 0x00008c00fff47b82 */ /* 0x000f260000000800 */
[----:B------:R1:W-:Y:S01]  /*3d870*/  LDGSTS.E [R2+-0x1c000], desc[UR60][R92.64], !P5 ;  /* 0xe40000005c027fae */ /* 0x0003e2000e92187c */
[----:B------:R-:W-:Y:S02]  /*3d880*/  ISETP.GE.U32.AND P5, PT, R3, 0x7ffffec8, PT ;  /* 0x7ffffec80300780c */ /* 0x000fe40003fa6070 */
[----:B------:R-:W-:Y:S02]  /*3d890*/  IADD3 R3, R90, -0xbb, RZ ;  /* 0xffffff455a037810 */ /* 0x000fe40007ffe0ff */
[----:B---3--:R-:W-:Y:S02]  /*3d8a0*/  IADD3 R8, R78, -0x9c, RZ ;  /* 0xffffff644e087810 */ /* 0x008fe40007ffe0ff */
[----:B------:R-:W-:Y:S01]  /*3d8b0*/  ISETP.GE.U32.AND P6, PT, R10, 0x7ffffee7, PT ;  /* 0x7ffffee70a00780c */ /* 0x000fe20003fc6070 */
[----:B------:R-:W3:Y:S01]  /*3d8c0*/  LDC R78, c[0x0][0x230] ;  /* 0x00008c00ff4e7b82 */ /* 0x000ee20000000800 */
[----:B------:R-:W-:Y:S01]  /*3d8d0*/  ISETP.GE.U32.AND P1, PT, R8, 0x7ffffee5, PT ;  /* 0x7ffffee50800780c */ /* 0x000fe20003f26070 */
[----:B------:R-:W-:-:S06]  /*3d8e0*/  VIADD R8, R81, 0xffffff46 ;  /* 0xffffff4651087836 */ /* 0x000fcc0000000000 */
[----:B------:R-:W3:Y:S01]  /*3d8f0*/  LDC R10, c[0x0][0x230] ;  /* 0x00008c00ff0a7b82 */ /* 0x000ee20000000800 */
[----:B--2---:R-:W-:-:S05]  /*3d900*/  IMAD.WIDE R106, R217, 0x4, R200 ;  /* 0x00000004d96a7825 */ /* 0x004fca00078e02c8 */
[----:B------:R2:W-:Y:S04]  /*3d910*/  STL.64 [R1+0xe48], R106 ;  /* 0x000e486a01007387 */ /* 0x0005e80000100a00 */
[----:B------:R-:W3:Y:S04]  /*3d920*/  LDL.LU.64 R200, [R1+0x1288] ;  /* 0x0012880001c87983 */ /* 0x000ee80000300a00 */
[----:B------:R2:W-:Y:S01]  /*3d930*/  LDGSTS.E [R2+-0x1fffc], desc[UR60][R106.64], !P6 ;  /* 0xe00040006a027fae */ /* 0x0005e2000f12187c */
[----:B-1----:R-:W-:-:S05]  /*3d940*/  IMAD.WIDE R92, R217, 0x4, R184 ;  /* 0x00000004d95c7825 */ /* 0x002fca00078e02b8 */
[----:B------:R-:W-:Y:S04]  /*3d950*/  STL.64 [R1+0xe50], R92 ;  /* 0x000e505c01007387 */ /* 0x000fe80000100a00 */
[----:B------:R-:W3:Y:S04]  /*3d960*/  LDL.LU.64 R184, [R1+0x1290] ;  /* 0x0012900001b87983 */ /* 0x000ee80000300a00 */
[----:B------:R-:W-:Y:S01]  /*3d970*/  LDGSTS.E [R2+-0x1bffc], desc[UR60][R92.64], !P6 ;  /* 0xe40040005c027fae */ /* 0x000fe2000f12187c */
[----:B------:R-:W-:-:S05]  /*3d980*/  IMAD.WIDE R90, R217, 0x4, R168 ;  /* 0x00000004d95a7825 */ /* 0x000fca00078e02a8 */
[----:B------:R-:W-:Y:S04]  /*3d990*/  STL.64 [R1+0xe58], R90 ;  /* 0x000e585a01007387 */ /* 0x000fe80000100a00 */
[----:B------:R-:W3:Y:S01]  /*3d9a0*/  LDL.LU.64 R168, [R1+0x1298] ;  /* 0x0012980001a87983 */ /* 0x000ee20000300a00 */
[----:B------:R-:W-:-:S03]  /*3d9b0*/  IMAD.WIDE R80, R217, 0x4, R152 ;  /* 0x00000004d9507825 */ /* 0x000fc600078e0298 */
[----:B------:R-:W-:Y:S04]  /*3d9c0*/  LDGSTS.E [R2+-0x1fff8], desc[UR60][R90.64], !P4 ;  /* 0xe00080005a027fae */ /* 0x000fe8000e12187c */
[----:B------:R-:W3:Y:S04]  /*3d9d0*/  LDL.LU.64 R152, [R1+0x12a0] ;  /* 0x0012a00001987983 */ /* 0x000ee80000300a00 */
[----:B------:R1:W-:Y:S04]  /*3d9e0*/  STL.64 [R1+0xe60], R80 ;  /* 0x000e605001007387 */ /* 0x0003e80000100a00 */
[----:B------:R1:W-:Y:S01]  /*3d9f0*/  LDGSTS.E [R2+-0x1bff8], desc[UR60][R80.64], !P4 ;  /* 0xe400800050027fae */ /* 0x0003e2000e12187c */
[C---:B--2---:R-:W-:Y:S01]  /*3da00*/  IMAD.WIDE R106, R217.reuse, 0x4, R136 ;  /* 0x00000004d96a7825 */ /* 0x044fe200078e0288 */
[----:B-1----:R-:W1:Y:S03]  /*3da10*/  LDC R80, c[0x0][0x230] ;  /* 0x00008c00ff507b82 */ /* 0x002e660000000800 */
[C---:B------:R-:W-:Y:S01]  /*3da20*/  IMAD.WIDE R104, R217.reuse, 0x4, R104 ;  /* 0x00000004d9687825 */ /* 0x040fe200078e0268 */
[----:B------:R-:W-:Y:S04]  /*3da30*/  STL.64 [R1+0xe68], R106 ;  /* 0x000e686a01007387 */ /* 0x000fe80000100a00 */
[----:B------:R2:W-:Y:S01]  /*3da40*/  STL.64 [R1+0xe70], R104 ;  /* 0x000e706801007387 */ /* 0x0005e20000100a00 */
[----:B------:R-:W1:Y:S01]  /*3da50*/  LDC R81, c[0x0][0x230] ;  /* 0x00008c00ff517b82 */ /* 0x000e620000000800 */
[----:B----4-:R-:W-:-:S02]  /*3da60*/  IMAD.WIDE R92, R217, 0x4, R120 ;  /* 0x00000004d95c7825 */ /* 0x010fc400078e0278 */
[----:B------:R-:W4:Y:S04]  /*3da70*/  LDL.LU.64 R136, [R1+0x12a8] ;  /* 0x0012a80001887983 */ /* 0x000f280000300a00 */
[----:B------:R1:W-:Y:S01]  /*3da80*/  LDGSTS.E [R2+-0x1fff4], desc[UR60][R106.64], !P1 ;  /* 0xe000c0006a027fae */ /* 0x0003e2000c92187c */
[----:B------:R-:W-:-:S03]  /*3da90*/  IMAD.WIDE R90, R217, 0x4, R88 ;  /* 0x00000004d95a7825 */ /* 0x000fc600078e0258 */
[----:B------:R-:W-:Y:S04]  /*3daa0*/  LDGSTS.E [R2+-0x1bff4], desc[UR60][R104.64], !P1 ;  /* 0xe400c00068027fae */ /* 0x000fe8000c92187c */
[----:B------:R-:W4:Y:S04]  /*3dab0*/  LDL.LU.64 R88, [R1+0x12b0] ;  /* 0x0012b00001587983 */ /* 0x000f280000300a00 */
[----:B------:R1:W-:Y:S04]  /*3dac0*/  STL.64 [R1+0xf78], R92 ;  /* 0x000f785c01007387 */ /* 0x0003e80000100a00 */
[----:B------:R1:W-:Y:S04]  /*3dad0*/  STL.64 [R1+0xf80], R90 ;  /* 0x000f805a01007387 */ /* 0x0003e80000100a00 */
[----:B------:R-:W4:Y:S04]  /*3dae0*/  LDL.LU.64 R120, [R1+0x12b8] ;  /* 0x0012b80001787983 */ /* 0x000f280000300a00 */
[----:B--2---:R-:W2:Y:S04]  /*3daf0*/  LDL.LU.64 R104, [R1+0x12c0] ;  /* 0x0012c00001687983 */ /* 0x004ea80000300a00 */
[----:B------:R1:W-:Y:S04]  /*3db00*/  LDGSTS.E [R2+-0x18000], desc[UR60][R92.64], !P5 ;  /* 0xe80000005c027fae */ /* 0x0003e8000e92187c */
[----:B------:R1:W-:Y:S01]  /*3db10*/  LDGSTS.E [R2+-0x14000], desc[UR60][R90.64], !P5 ;  /* 0xec0000005a027fae */ /* 0x0003e2000e92187c */
[----:B------:R-:W-:-:S02]  /*3db20*/  ISETP.GE.U32.AND P6, PT, R8, 0x7ffffec7, PT ;  /* 0x7ffffec70800780c */ /* 0x000fc40003fc6070 */
[----:B------:R-:W-:Y:S01]  /*3db30*/  ISETP.GE.U32.AND P4, PT, R3, 0x7ffffec6, PT ;  /* 0x7ffffec60300780c */ /* 0x000fe20003f86070 */
[----:B---3--:R-:W-:Y:S02]  /*3db40*/  VIADD R3, R10, 0xffffff27 ;  /* 0xffffff270a037836 */ /* 0x008fe40000000000 */
[----:B------:R-:W-:Y:S01]  /*3db50*/  VIADD R8, R79, 0xffffff44 ;  /* 0xffffff444f087836 */ /* 0x000fe20000000000 */
[----:B------:R-:W3:Y:S02]  /*3db60*/  LDC R10, c[0x0][0x230] ;  /* 0x00008c00ff0a7b82 */ /* 0x000ee40000000800 */
[----:B------:R-:W-:Y:S02]  /*3db70*/  ISETP.GE.U32.AND P5, PT, R3, 0x7ffffea8, PT ;  /* 0x7ffffea80300780c */ /* 0x000fe40003fa6070 */
[----:B------:R-:W-:Y:S02]  /*3db80*/  IADD3 R3, R244, -0xda, RZ ;  /* 0xffffff26f4037810 */ /* 0x000fe40007ffe0ff */
[----:B------:R-:W-:Y:S01]  /*3db90*/  ISETP.GE.U32.AND P1, PT, R8, 0x7ffffec5, PT ;  /* 0x7ffffec50800780c */ /* 0x000fe20003f26070 */
[----:B-1----:R-:W-:Y:S01]  /*3dba0*/  VIADD R8, R80, 0xffffff24 ;  /* 0xffffff2450087836 */ /* 0x002fe20000000000 */
[----:B------:R-:W1:Y:S08]  /*3dbb0*/  LDC R79, c[0x0][0x230] ;  /* 0x00008c00ff4f7b82 */ /* 0x000e700000000800 */
[----:B------:R-:W3:Y:S01]  /*3dbc0*/  LDC R244, c[0x0][0x230] ;  /* 0x00008c00fff47b82 */ /* 0x000ee20000000800 */
[----:B------:R-:W-:-:S05]  /*3dbd0*/  IMAD.WIDE R108, R217, 0x4, R200 ;  /* 0x00000004d96c7825 */ /* 0x000fca00078e02c8 */
[----:B------:R-:W-:Y:S04]  /*3dbe0*/  STL.64 [R1+0xf88], R108 ;  /* 0x000f886c01007387 */ /* 0x000fe80000100a00 */
[----:B------:R-:W-:Y:S01]  /*3dbf0*/  LDGSTS.E [R2+-0x17ffc], desc[UR60][R108.64], !P6 ;  /* 0xe80040006c027fae */ /* 0x000fe2000f12187c */
[----:B------:R-:W-:-:S05]  /*3dc00*/  IMAD.WIDE R106, R217, 0x4, R184 ;  /* 0x00000004d96a7825 */ /* 0x000fca00078e02b8 */
[----:B------:R-:W-:Y:S04]  /*3dc10*/  STL.64 [R1+0xf90], R106 ;  /* 0x000f906a01007387 */ /* 0x000fe80000100a00 */
[----:B------:R-:W-:Y:S01]  /*3dc20*/  LDGSTS.E [R2+-0x13ffc], desc[UR60][R106.64], !P6 ;  /* 0xec0040006a027fae */ /* 0x000fe2000f12187c */
[----:B------:R-:W-:-:S05]  /*3dc30*/  IMAD.WIDE R92, R217, 0x4, R168 ;  /* 0x00000004d95c7825 */ /* 0x000fca00078e02a8 */
[----:B------:R4:W-:Y:S01]  /*3dc40*/  STL.64 [R1+0xf98], R92 ;  /* 0x000f985c01007387 */ /* 0x0009e20000100a00 */
[----:B------:R-:W-:-:S03]  /*3dc50*/  IMAD.WIDE R90, R217, 0x4, R152 ;  /* 0x00000004d95a7825 */ /* 0x000fc600078e0298 */
[----:B------:R-:W3:Y:S04]  /*3dc60*/  LDL.LU.64 R200, [R1+0x12c8] ;  /* 0x0012c80001c87983 */ /* 0x000ee80000300a00 */
[----:B------:R1:W-:Y:S04]  /*3dc70*/  STL.64 [R1+0xfa0], R90 ;  /* 0x000fa05a01007387 */ /* 0x0003e80000100a00 */
[----:B------:R-:W3:Y:S04]  /*3dc80*/  LDL.LU.64 R184, [R1+0x12d0] ;  /* 0x0012d00001b87983 */ /* 0x000ee80000300a00 */
[----:B------:R-:W3:Y:S04]  /*3dc90*/  LDL.LU.64 R168, [R1+0x12d8] ;  /* 0x0012d80001a87983 */ /* 0x000ee80000300a00 */
[----:B------:R-:W3:Y:S01]  /*3dca0*/  LDL.LU.64 R152, [R1+0x12e0] ;  /* 0x0012e00001987983 */ /* 0x000ee20000300a00 */
[----:B------:R-:W-:Y:S01]  /*3dcb0*/  ISETP.GE.U32.AND P6, PT, R3, 0x7ffffea7, PT ;  /* 0x7ffffea70300780c */ /* 0x000fe20003fc6070 */
[----:B------:R-:W-:-:S02]  /*3dcc0*/  VIADD R3, R78, 0xffffff25 ;  /* 0xffffff254e037836 */ /* 0x000fc40000000000 */
[----:B------:R4:W-:Y:S01]  /*3dcd0*/  LDGSTS.E [R2+-0x17ff8], desc[UR60][R92.64], !P4 ;  /* 0xe80080005c027fae */ /* 0x0009e2000e12187c */
[----:B------:R-:W3:Y:S03]  /*3dce0*/  LDC R78, c[0x0][0x230] ;  /* 0x00008c00ff4e7b82 */ /* 0x000ee60000000800 */
[----:B------:R1:W-:Y:S01]  /*3dcf0*/  LDGSTS.E [R2+-0x13ff8], desc[UR60][R90.64], !P4 ;  /* 0xec0080005a027fae */ /* 0x0003e2000e12187c */
[----:B------:R-:W-:Y:S02]  /*3dd00*/  ISETP.GE.U32.AND P4, PT, R3, 0x7ffffea6, PT ;  /* 0x7ffffea60300780c */ /* 0x000fe40003f86070 */
[----:B------:R-:W-:Y:S01]  /*3dd10*/  IADD3 R3, R81, -0xf9, RZ ;  /* 0xffffff0751037810 */ /* 0x000fe20007ffe0ff */
[----:B----4-:R-:W-:-:S05]  /*3dd20*/  IMAD.WIDE R92, R217, 0x4, R136 ;  /* 0x00000004d95c7825 */ /* 0x010fca00078e0288 */
[----:B------:R-:W-:Y:S04]  /*3dd30*/  STL.64 [R1+0xfa8], R92 ;  /* 0x000fa85c01007387 */ /* 0x000fe80000100a00 */
[----:B------:R-:W-:Y:S01]  /*3dd40*/  LDGSTS.E [R2+-0x17ff4], desc[UR60][R92.64], !P1 ;  /* 0xe800c0005c027fae */ /* 0x000fe2000c92187c */
[----:B------:R-:W-:-:S05]  /*3dd50*/  IMAD.WIDE R88, R217, 0x4, R88 ;  /* 0x00000004d9587825 */ /* 0x000fca00078e0258 */
[----:B------:R4:W-:Y:S04]  /*3dd60*/  STL.64 [R1+0xfb0], R88 ;  /* 0x000fb05801007387 */ /* 0x0009e80000100a00 */
[----:B------:R-:W3:Y:S01]  /*3dd70*/  LDL.LU.64 R136, [R1+0x12e8] ;  /* 0x0012e80001887983 */ /* 0x000ee20000300a00 */
[----:B-1----:R-:W-:-:S03]  /*3dd80*/  IMAD.WIDE R90, R217, 0x4, R120 ;  /* 0x00000004d95a7825 */ /* 0x002fc600078e0278 */
[----:B------:R-:W-:Y:S01]  /*3dd90*/  LDGSTS.E [R2+-0x13ff4], desc[UR60][R88.64], !P1 ;  /* 0xec00c00058027fae */ /* 0x000fe2000c92187c */
[----:B--2---:R-:W-:-:S03]  /*3dda0*/  IMAD.WIDE R80, R217, 0x4, R104 ;  /* 0x00000004d9507825 */ /* 0x004fc600078e0268 */
[----:B------:R-:W-:Y:S04]  /*3ddb0*/  STL.64 [R1+0x1078], R90 ;  /* 0x0010785a01007387 */ /* 0x000fe80000100a00 */
[----:B------:R-:W2:Y:S04]  /*3ddc0*/  LDL.LU.64 R120, [R1+0x12f0] ;  /* 0x0012f00001787983 */ /* 0x000ea80000300a00 */
[----:B------:R1:W-:Y:S04]  /*3ddd0*/  STL.64 [R1+0x1080], R80 ;  /* 0x0010805001007387 */ /* 0x0003e80000100a00 */
[----:B----4-:R-:W4:Y:S04]  /*3dde0*/  LDL.LU.64 R88, [R1+0x12f8] ;  /* 0x0012f80001587983 */ /* 0x010f280000300a00 */
[----:B------:R-:W2:Y:S04]  /*3ddf0*/  LDL.LU.64 R104, [R1+0x1300] ;  /* 0x0013000001687983 */ /* 0x000ea80000300a00 */
[----:B------:R-:W-:Y:S04]  /*3de00*/  LDGSTS.E [R2+-0x10000], desc[UR60][R90.64], !P5 ;  /* 0xf00000005a027fae */ /* 0x000fe8000e92187c */
[----:B------:R1:W-:Y:S01]  /*3de10*/  LDGSTS.E [R2+-0xc000], desc[UR60][R80.64], !P5 ;  /* 0xf400000050027fae */ /* 0x0003e2000e92187c */
[----:B------:R-:W-:Y:S01]  /*3de20*/  ISETP.GE.U32.AND P1, PT, R8, 0x7ffffea5, PT ;  /* 0x7ffffea50800780c */ /* 0x000fe20003f26070 */
[----:B------:R-:W-:Y:S01]  /*3de30*/  VIADD R8, R79, 0xffffff06 ;  /* 0xffffff064f087836 */ /* 0x000fe20000000000 */
[----:B-1----:R-:W1:Y:S08]  /*3de40*/  LDC R80, c[0x0][0x230] ;  /* 0x00008c00ff507b82 */ /* 0x002e700000000800 */
[----:B------:R-:W1:Y:S01]  /*3de50*/  LDC R81, c[0x0][0x230] ;  /* 0x00008c00ff517b82 */ /* 0x000e620000000800 */
[----:B---3--:R-:W-:-:S04]  /*3de60*/  IMAD.WIDE R108, R217, 0x4, R200 ;  /* 0x00000004d96c7825 */ /* 0x008fc800078e02c8 */
[C---:B------:R-:W-:Y:S01]  /*3de70*/  IMAD.WIDE R106, R217.reuse, 0x4, R184 ;  /* 0x00000004d96a7825 */ /* 0x040fe200078e02b8 */
[----:B------:R-:W-:Y:S03]  /*3de80*/  STL.64 [R1+0x1088], R108 ;  /* 0x0010886c01007387 */ /* 0x000fe60000100a00 */
[C---:B------:R-:W-:Y:S01]  /*3de90*/  IMAD.WIDE R92, R217.reuse, 0x4, R168 ;  /* 0x00000004d95c7825 */ /* 0x040fe200078e02a8 */
[----:B------:R3:W-:Y:S03]  /*3dea0*/  STL.64 [R1+0x1090], R106 ;  /* 0x0010906a01007387 */ /* 0x0007e60000100a00 */
[----:B------:R-:W-:Y:S01]  /*3deb0*/  IMAD.WIDE R90, R217, 0x4, R152 ;  /* 0x00000004d95a7825 */ /* 0x000fe200078e0298 */
[----:B------:R1:W-:Y:S04]  /*3dec0*/  STL.64 [R1+0x1098], R92 ;  /* 0x0010985c01007387 */ /* 0x0003e80000100a00 */
[----:B------:R-:W-:Y:S04]  /*3ded0*/  LDGSTS.E [R2+-0xfffc], desc[UR60][R108.64], !P6 ;  /* 0xf00040006c027fae */ /* 0x000fe8000f12187c */
[----:B------:R2:W-:Y:S04]  /*3dee0*/  STL.64 [R1+0x10a0], R90 ;  /* 0x0010a05a01007387 */ /* 0x0005e80000100a00 */
[----:B------:R-:W-:Y:S04]  /*3def0*/  LDGSTS.E [R2+-0xbffc], desc[UR60][R106.64], !P6 ;  /* 0xf40040006a027fae */ /* 0x000fe8000f12187c */
[----:B------:R-:W2:Y:S01]  /*3df00*/  LDL.LU.64 R122, [R1+0x1308] ;  /* 0x00130800017a7983 */ /* 0x000ea20000300a00 */
[----:B------:R-:W-:-:S03]  /*3df10*/  ISETP.GE.U32.AND P6, PT, R8, 0x7ffffe87, PT ;  /* 0x7ffffe870800780c */ /* 0x000fc60003fc6070 */
[----:B------:R1:W-:Y:S04]  /*3df20*/  LDGSTS.E [R2+-0xfff8], desc[UR60][R92.64], !P4 ;  /* 0xf00080005c027fae */ /* 0x0003e8000e12187c */
[----:B---3--:R-:W3:Y:S04]  /*3df30*/  LDL.LU.64 R106, [R1+0x1318] ;  /* 0x00131800016a7983 */ /* 0x008ee80000300a00 */
[----:B------:R-:W3:Y:S04]  /*3df40*/  LDL.LU.64 R200, [R1+0x1310] ;  /* 0x0013100001c87983 */ /* 0x000ee80000300a00 */
[----:B------:R-:W3:Y:S04]  /*3df50*/  LDL.LU.64 R184, [R1+0x1328] ;  /* 0x0013280001b87983 */ /* 0x000ee80000300a00 */
[----:B------:R-:W3:Y:S04]  /*3df60*/  LDL.LU.64 R168, [R1+0x1320] ;  /* 0x0013200001a87983 */ /* 0x000ee80000300a00 */
[----:B------:R-:W3:Y:S01]  /*3df70*/  LDL.LU.64 R152, [R1+0x1330] ;  /* 0x0013300001987983 */ /* 0x000ee20000300a00 */
[----:B-1----:R-:W-:Y:S01]  /*3df80*/  IMAD.WIDE R92, R217, 0x4, R136 ;  /* 0x00000004d95c7825 */ /* 0x002fe200078e0288 */
[----:B------:R-:W-:-:S02]  /*3df90*/  IADD3 R8, R78, -0xfc, RZ ;  /* 0xffffff044e087810 */ /* 0x000fc40007ffe0ff */
[----:B------:R2:W-:Y:S04]  /*3dfa0*/  LDGSTS.E [R2+-0xbff8], desc[UR60][R90.64], !P4 ;  /* 0xf40080005a027fae */ /* 0x0005e8000e12187c */
[----:B------:R-:W-:Y:S01]  /*3dfb0*/  STL.64 [R1+0x10a8], R92 ;  /* 0x0010a85c01007387 */ /* 0x000fe20000100a00 */
[----:B----4-:R-:W-:-:S03]  /*3dfc0*/  IMAD.WIDE R88, R217, 0x4, R88 ;  /* 0x00000004d9587825 */ /* 0x010fc600078e0258 */
[----:B------:R-:W-:Y:S01]  /*3dfd0*/  LDGSTS.E [R2+-0xfff4], desc[UR60][R92.64], !P1 ;  /* 0xf000c0005c027fae */ /* 0x000fe2000c92187c */
[----:B--2---:R-:W-:-:S04]  /*3dfe0*/  IMAD.WIDE R90, R217, 0x4, R120 ;  /* 0x00000004d95a7825 */ /* 0x004fc800078e0278 */
[----:B------:R-:W-:Y:S01]  /*3dff0*/  IMAD.WIDE R78, R217, 0x4, R104 ;  /* 0x00000004d94e7825 */ /* 0x000fe200078e0268 */
[----:B------:R1:W-:Y:S04]  /*3e000*/  STL.64 [R1+0x10b0], R90 ;  /* 0x0010b05a01007387 */ /* 0x0003e80000100a00 */
[----:B------:R2:W-:Y:S04]  /*3e010*/  STL.64 [R1+0x1138], R88 ;  /* 0x0011385801007387 */ /* 0x0005e80000100a00 */
[----:B------:R4:W-:Y:S04]  /*3e020*/  STL.64 [R1+0x1140], R78 ;  /* 0x0011404e01007387 */ /* 0x0009e80000100a00 */
[----:B------:R-:W3:Y:S04]  /*3e030*/  LDL.LU.64 R232, [R1+0x1338] ;  /* 0x0013380001e87983 */ /* 0x000ee80000300a00 */
[----:B------:R-:W3:Y:S04]  /*3e040*/  LDL.LU.64 R136, [R1+0x1340] ;  /* 0x0013400001887983 */ /* 0x000ee80000300a00 */
[----:B------:R-:W3:Y:S04]  /*3e050*/  LDL.LU.64 R120, [R1+0x1348] ;  /* 0x0013480001787983 */ /* 0x000ee80000300a00 */
[----:B------:R-:W3:Y:S01]  /*3e060*/  LDL.LU.64 R104, [R1+0x1350] ;  /* 0x0013500001687983 */ /* 0x000ee20000300a00 */
[----:B------:R-:W-:Y:S01]  /*3e070*/  ISETP.GE.U32.AND P5, PT, R3, 0x7ffffe88, PT ;  /* 0x7ffffe880300780c */ /* 0x000fe20003fa6070 */
[----:B------:R-:W-:-:S02]  /*3e080*/  VIADD R3, R10, 0xffffff05 ;  /* 0xffffff050a037836 */ /* 0x000fc40000000000 */
[----:B------:R1:W-:Y:S01]  /*3e090*/  LDGSTS.E [R2+-0xbff4], desc[UR60][R90.64], !P1 ;  /* 0xf400c0005a027fae */ /* 0x0003e2000c92187c */
[----:B------:R-:W-:Y:S01]  /*3e0a0*/  ISETP.GE.U32.AND P1, PT, R8, 0x7ffffe85, PT ;  /* 0x7ffffe850800780c */ /* 0x000fe20003f26070 */
[----:B------:R-:W-:Y:S01]  /*3e0b0*/  VIADD R10, R80, 0xffffff62 ;  /* 0xffffff62500a7836 */ /* 0x000fe20000000000 */
[----:B------:R-:W-:-:S07]  /*3e0c0*/  IADD3 R8, R81, -0x9f, RZ ;  /* 0xffffff6151087810 */ /* 0x000fce0007ffe0ff */
[----:B------:R2:W-:Y:S01]  /*3e0d0*/  LDGSTS.E [R2+-0x8000], desc[UR60][R88.64], !P5 ;  /* 0xf800000058027fae */ /* 0x0005e2000e92187c */
[----:B------:R-:W-:Y:S01]  /*3e0e0*/  ISETP.GE.U32.AND P4, PT, R3, 0x7ffffe86, PT ;  /* 0x7ffffe860300780c */ /* 0x000fe20003f86070 */
[----:B-1----:R-:W1:Y:S02]  /*3e0f0*/  LDC R90, c[0x0][0x230] ;  /* 0x00008c00ff5a7b82 */ /* 0x002e640000000800 */
[----:B------:R4:W-:Y:S06]  /*3e100*/  LDGSTS.E [R2+-0x4000], desc[UR60][R78.64], !P5 ;  /* 0xfc0000004e027fae */ /* 0x0009ec000e92187c */
[----:B--2---:R-:W2:Y:S08]  /*3e110*/  LDC R89, c[0x0][0x230] ;  /* 0x00008c00ff597b82 */ /* 0x004eb00000000800 */
[----:B----4-:R-:W4:Y:S08]  /*3e120*/  LDC R78, c[0x0][0x230] ;  /* 0x00008c00ff4e7b82 */ /* 0x010f300000000800 */
[----:B------:R-:W1:Y:S01]  /*3e130*/  LDC R79, c[0x0][0x230] ;  /* 0x00008c00ff4f7b82 */ /* 0x000e620000000800 */
[----:B------:R-:W-:-:S05]  /*3e140*/  VIADD R3, R245, 0xffffff63 ;  /* 0xffffff63f5037836 */ /* 0x000fca0000000000 */
[----:B------:R-:W-:Y:S01]  /*3e150*/  ISETP.GE.U32.AND P5, PT, R3, 0x7ffffee4, PT ;  /* 0x7ffffee40300780c */ /* 0x000fe20003fa6070 */
[----:B------:R-:W-:Y:S01]  /*3e160*/  VIADD R3, R244, 0xffffff60 ;  /* 0xffffff60f4037836 */ /* 0x000fe20000000000 */
[----:B------:R-:W2:Y:S01]  /*3e170*/  LDC R88, c[0x0][0x230] ;  /* 0x00008c00ff587b82 */ /* 0x000ea20000000800 */
[----:B------:R-:W-:-:S04]  /*3e180*/  IMAD.WIDE R124, R217, 0x4, R122 ;  /* 0x00000004d97c7825 */ /* 0x000fc800078e027a */
[C---:B---3--:R-:W-:Y:S01]  /*3e190*/  IMAD.WIDE R108, R217.reuse, 0x4, R106 ;  /* 0x00000004d96c7825 */ /* 0x048fe200078e026a */
[----:B------:R-:W-:Y:S03]  /*3e1a0*/  STL.64 [R1+0x1150], R124 ;  /* 0x0011507c01007387 */ /* 0x000fe60000100a00 */
[C---:B------:R-:W-:Y:S01]  /*3e1b0*/  IMAD.WIDE R122, R217.reuse, 0x4, R200 ;  /* 0x00000004d97a7825 */ /* 0x040fe200078e02c8 */
[----:B------:R-:W-:Y:S03]  /*3e1c0*/  STL.64 [R1+0x1160], R108 ;  /* 0x0011606c01007387 */ /* 0x000fe60000100a00 */
[C---:B------:R-:W-:Y:S01]  /*3e1d0*/  IMAD.WIDE R92, R217.reuse, 0x4, R184 ;  /* 0x00000004d95c7825 */ /* 0x040fe200078e02b8 */
[----:B------:R-:W-:Y:S03]  /*3e1e0*/  STL.64 [R1+0x1148], R122 ;  /* 0x0011487a01007387 */ /* 0x000fe60000100a00 */
[C---:B------:R-:W-:Y:S01]  /*3e1f0*/  IMAD.WIDE R106, R217.reuse, 0x4, R168 ;  /* 0x00000004d96a7825 */ /* 0x040fe200078e02a8 */
[----:B------:R-:W-:Y:S03]  /*3e200*/  STL.64 [R1+0x1170], R92 ;  /* 0x0011705c01007387 */ /* 0x000fe60000100a00 */
[----:B------:R-:W-:Y:S01]  /*3e210*/  IMAD.WIDE R80, R217, 0x4, R152 ;  /* 0x00000004d9507825 */ /* 0x000fe200078e0298 */
[----:B------:R3:W-:Y:S04]  /*3e220*/  STL.64 [R1+0x1158], R106 ;  /* 0x0011586a01007387 */ /* 0x0007e80000100a00 */
[----:B------:R-:W2:Y:S04]  /*3e230*/  LDL.LU.64 R200, [R1+0x1358] ;  /* 0x0013580001c87983 */ /* 0x000ea80000300a00 */
[----:B------:R1:W-:Y:S04]  /*3e240*/  STL.64 [R1+0x1168], R80 ;  /* 0x0011685001007387 */ /* 0x0003e80000100a00 */
[----:B------:R-:W2:Y:S04]  /*3e250*/  LDL.LU.64 R184, [R1+0x1360] ;  /* 0x0013600001b87983 */ /* 0x000ea80000300a00 */
[----:B------:R-:W2:Y:S04]  /*3e260*/  LDL.LU.64 R168, [R1+0x1368] ;  /* 0x0013680001a87983 */ /* 0x000ea80000300a00 */
[----:B------:R-:W2:Y:S04]  /*3e270*/  LDL.LU.64 R152, [R1+0x1370] ;  /* 0x0013700001987983 */ /* 0x000ea80000300a00 */
[----:B------:R-:W-:Y:S04]  /*3e280*/  LDGSTS.E [R2+-0x7ffc], desc[UR60][R124.64], !P6 ;  /* 0xf80040007c027fae */ /* 0x000fe8000f12187c */
[----:B------:R-:W-:Y:S04]  /*3e290*/  LDGSTS.E [R2+-0x3ffc], desc[UR60][R122.64], !P6 ;  /* 0xfc0040007a027fae */ /* 0x000fe8000f12187c */
[----:B------:R-:W-:Y:S04]  /*3e2a0*/  LDGSTS.E [R2+-0x7ff8], desc[UR60][R108.64], !P4 ;  /* 0xf80080006c027fae */ /* 0x000fe8000e12187c */
[----:B------:R3:W-:Y:S04]  /*3e2b0*/  LDGSTS.E [R2+-0x3ff8], desc[UR60][R106.64], !P4 ;  /* 0xfc0080006a027fae */ /* 0x0007e8000e12187c */
[----:B------:R1:W-:Y:S04]  /*3e2c0*/  LDGSTS.E [R2+-0x7ff4], desc[UR60][R92.64], !P1 ;  /* 0xf800c0005c027fae */ /* 0x0003e8000c92187c */
[----:B------:R1:W-:Y:S01]  /*3e2d0*/  LDGSTS.E [R2+-0x3ff4], desc[UR60][R80.64], !P1 ;  /* 0xfc00c00050027fae */ /* 0x0003e2000c92187c */
[----:B------:R-:W-:Y:S01]  /*3e2e0*/  ISETP.GE.U32.AND P1, PT, R3, 0x7ffffee1, PT ;  /* 0x7ffffee10300780c */ /* 0x000fe20003f26070 */
[----:B---3--:R-:W-:-:S04]  /*3e2f0*/  IMAD.WIDE R106, R217, 0x4, R136 ;  /* 0x00000004d96a7825 */ /* 0x008fc800078e0288 */
[----:B----4-:R-:W-:Y:S02]  /*3e300*/  VIADD R3, R78, 0xffffff43 ;  /* 0xffffff434e037836 */ /* 0x010fe40000000000 */
[----:B-1----:R-:W-:Y:S01]  /*3e310*/  IMAD.WIDE R92, R217, 0x4, R120 ;  /* 0x00000004d95c7825 */ /* 0x002fe200078e0278 */
[----:B------:R-:W-:Y:S01]  /*3e320*/  IADD3 R2, R79, -0xbe, RZ ;  /* 0xffffff424f027810 */ /* 0x000fe20007ffe0ff */
[----:B------:R-:W-:Y:S02]  /*3e330*/  STL.64 [R1+0xe00], R106 ;  /* 0x000e006a01007387 */ /* 0x000fe40000100a00 */
[----:B------:R-:W-:-:S04]  /*3e340*/  IMAD.WIDE R78, R217, 0x4, R104 ;  /* 0x00000004d94e7825 */ /* 0x000fc800078e0268 */
[----:B------:R-:W-:Y:S01]  /*3e350*/  IMAD.WIDE R244, R217, 0x4, R232 ;  /* 0x00000004d9f47825 */ /* 0x000fe200078e02e8 */
[----:B------:R-:W-:Y:S01]  /*3e360*/  ISETP.GE.U32.AND P6, PT, R10, 0x7ffffee3, PT ;  /* 0x7ffffee30a00780c */ /* 0x000fe20003fc6070 */
[----:B------:R-:W3:Y:S01]  /*3e370*/  LDL.LU.64 R232, [R1+0x1378] ;  /* 0x0013780001e87983 */ /* 0x000ee20000300a00 */
[----:B------:R-:W-:Y:S01]  /*3e380*/  ISETP.GE.U32.AND P4, PT, R8, 0x7ffffee2, PT ;  /* 0x7ffffee20800780c */ /* 0x000fe20003f86070 */
[----:B------:R-:W1:Y:S02]  /*3e390*/  LDC R80, c[0x0][0x230] ;  /* 0x00008c00ff507b82 */ /* 0x000e640000000800 */
[----:B------:R-:W4:Y:S04]  /*3e3a0*/  LDL.LU.64 R104, [R1+0x1380] ;  /* 0x0013800001687983 */ /* 0x000f280000300a00 */
[----:B------:R-:W-:Y:S02]  /*3e3b0*/  STL.64 [R1+0xe08], R92 ;  /* 0x000e085c01007387 */ /* 0x000fe40000100a00 */
[----:B------:R-:W1:Y:S02]  /*3e3c0*/  LDC R8, c[0x0][0x230] ;  /* 0x00008c00ff087b82 */ /* 0x000e640000000800 */
[----:B------:R2:W-:Y:S04]  /*3e3d0*/  STL.64 [R1+0xe10], R78 ;  /* 0x000e104e01007387 */ /* 0x0005e80000100a00 */
[----:B------:R-:W4:Y:S02]  /*3e3e0*/  LDL.LU.64 R136, [R1+0x1388] ;  /* 0x0013880001887983 */ /* 0x000f240000300a00 */
[----:B------:R-:W1:Y:S02]  /*3e3f0*/  LDC R81, c[0x0][0x230] ;  /* 0x00008c00ff517b82 */ /* 0x000e640000000800 */
[----:B------:R-:W4:Y:S04]  /*3e400*/  LDL.LU.64 R120, [R1+0x1390] ;  /* 0x0013900001787983 */ /* 0x000f280000300a00 */
[----:B------:R-:W-:Y:S02]  /*3e410*/  LDGSTS.E [R0+-0x20000], desc[UR60][R244.64], !P5 ;  /* 0xe0000000f4007fae */ /* 0x000fe4000e92187c */
[----:B------:R-:W1:Y:S02]  /*3e420*/  LDC R10, c[0x0][0x230] ;  /* 0x00008c00ff0a7b82 */ /* 0x000e640000000800 */
[----:B------:R-:W-:Y:S04]  /*3e430*/  LDGSTS.E [R0+-0x1c000], desc[UR60][R106.64], !P5 ;  /* 0xe40000006a007fae */ /* 0x000fe8000e92187c */
[----:B------:R-:W-:Y:S01]  /*3e440*/  LDGSTS.E [R0+-0x1fffc], desc[UR60][R92.64], !P6 ;  /* 0xe00040005c007fae */ /* 0x000fe2000f12187c */
[----:B------:R-:W-:Y:S01]  /*3e450*/  ISETP.GE.U32.AND P5, PT, R3, 0x7ffffec4, PT ;  /* 0x7ffffec40300780c */ /* 0x000fe20003fa6070 */
[----:B------:R-:W-:-:S02]  /*3e460*/  VIADD R3, R90, 0xffffff41 ;  /* 0xffffff415a037836 */ /* 0x000fc40000000000 */
[----:B------:R2:W-:Y:S01]  /*3e470*/  LDGSTS.E [R0+-0x1bffc], desc[UR60][R78.64], !P6 ;  /* 0xe40040004e007fae */ /* 0x0005e2000f12187c */
[----:B------:R-:W-:Y:S01]  /*3e480*/  ISETP.GE.U32.AND P6, PT, R2, 0x7ffffec3, PT ;  /* 0x7ffffec30200780c */ /* 0x000fe20003fc6070 */
[----:B--2---:R-:W-:Y:S01]  /*3e490*/  VIADD R2, R89, 0xffffff40 ;  /* 0xffffff4059027836 */ /* 0x004fe20000000000 */
[----:B------:R-:W2:Y:S08]  /*3e4a0*/  LDC R79, c[0x0][0x230] ;  /* 0x00008c00ff4f7b82 */ /* 0x000eb00000000800 */
[----:B------:R-:W2:Y:S01]  /*3e4b0*/  LDC R78, c[0x0][0x230] ;  /* 0x00008c00ff4e7b82 */ /* 0x000ea20000000800 */
[----:B------:R-:W-:-:S05]  /*3e4c0*/  IMAD.WIDE R108, R217, 0x4, R200 ;  /* 0x00000004d96c7825 */ /* 0x000fca00078e02c8 */
[----:B------:R3:W-:Y:S01]  /*3e4d0*/  STL.64 [R1+0xe18], R108 ;  /* 0x000e186c01007387 */ /* 0x0007e20000100a00 */
[----:B------:R-:W-:-:S03]  /*3e4e0*/  IMAD.WIDE R106, R217, 0x4, R184 ;  /* 0x00000004d96a7825 */ /* 0x000fc600078e02b8 */
[----:B------:R-:W2:Y:S01]  /*3e4f0*/  LDL.LU.64 R200, [R1+0x1398] ;  /* 0x0013980001c87983 */ /* 0x000ea20000300a00 */
[----:B------:R-:W-:-:S03]  /*3e500*/  IMAD.WIDE R92, R217, 0x4, R168 ;  /* 0x00000004d95c7825 */ /* 0x000fc600078e02a8 */
[----:B------:R4:W-:Y:S04]  /*3e510*/  STL.64 [R1+0xe20], R106 ;  /* 0x000e206a01007387 */ /* 0x0009e80000100a00 */
[----:B------:R-:W2:Y:S01]  /*3e520*/  LDL.LU.64 R184, [R1+0x13a0] ;  /* 0x0013a00001b87983 */ /* 0x000ea20000300a00 */
[----:B------:R-:W-:-:S03]  /*3e530*/  IMAD.WIDE R90, R217, 0x4, R152 ;  /* 0x00000004d95a7825 */ /* 0x000fc600078e0298 */
[----:B------:R1:W-:Y:S04]  /*3e540*/  STL.64 [R1+0xe28], R92 ;  /* 0x000e285c01007387 */ /* 0x0003e80000100a00 */
[----:B------:R-:W2:Y:S04]  /*3e550*/  LDL.LU.64 R168, [R1+0x13a8] ;  /* 0x0013a80001a87983 */ /* 0x000ea80000300a00 */
[----:B------:R-:W2:Y:S04]  /*3e560*/  LDL.LU.64 R152, [R1+0x13b0] ;  /* 0x0013b00001987983 */ /* 0x000ea80000300a00 */
[----:B------:R3:W-:Y:S04]  /*3e570*/  LDGSTS.E [R0+-0x1fff8], desc[UR60][R108.64], !P4 ;  /* 0xe00080006c007fae */ /* 0x0007e8000e12187c */
[----:B------:R4:W-:Y:S04]  /*3e580*/  LDGSTS.E [R0+-0x1bff8], desc[UR60][R106.64], !P4 ;  /* 0xe40080006a007fae */ /* 0x0009e8000e12187c */
[----:B------:R1:W-:Y:S04]  /*3e590*/  LDGSTS.E [R0+-0x1fff4], desc[UR60][R92.64], !P1 ;  /* 0xe000c0005c007fae */ /* 0x0003e8000c92187c */
[----:B------:R1:W-:Y:S01]  /*3e5a0*/  LDGSTS.E [R0+-0x1bff4], desc[UR60][R90.64], !P1 ;  /* 0xe400c0005a007fae */ /* 0x0003e2000c92187c */
[----:B------:R-:W-:Y:S01]  /*3e5b0*/  ISETP.GE.U32.AND P1, PT, R2, 0x7ffffec1, PT ;  /* 0x7ffffec10200780c */ /* 0x000fe20003f26070 */
[----:B------:R-:W-:-:S02]  /*3e5c0*/  VIADD R2, R88, 0xffffff22 ;  /* 0xffffff2258027836 */ /* 0x000fc40000000000 */
[----:B------:R1:W-:Y:S04]  /*3e5d0*/  STL.64 [R1+0xe30], R90 ;  /* 0x000e305a01007387 */ /* 0x0003e80000100a00 */
[----:B------:R-:W2:Y:S01]  /*3e5e0*/  LDL.LU.64 R88, [R1+0x13b8] ;  /* 0x0013b80001587983 */ /* 0x000ea20000300a00 */
[----:B---3--:R-:W-:-:S04]  /*3e5f0*/  IMAD.WIDE R108, R217, 0x4, R232 ;  /* 0x00000004d96c7825 */ /* 0x008fc800078e02e8 */
[C---:B----4-:R-:W-:Y:S01]  /*3e600*/  IMAD.WIDE R106, R217.reuse, 0x4, R104 ;  /* 0x00000004d96a7825 */ /* 0x050fe200078e0268 */
[----:B------:R-:W-:Y:S04]  /*3e610*/  STL.64 [R1+0xf38], R108 ;  /* 0x000f386c01007387 */ /* 0x000fe80000100a00 */
[----:B------:R-:W3:Y:S01]  /*3e620*/  LDL.LU.64 R104, [R1+0x13c0] ;  /* 0x0013c00001687983 */ /* 0x000ee20000300a00 */
[----:B-1----:R-:W-:-:S03]  /*3e630*/  IMAD.WIDE R92, R217, 0x4, R136 ;  /* 0x00000004d95c7825 */ /* 0x002fc600078e0288 */
[----:B------:R-:W-:Y:S01]  /*3e640*/  STL.64 [R1+0xf40], R106 ;  /* 0x000f406a01007387 */ /* 0x000fe20000100a00 */
[----:B------:R-:W-:-:S03]  /*3e650*/  IMAD.WIDE R90, R217, 0x4, R120 ;  /* 0x00000004d95a7825 */ /* 0x000fc600078e0278 */
[----:B------:R-:W-:Y:S04]  /*3e660*/  STL.64 [R1+0xf48], R92 ;  /* 0x000f485c01007387 */ /* 0x000fe80000100a00 */
[----:B------:R1:W-:Y:S04]  /*3e670*/  STL.64 [R1+0xf50], R90 ;  /* 0x000f505a01007387 */ /* 0x0003e80000100a00 */
[----:B------:R-:W4:Y:S04]  /*3e680*/  LDL.LU.64 R136, [R1+0x13c8] ;  /* 0x0013c80001887983 */ /* 0x000f280000300a00 */
[----:B------:R-:W4:Y:S01]  /*3e690*/  LDL.LU.64 R120, [R1+0x13d0] ;  /* 0x0013d00001787983 */ /* 0x000f220000300a00 */
[----:B------:R-:W-:-:S03]  /*3e6a0*/  ISETP.GE.U32.AND P4, PT, R3, 0x7ffffec2, PT ;  /* 0x7ffffec20300780c */ /* 0x000fc60003f86070 */
[----:B------:R-:W-:Y:S04]  /*3e6b0*/  LDGSTS.E [R0+-0x18000], desc[UR60][R108.64], !P5 ;  /* 0xe80000006c007fae */ /* 0x000fe8000e92187c */
[----:B------:R-:W-:Y:S04]  /*3e6c0*/  LDGSTS.E [R0+-0x14000], desc[UR60][R106.64], !P5 ;  /* 0xec0000006a007fae */ /* 0x000fe8000e92187c */
[----:B------:R-:W-:Y:S04]  /*3e6d0*/  LDGSTS.E [R0+-0x17ffc], desc[UR60][R92.64], !P6 ;  /* 0xe80040005c007fae */ /* 0x000fe8000f12187c */
[----:B------:R1:W-:Y:S01]  /*3e6e0*/  LDGSTS.E [R0+-0x13ffc], desc[UR60][R90.64], !P6 ;  /* 0xec0040005a007fae */ /* 0x0003e2000f12187c */
[----:B------:R-:W-:-:S02]  /*3e6f0*/  IADD3 R3, R80, -0xdd, RZ ;  /* 0xffffff2350037810 */ /* 0x000fc40007ffe0ff */
[----:B------:R-:W-:Y:S01]  /*3e700*/  ISETP.GE.U32.AND P6, PT, R2, 0x7ffffea3, PT ;  /* 0x7ffffea30200780c */ /* 0x000fe20003fc6070 */
[----:B--2---:R-:W-:Y:S01]  /*3e710*/  VIADD R2, R79, 0xffffff21 ;  /* 0xffffff214f027836 */ /* 0x004fe20000000000 */
[----:B------:R-:W-:Y:S01]  /*3e720*/  ISETP.GE.U32.AND P5, PT, R3, 0x7ffffea4, PT ;  /* 0x7ffffea40300780c */ /* 0x000fe20003fa6070 */
[----:B-1----:R-:W-:-:S04]  /*3e730*/  IMAD.WIDE R90, R217, 0x4, R200 ;  /* 0x00000004d95a7825 */ /* 0x002fc800078e02c8 */
[C---:B------:R-:W-:Y:S01]  /*3e740*/  IMAD.WIDE R106, R217.reuse, 0x4, R184 ;  /* 0x00000004d96a7825 */ /* 0x040fe200078e02b8 */
[----:B------:R1:W-:Y:S04]  /*3e750*/  STL.64 [R1+0xf58], R90 ;  /* 0x000f585a01007387 */ /* 0x0003e80000100a00 */
[----:B------:R2:W-:Y:S01]  /*3e760*/  STL.64 [R1+0xf60], R106 ;  /* 0x000f606a01007387 */ /* 0x0005e20000100a00 */
[----:B------:R-:W-:-:S03]  /*3e770*/  IMAD.WIDE R108, R217, 0x4, R168 ;  /* 0x00000004d96c7825 */ /* 0x000fc600078e02a8 */
[----:B------:R-:W4:Y:S01]  /*3e780*/  LDL.LU.64 R122, [R1+0x13d8] ;  /* 0x0013d800017a7983 */ /* 0x000f220000300a00 */
[----:B------:R-:W-:-:S03]  /*3e790*/  IMAD.WIDE R92, R217, 0x4, R152 ;  /* 0x00000004d95c7825 */ /* 0x000fc600078e0298 */
[----:B------:R-:W-:Y:S04]  /*3e7a0*/  LDGSTS.E [R0+-0x17ff8], desc[UR60][R90.64], !P4 ;  /* 0xe80080005a007fae */ /* 0x000fe8000e12187c */
[----:B------:R3:W-:Y:S04]  /*3e7b0*/  STL.64 [R1+0xf68], R108 ;  /* 0x000f686c01007387 */ /* 0x0007e80000100a00 */
[----:B------:R-:W-:Y:S04]  /*3e7c0*/  LDGSTS.E [R0+-0x13ff8], desc[UR60][R106.64], !P4 ;  /* 0xec0080006a007fae */ /* 0x000fe8000e12187c */
[----:B-1----:R-:W4:Y:S04]  /*3e7d0*/  LDL.LU.64 R90, [R1+0x13e0] ;  /* 0x0013e000015a7983 */ /* 0x002f280000300a00 */
[----:B------:R4:W-:Y:S04]  /*3e7e0*/  STL.64 [R1+0xf70], R92 ;  /* 0x000f705c01007387 */ /* 0x0009e80000100a00 */
[----:B--2---:R-:W2:Y:S04]  /*3e7f0*/  LDL.LU.64 R106, [R1+0x13e8] ;  /* 0x0013e800016a7983 */ /* 0x004ea80000300a00 */
[----:B------:R-:W2:Y:S01]  /*3e800*/  LDL.LU.64 R232, [R1+0x13f0] ;  /* 0x0013f00001e87983 */ /* 0x000ea20000300a00 */
[----:B------:R-:W-:Y:S01]  /*3e810*/  IMAD.WIDE R88, R217, 0x4, R88 ;  /* 0x00000004d9587825 */ /* 0x000fe200078e0258 */
[----:B------:R-:W-:-:S02]  /*3e820*/  ISETP.GE.U32.AND P4, PT, R2, 0x7ffffea2, PT ;  /* 0x7ffffea20200780c */ /* 0x000fc40003f86070 */
[----:B------:R3:W-:Y:S01]  /*3e830*/  LDGSTS.E [R0+-0x17ff4], desc[UR60][R108.64], !P1 ;  /* 0xe800c0006c007fae */ /* 0x0007e2000c92187c */
[----:B------:R-:W-:Y:S02]  /*3e840*/  IADD3 R2, R8, -0xe0, RZ ;  /* 0xffffff2008027810 */ /* 0x000fe40007ffe0ff */
[----:B------:R-:W1:Y:S01]  /*3e850*/  LDC R8, c[0x0][0x230] ;  /* 0x00008c00ff087b82 */ /* 0x000e620000000800 */
[----:B------:R-:W2:Y:S04]  /*3e860*/  LDL.LU.64 R200, [R1+0x1438] ;  /* 0x0014380001c87983 */ /* 0x000ea80000300a00 */
[----:B------:R4:W-:Y:S01]  /*3e870*/  LDGSTS.E [R0+-0x13ff4], desc[UR60][R92.64], !P1 ;  /* 0xec00c0005c007fae */ /* 0x0009e2000c92187c */
[----:B---3--:R-:W-:Y:S01]  /*3e880*/  IMAD.WIDE R108, R217, 0x4, R104 ;  /* 0x00000004d96c7825 */ /* 0x008fe200078e0268 */
[----:B------:R-:W-:-:S02]  /*3e890*/  ISETP.GE.U32.AND P1, PT, R2, 0x7ffffea1, PT ;  /* 0x7ffffea10200780c */ /* 0x000fc40003f26070 */
[----:B------:R-:W3:Y:S04]  /*3e8a0*/  LDL.LU.64 R104, [R1+0x1450] ;  /* 0x0014500001687983 */ /* 0x000ee80000300a00 */
[----:B------:R1:W-:Y:S01]  /*3e8b0*/  STL.64 [R1+0x1038], R88 ;  /* 0x0010385801007387 */ /* 0x0003e20000100a00 */
[----:B------:R-:W-:-:S03]  /*3e8c0*/  VIADD R2, R81, 0xffffff02 ;  /* 0xffffff0251027836 */ /* 0x000fc60000000000 */
[----:B------:R-:W3:Y:S04]  /*3e8d0*/  LDL.LU.64 R184, [R1+0xc70] ;  /* 0x000c700001b87983 */ /* 0x000ee80000300a00 */
[----:B------:R-:W-:Y:S04]  /*3e8e0*/  STL.64 [R1+0x1040], R108 ;  /* 0x0010406c01007387 */ /* 0x000fe80000100a00 */
[----:B------:R-:W3:Y:S01]  /*3e8f0*/  LDL.LU.64 R168, [R1+0xc80] ;  /* 0x000c800001a87983 */ /* 0x000ee20000300a00 */
[----:B----4-:R-:W-:-:S03]  /*3e900*/  IMAD.WIDE R92, R217, 0x4, R136 ;  /* 0x00000004d95c7825 */ /* 0x010fc600078e0288 */
[----:B------:R-:W4:Y:S01]  /*3e910*/  LDL.LU.64 R152, [R1+0x1440] ;  /* 0x0014400001987983 */ /* 0x000f220000300a00 */
[----:B------:R-:W-:-:S03]  /*3e920*/  IMAD.WIDE R80, R217, 0x4, R120 ;  /* 0x00000004d9507825 */ /* 0x000fc600078e0278 */
[----:B------:R-:W4:Y:S04]  /*3e930*/  LDL.LU.64 R136, [R1+0x1458] ;  /* 0x0014580001887983 */ /* 0x000f280000300a00 */
[----:B------:R-:W-:Y:S04]  /*3e940*/  LDGSTS.E [R0+-0x10000], desc[UR60][R88.64], !P5 ;  /* 0xf000000058007fae */ /* 0x000fe8000e92187c */
[----:B------:R1:W-:Y:S04]  /*3e950*/  STL.64 [R1+0x1048], R92 ;  /* 0x0010485c01007387 */ /* 0x0003e80000100a00 */
[----:B------:R-:W-:Y:S04]  /*3e960*/  LDGSTS.E [R0+-0xc000], desc[UR60][R108.64], !P5 ;  /* 0xf40000006c007fae */ /* 0x000fe8000e92187c */
[----:B-1----:R-:W4:Y:S04]  /*3e970*/  LDL.LU.64 R88, [R1+0xc78] ;  /* 0x000c780001587983 */ /* 0x002f280000300a00 */
[----:B------:R2:W-:Y:S04]  /*3e980*/  STL.64 [R1+0x1050], R80 ;  /* 0x0010505001007387 */ /* 0x0005e80000100a00 */
[----:B------:R-:W4:Y:S04]  /*3e990*/  LDL.LU.64 R120, [R1+0xc88] ;  /* 0x000c880001787983 */ /* 0x000f280000300a00 */
[----:B------:R1:W-:Y:S04]  /*3e9a0*/  LDGSTS.E [R0+-0xfffc], desc[UR60][R92.64], !P6 ;  /* 0xf00040005c007fae */ /* 0x0003e8000f12187c */
[----:B------:R2:W-:Y:S01]  /*3e9b0*/  LDGSTS.E [R0+-0xbffc], desc[UR60][R80.64], !P6 ;  /* 0xf400400050007fae */ /* 0x0005e2000f12187c */
[----:B------:R-:W-:-:S02]  /*3e9c0*/  ISETP.GE.U32.AND P6, PT, R2, 0x7ffffe83, PT ;  /* 0x7ffffe830200780c */ /* 0x000fc40003fc6070 */
[----:B------:R-:W-:Y:S01]  /*3e9d0*/  IADD3 R2, R78, -0xff, RZ ;  /* 0xffffff014e027810 */ /* 0x000fe20007ffe0ff */
[----:B------:R-:W-:Y:S02]  /*3e9e0*/  VIADD R3, R10, 0xffffff03 ;  /* 0xffffff030a037836 */ /* 0x000fe40000000000 */
[----:B------:R-:W-:-:S03]  /*3e9f0*/  VIADD R10, R8, 0xffffff00 ;  /* 0xffffff00080a7836 */ /* 0x000fc60000000000 */
[----:B------:R-:W-:Y:S01]  /*3ea00*/  ISETP.GE.U32.AND P5, PT, R3, 0x7ffffe84, PT ;  /* 0x7ffffe840300780c */ /* 0x000fe20003fa6070 */
[----:B------:R-:W-:Y:S02]  /*3ea10*/  IMAD.SHL.U32 R3, R216, 0x80, RZ ;  /* 0x00000080d8037824 */ /* 0x000fe400078e00ff */
[----:B-1----:R-:W-:-:S05]  /*3ea20*/  IMAD.WIDE R92, R217, 0x4, R122 ;  /* 0x00000004d95c7825 */ /* 0x002fca00078e027a */
[----:B------:R-:W-:Y:S01]  /*3ea30*/  LDGSTS.E [R0+-0xfff8], desc[UR60][R92.64], !P4 ;  /* 0xf00080005c007fae */ /* 0x000fe2000e12187c */
[----:B------:R-:W-:-:S05]  /*3ea40*/  IMAD.WIDE R90, R217, 0x4, R90 ;  /* 0x00000004d95a7825 */ /* 0x000fca00078e025a */
[----:B------:R1:W-:Y:S01]  /*3ea50*/  LDGSTS.E [R0+-0xbff8], desc[UR60][R90.64], !P4 ;  /* 0xf40080005a007fae */ /* 0x0003e2000e12187c */
[----:B--2---:R-:W-:-:S04]  /*3ea60*/  IMAD.WIDE R80, R217, 0x4, R106 ;  /* 0x00000004d9507825 */ /* 0x004fc800078e026a */
[----:B------:R-:W-:Y:S01]  /*3ea70*/  IMAD.WIDE R78, R217, 0x4, R232 ;  /* 0x00000004d94e7825 */ /* 0x000fe200078e02e8 */
[----:B------:R-:W-:Y:S01]  /*3ea80*/  ISETP.GE.U32.AND P4, PT, R2, 0x7ffffe82, PT ;  /* 0x7ffffe820200780c */ /* 0x000fe20003f86070 */
[----:B------:R-:W2:Y:S01]  /*3ea90*/  LDC R217, c[0x0][0x238] ;  /* 0x00008e00ffd97b82 */ /* 0x000ea20000000800 */
[----:B------:R1:W-:Y:S04]  /*3eaa0*/  LDGSTS.E [R0+-0xfff4], desc[UR60][R80.64], !P1 ;  /* 0xf000c00050007fae */ /* 0x0003e8000c92187c */
[----:B------:R1:W-:Y:S01]  /*3eab0*/  LDGSTS.E [R0+-0xbff4], desc[UR60][R78.64], !P1 ;  /* 0xf400c0004e007fae */ /* 0x0003e2000c92187c */
[----:B------:R-:W-:-:S03]  /*3eac0*/  ISETP.GE.U32.AND P1, PT, R10, 0x7ffffe81, PT ;  /* 0x7ffffe810a00780c */ /* 0x000fc60003f26070 */
[----:B------:R-:W-:Y:S01]  /*3ead0*/  STL.64 [R1+0x1058], R92 ;  /* 0x0010585c01007387 */ /* 0x000fe20000100a00 */
[----:B------:R-:W-:Y:S01]  /*3eae0*/  IMAD.WIDE R232, R3, 0x4, R76 ;  /* 0x0000000403e87825 */ /* 0x000fe200078e024c */
[----:B------:R-:W1:Y:S02]  /*3eaf0*/  LDC R10, c[0x0][0x230] ;  /* 0x00008c00ff0a7b82 */ /* 0x000e640000000800 */
[----:B------:R1:W-:Y:S01]  /*3eb00*/  STL.64 [R1+0x1060], R90 ;  /* 0x0010605a01007387 */ /* 0x0003e20000100a00 */
[----:B--2---:R-:W-:-:S03]  /*3eb10*/  SHF.L.U32 R8, R217, 0x7, RZ ;  /* 0x00000007d9087819 */ /* 0x004fc600000006ff */
[----:B------:R2:W-:Y:S02]  /*3eb20*/  STL.64 [R1+0x1068], R80 ;  /* 0x0010685001007387 */ /* 0x0005e40000100a00 */
[C---:B------:R-:W-:Y:S02]  /*3eb30*/  IMAD.WIDE R108, R8.reuse, 0x4, R200 ;  /* 0x00000004086c7825 */ /* 0x040fe400078e02c8 */
[----:B------:R2:W-:Y:S02]  /*3eb40*/  STL.64 [R1+0x1070], R78 ;  /* 0x0010704e01007387 */ /* 0x0005e40000100a00 */
[----:B---3--:R-:W-:-:S04]  /*3eb50*/  IMAD.WIDE R104, R8, 0x4, R104 ;  /* 0x0000000408687825 */ /* 0x008fc800078e0268 */
[C---:B----4-:R-:W-:Y:S01]  /*3eb60*/  IMAD.WIDE R106, R8.reuse, 0x4, R152 ;  /* 0x00000004086a7825 */ /* 0x050fe200078e0298 */
[----:B------:R-:W-:Y:S03]  /*3eb70*/  STL.64 [R1+0x1100], R108 ;  /* 0x0011006c01007387 */ /* 0x000fe60000100a00 */
[C---:B-1----:R-:W-:Y:S01]  /*3eb80*/  IMAD.WIDE R90, R8.reuse, 0x4, R184 ;  /* 0x00000004085a7825 */ /* 0x042fe200078e02b8 */
[----:B------:R-:W-:Y:S03]  /*3eb90*/  LDGSTS.E [R0+-0x8000], desc[UR60][R108.64], !P5 ;  /* 0xf80000006c007fae */ /* 0x000fe6000e92187c */
[C---:B------:R-:W-:Y:S01]  /*3eba0*/  IMAD.WIDE R92, R8.reuse, 0x4, R136 ;  /* 0x00000004085c7825 */ /* 0x040fe200078e0288 */
[----:B------:R-:W-:Y:S03]  /*3ebb0*/  STL.64 [R1+0x1110], R104 ;  /* 0x0011106801007387 */ /* 0x000fe60000100a00 */
[C---:B--2---:R-:W-:Y:S01]  /*3ebc0*/  IMAD.WIDE R80, R8.reuse, 0x4, R168 ;  /* 0x0000000408507825 */ /* 0x044fe200078e02a8 */
[----:B------:R-:W-:Y:S04]  /*3ebd0*/  LDGSTS.E [R0+-0x4000], desc[UR60][R106.64], !P5 ;  /* 0xfc0000006a007fae */ /* 0x000fe8000e92187c */
[----:B------:R-:W-:Y:S01]  /*3ebe0*/  STL.64 [R1+0x1120], R90 ;  /* 0x0011205a01007387 */ /* 0x000fe20000100a00 */
[----:B------:R-:W-:-:S03]  /*3ebf0*/  IMAD.WIDE R88, R8, 0x4, R88 ;  /* 0x0000000408587825 */ /* 0x000fc600078e0258 */
[----:B------:R1:W-:Y:S04]  /*3ec00*/  LDGSTS.E [R0+-0x7ffc], desc[UR60][R104.64], !P6 ;  /* 0xf800400068007fae */ /* 0x0003e8000f12187c */
[----:B------:R-:W-:Y:S01]  /*3ec10*/  STL.64 [R1+0x10f8], R106 ;  /* 0x0010f86a01007387 */ /* 0x000fe20000100a00 */
[----:B------:R-:W-:-:S03]  /*3ec20*/  IMAD.WIDE R78, R8, 0x4, R120 ;  /* 0x00000004084e7825 */ /* 0x000fc600078e0278 */
[----:B------:R-:W-:Y:S04]  /*3ec30*/  LDGSTS.E [R0+-0x3ffc], desc[UR60][R92.64], !P6 ;  /* 0xfc0040005c007fae */ /* 0x000fe8000f12187c */
[----:B------:R-:W-:Y:S04]  /*3ec40*/  STL.64 [R1+0x1130], R80 ;  /* 0x0011305001007387 */ /* 0x000fe80000100a00 */
[----:B------:R-:W-:Y:S04]  /*3ec50*/  LDGSTS.E [R0+-0x7ff8], desc[UR60][R90.64], !P4 ;  /* 0xf80080005a007fae */ /* 0x000fe8000e12187c */
[----:B------:R-:W-:Y:S04]  /*3ec60*/  STL.64 [R1+0x1108], R92 ;  /* 0x0011085c01007387 */ /* 0x000fe80000100a00 */
[----:B------:R2:W-:Y:S04]  /*3ec70*/  LDGSTS.E [R0+-0x3ff8], desc[UR60][R88.64], !P4 ;  /* 0xfc00800058007fae */ /* 0x0005e8000e12187c */
[----:B------:R-:W-:Y:S04]  /*3ec80*/  STL.64 [R1+0x1118], R88 ;  /* 0x0011185801007387 */ /* 0x000fe80000100a00 */
[----:B------:R3:W-:Y:S04]  /*3ec90*/  LDGSTS.E [R0+-0x7ff4], desc[UR60][R80.64], !P1 ;  /* 0xf800c00050007fae */ /* 0x0007e8000c92187c */
[----:B------:R4:W-:Y:S04]  /*3eca0*/  STL.64 [R1+0x1128], R78 ;  /* 0x0011284e01007387 */ /* 0x0009e80000100a00 */
[----:B------:R3:W-:Y:S01]  /*3ecb0*/  LDGSTS.E [R0+-0x3ff4], desc[UR60][R78.64], !P1 ;  /* 0xfc00c0004e007fae */ /* 0x0007e2000c92187c */
[----:B------:R-:W-:-:S03]  /*3ecc0*/  IMAD.WIDE R216, R3, 0x4, R4 ;  /* 0x0000000403d87825 */ /* 0x000fc600078e0204 */
[----:B------:R-:W0:Y:S01]  /*3ecd0*/  LDGDEPBAR ;  /* 0x00000000000079af */ /* 0x000e220000000000 */
[----:B------:R-:W-:-:S03]  /*3ece0*/  IMAD.WIDE R200, R3, 0x4, R14 ;  /* 0x0000000403c87825 */ /* 0x000fc600078e020e */
[----:B------:R-:W-:Y:S04]  /*3ecf0*/  LDGSTS.E [R9+0x40000], desc[UR60][R232.64], P2 ;  /* 0x40000000e8097fae */ /* 0x000fe8000912187c */
[----:B----4-:R-:W4:Y:S01]  /*3ed00*/  LDL.LU.64 R78, [R1+0x5a0] ;  /* 0x0005a000014e7983 */ /* 0x010f220000300a00 */
[----:B------:R-:W-:-:S03]  /*3ed10*/  IMAD.WIDE R184, R3, 0x4, R16 ;  /* 0x0000000403b87825 */ /* 0x000fc600078e0210 */
[----:B------:R-:W4:Y:S01]  /*3ed20*/  LDL.LU.64 R4, [R1+0x430] ;  /* 0x0004300001047983 */ /* 0x000f220000300a00 */
[----:B------:R-:W-:-:S03]  /*3ed30*/  IMAD.WIDE R168, R3, 0x4, R18 ;  /* 0x0000000403a87825 */ /* 0x000fc600078e0212 */
[----:B------:R-:W4:Y:S04]  /*3ed40*/  LDL.LU.64 R14, [R1+0x470] ;  /* 0x00047000010e7983 */ /* 0x000f280000300a00 */
[----:B------:R-:W4:Y:S04]  /*3ed50*/  LDL.LU.64 R16, [R1+0x4b0] ;  /* 0x0004b00001107983 */ /* 0x000f280000300a00 */
[----:B------:R4:W-:Y:S04]  /*3ed60*/  STL.64 [R1+0x13e8], R232 ;  /* 0x0013e8e801007387 */ /* 0x0009e80000100a00 */
[----:B------:R-:W4:Y:S01]  /*3ed70*/  LDL.LU.64 R18, [R1+0x4f0] ;  /* 0x0004f00001127983 */ /* 0x000f220000300a00 */
[----:B------:R-:W-:-:S03]  /*3ed80*/  IMAD.WIDE R152, R3, 0x4, R20 ;  /* 0x0000000403987825 */ /* 0x000fc600078e0214 */
[----:B------:R4:W-:Y:S01]  /*3ed90*/  STL.64 [R1+0x1d98], R216 ;  /* 0x001d98d801007387 */ /* 0x0009e20000100a00 */
[----:B------:R-:W-:-:S03]  /*3eda0*/  IMAD.WIDE R136, R3, 0x4, R22 ;  /* 0x0000000403887825 */ /* 0x000fc600078e0216 */
[----:B------:R4:W-:Y:S01]  /*3edb0*/  STL.64 [R1+0x1dd8], R200 ;  /* 0x001dd8c801007387 */ /* 0x0009e20000100a00 */
[----:B------:R-:W-:-:S03]  /*3edc0*/  IMAD.WIDE R120, R3, 0x4, R24 ;  /* 0x0000000403787825 */ /* 0x000fc600078e0218 */
[----:B------:R4:W-:Y:S01]  /*3edd0*/  STL.64 [R1+0x1e18], R184 ;  /* 0x001e18b801007387 */ /* 0x0009e20000100a00 */
[----:B-1----:R-:W-:-:S03]  /*3ede0*/  IMAD.WIDE R104, R3, 0x4, R26 ;  /* 0x0000000403687825 */ /* 0x002fc600078e021a */
[----:B------:R1:W-:Y:S01]  /*3edf0*/  STL.64 [R1+0x1e58], R168 ;  /* 0x001e58a801007387 */ /* 0x0003e20000100a00 */
[----:B--2---:R-:W-:-:S03]  /*3ee00*/  IMAD.WIDE R88, R3, 0x4, R28 ;  /* 0x0000000403587825 */ /* 0x004fc600078e021c */
[----:B------:R2:W-:Y:S01]  /*3ee10*/  STL.64 [R1+0x1e98], R152 ;  /* 0x001e989801007387 */ /* 0x0005e20000100a00 */
[----:B------:R-:W-:-:S03]  /*3ee20*/  IMAD.WIDE R76, R3, 0x4, R30 ;  /* 0x00000004034c7825 */ /* 0x000fc600078e021e */
        /* <DEDUP_REMOVED lines=8> */
[----:B------:R-:W-:Y:S01]  /*3eeb0*/  STL.64 [R1+0x1fd8], R76 ;  /* 0x001fd84c01007387 */ /* 0x000fe20000100a00 */
[----:B------:R-:W-:-:S03]  /*3eec0*/  IMAD.WIDE R202, R3, 0x4, R40 ;  /* 0x0000000403ca7825 */ /* 0x000fc600078e0228 */
[----:B------:R2:W-:Y:S01]  /*3eed0*/  STL.64 [R1+0x2018], R234 ;  /* 0x002018ea01007387 */ /* 0x0005e20000100a00 */
[----:B------:R-:W-:-:S03]  /*3eee0*/  IMAD.WIDE R188, R3, 0x4, R42 ;  /* 0x0000000403bc7825 */ /* 0x000fc600078e022a */
[----:B------:R-:W2:Y:S01]  /*3eef0*/  LDL.LU.64 R40, [R1+0x3b0] ;  /* 0x0003b00001287983 */ /* 0x000ea20000300a00 */
[----:B------:R-:W-:-:S03]  /*3ef00*/  IMAD.WIDE R186, R3, 0x4, R44 ;  /* 0x0000000403ba7825 */ /* 0x000fc600078e022c */
[----:B------:R-:W-:Y:S01]  /*3ef10*/  STL.64 [R1+0x2058], R220 ;  /* 0x002058dc01007387 */ /* 0x000fe20000100a00 */
[----:B------:R-:W-:-:S03]  /*3ef20*/  IMAD.WIDE R172, R3, 0x4, R46 ;  /* 0x0000000403ac7825 */ /* 0x000fc600078e022e */
[----:B------:R-:W2:Y:S01]  /*3ef30*/  LDL.LU.64 R42, [R1+0x3f0] ;  /* 0x0003f000012a7983 */ /* 0x000ea20000300a00 */
[----:B------:R-:W-:-:S03]  /*3ef40*/  IMAD.WIDE R170, R3, 0x4, R48 ;  /* 0x0000000403aa7825 */ /* 0x000fc600078e0230 */
[----:B------:R1:W-:Y:S01]  /*3ef50*/  STL.64 [R1+0x2098], R218 ;  /* 0x002098da01007387 */ /* 0x0003e20000100a00 */
[----:B------:R-:W-:-:S03]  /*3ef60*/  IMAD.WIDE R156, R3, 0x4, R50 ;  /* 0x00000004039c7825 */ /* 0x000fc600078e0232 */
[----:B------:R-:W-:Y:S01]  /*3ef70*/  STL.64 [R1+0x20d8], R204 ;  /* 0x0020d8cc01007387 */ /* 0x000fe20000100a00 */
        /* <DEDUP_REMOVED lines=13> */
[----:B------:R1:W-:Y:S04]  /*3f050*/  STL.64 [R1+0x2298], R154 ;  /* 0x0022989a01007387 */ /* 0x0003e80000100a00 */
[----:B------:R-:W-:Y:S04]  /*3f060*/  STL.64 [R1+0x22d8], R140 ;  /* 0x0022d88c01007387 */ /* 0x000fe80000100a00 */
[----:B------:R1:W-:Y:S04]  /*3f070*/  STL.64 [R1+0x2318], R138 ;  /* 0x0023188a01007387 */ /* 0x0003e80000100a00 */
[----:B------:R-:W-:Y:S04]  /*3f080*/  STL.64 [R1+0x2358], R124 ;  /* 0x0023587c01007387 */ /* 0x000fe80000100a00 */
[----:B------:R1:W-:Y:S01]  /*3f090*/  STL.64 [R1+0x2398], R122 ;  /* 0x0023987a01007387 */ /* 0x0003e20000100a00 */
[----:B------:R-:W-:-:S03]  /*3f0a0*/  IMAD.WIDE R92, R3, 0x4, R66 ;  /* 0x00000004035c7825 */ /* 0x000fc600078e0242 */
[----:B------:R-:W-:Y:S01]  /*3f0b0*/  STL.64 [R1+0x23a0], R108 ;  /* 0x0023a06c01007387 */ /* 0x000fe20000100a00 */
[----:B------:R-:W-:-:S03]  /*3f0c0*/  IMAD.WIDE R90, R3, 0x4, R68 ;  /* 0x00000004035a7825 */ /* 0x000fc600078e0244 */
[----:B------:R1:W-:Y:S01]  /*3f0d0*/  STL.64 [R1+0x23a8], R106 ;  /* 0x0023a86a01007387 */ /* 0x0003e20000100a00 */
[----:B---3--:R-:W-:-:S03]  /*3f0e0*/  IMAD.WIDE R80, R3, 0x4, R70 ;  /* 0x0000000403507825 */ /* 0x008fc600078e0246 */
[----:B------:R-:W3:Y:S04]  /*3f0f0*/  LDL.LU.64 R38, [R1+0x370] ;  /* 0x0003700001267983 */ /* 0x000ee80000300a00 */
[----:B------:R-:W3:Y:S04]  /*3f100*/  LDL.LU.64 R36, [R1+0x330] ;  /* 0x0003300001247983 */ /* 0x000ee80000300a00 */
[----:B------:R-:W3:Y:S04]  /*3f110*/  LDL.LU.64 R34, [R1+0x2f0] ;  /* 0x0002f00001227983 */ /* 0x000ee80000300a00 */
[----:B------:R-:W3:Y:S04]  /*3f120*/  LDL.LU.64 R32, [R1+0x2b0] ;  /* 0x0002b00001207983 */ /* 0x000ee80000300a00 */
[----:B------:R-:W3:Y:S04]  /*3f130*/  LDL.LU.64 R30, [R1+0x270] ;  /* 0x00027000011e7983 */ /* 0x000ee80000300a00 */
[----:B------:R-:W3:Y:S01]  /*3f140*/  LDL.LU.64 R28, [R1+0x230] ;  /* 0x00023000011c7983 */ /* 0x000ee20000300a00 */
[----:B------:R-:W-:-:S03]  /*3f150*/  IMAD.WIDE R72, R3, 0x4, R72 ;  /* 0x0000000403487825 */ /* 0x000fc600078e0248 */
[----:B------:R-:W-:Y:S04]  /*3f160*/  STL.64 [R1+0x23b0], R92 ;  /* 0x0023b05c01007387 */ /* 0x000fe80000100a00 */
[----:B------:R1:W-:Y:S04]  /*3f170*/  STL.64 [R1+0x23b8], R90 ;  /* 0x0023b85a01007387 */ /* 0x0003e80000100a00 */
[----:B------:R1:W-:Y:S01]  /*3f180*/  STL.64 [R1+0x23c0], R80 ;  /* 0x0023c05001007387 */ /* 0x0003e20000100a00 */
[----:B------:R-:W-:-:S03]  /*3f190*/  IMAD.WIDE R74, R3, 0x4, R74 ;  /* 0x00000004034a7825 */ /* 0x000fc600078e024a */
[----:B------:R-:W3:Y:S04]  /*3f1a0*/  LDL.LU.64 R26, [R1+0x1f0] ;  /* 0x0001f000011a7983 */ /* 0x000ee80000300a00 */
[----:B------:R-:W3:Y:S04]  /*3f1b0*/  LDL.LU.64 R24, [R1+0x1b0] ;  /* 0x0001b00001187983 */ /* 0x000ee80000300a00 */
        /* <DEDUP_REMOVED lines=28> */
[----:B------:R1:W-:Y:S01]  /*3f380*/  LDGSTS.E [R9+0x47400], desc[UR60][R90.64], P2 ;  /* 0x474000005a097fae */ /* 0x0003e2000912187c */
[----:B----4-:R-:W-:-:S03]  /*3f390*/  IMAD.WIDE R78, R3, 0x4, R78 ;  /* 0x00000004034e7825 */ /* 0x010fc600078e024e */
[----:B------:R4:W-:Y:S04]  /*3f3a0*/  LDGSTS.E [R9+0x47800], desc[UR60][R80.64], P2 ;  /* 0x4780000050097fae */ /* 0x0009e8000912187c */
[----:B------:R4:W-:Y:S04]  /*3f3b0*/  STL.64 [R1+0x23c8], R78 ;  /* 0x0023c84e01007387 */ /* 0x0009e80000100a00 */
[----:B------:R-:W4:Y:S04]  /*3f3c0*/  LDL.LU.64 R22, [R1+0x170] ;  /* 0x0001700001167983 */ /* 0x000f280000300a00 */
[----:B------:R-:W4:Y:S01]  /*3f3d0*/  LDL.LU.64 R20, [R1+0x130] ;  /* 0x0001300001147983 */ /* 0x000f220000300a00 */
[----:B------:R-:W-:-:S03]  /*3f3e0*/  IMAD.WIDE R68, R3, 0x4, R16 ;  /* 0x0000000403447825 */ /* 0x000fc600078e0210 */
[----:B------:R-:W-:Y:S01]  /*3f3f0*/  STL.64 [R1+0x2d50], R72 ;  /* 0x002d504801007387 */ /* 0x000fe20000100a00 */
[----:B------:R-:W-:-:S03]  /*3f400*/  IMAD.WIDE R70, R3, 0x4, R18 ;  /* 0x0000000403467825 */ /* 0x000fc600078e0212 */
[----:B------:R1:W-:Y:S04]  /*3f410*/  LDGSTS.E [R9+0x47c00], desc[UR60][R78.64], P2 ;  /* 0x47c000004e097fae */ /* 0x0003e8000912187c */
[----:B------:R-:W4:Y:S01]  /*3f420*/  LDL.LU.64 R18, [R1+0xf0] ;  /* 0x0000f00001127983 */ /* 0x000f220000300a00 */
[----:B------:R-:W-:-:S03]  /*3f430*/  IMAD.WIDE R66, R3, 0x4, R14 ;  /* 0x0000000403427825 */ /* 0x000fc600078e020e */
[----:B------:R-:W4:Y:S01]  /*3f440*/  LDL.LU.64 R16, [R1+0xb0] ;  /* 0x0000b00001107983 */ /* 0x000f220000300a00 */
[----:B------:R-:W-:-:S03]  /*3f450*/  IMAD.WIDE R64, R3, 0x4, R4 ;  /* 0x0000000403407825 */ /* 0x000fc600078e0204 */
[----:B------:R-:W-:Y:S04]  /*3f460*/  STL.64 [R1+0x2d48], R74 ;  /* 0x002d484a01007387 */ /* 0x000fe80000100a00 */
[----:B------:R-:W4:Y:S04]  /*3f470*/  LDL.LU.64 R14, [R1+0x70] ;  /* 0x00007000010e7983 */ /* 0x000f280000300a00 */
[----:B------:R-:W4:Y:S04]  /*3f480*/  LDL.LU.64 R4, [R1+0x30] ;  /* 0x0000300001047983 */ /* 0x000f280000300a00 */
[----:B------:R-:W-:Y:S04]  /*3f490*/  STL.64 [R1+0x2d40], R70 ;  /* 0x002d404601007387 */ /* 0x000fe80000100a00 */
[----:B------:R-:W-:Y:S04]  /*3f4a0*/  STL.64 [R1+0x2d38], R68 ;  /* 0x002d384401007387 */ /* 0x000fe80000100a00 */
[----:B------:R-:W-:Y:S04]  /*3f4b0*/  STL.64 [R1+0x2d30], R66 ;  /* 0x002d304201007387 */ /* 0x000fe80000100a00 */
[----:B------:R-:W-:Y:S04]  /*3f4c0*/  STL.64 [R1+0x2d28], R64 ;  /* 0x002d284001007387 */ /* 0x000fe80000100a00 */
[----:B------:R-:W-:Y:S04]  /*3f4d0*/  LDGSTS.E [R9+0x60000], desc[UR60][R72.64], P2 ;  /* 0x6000000048097fae */ /* 0x000fe8000912187c */
[----:B------:R1:W-:Y:S01]  /*3f4e0*/  LDGSTS.E [R9+0x60400], desc[UR60][R74.64], P2 ;  /* 0x604000004a097fae */ /* 0x0003e2000912187c */
[----:B--2---:R-:W-:-:S03]  /*3f4f0*/  IMAD.WIDE R60, R3, 0x4, R40 ;  /* 0x00000004033c7825 */ /* 0x004fc600078e0228 */
[----:B------:R2:W-:Y:S04]  /*3f500*/  LDGSTS.E [R9+0x60800], desc[UR60][R70.64], P2 ;  /* 0x6080000046097fae */ /* 0x0005e8000912187c */
[----:B------:R2:W-:Y:S01]  /*3f510*/  LDGSTS.E [R9+0x60c00], desc[UR60][R68.64], P2 ;  /* 0x60c0000044097fae */ /* 0x0005e2000912187c */
[----:B------:R-:W-:-:S03]  /*3f520*/  IMAD.WIDE R62, R3, 0x4, R42 ;  /* 0x00000004033e7825 */ /* 0x000fc600078e022a */
[----:B------:R2:W-:Y:S04]  /*3f530*/  LDGSTS.E [R9+0x61000], desc[UR60][R66.64], P2 ;  /* 0x6100000042097fae */ /* 0x0005e8000912187c */
[----:B------:R-:W-:Y:S04]  /*3f540*/  STL.64 [R1+0x2d20], R62 ;  /* 0x002d203e01007387 */ /* 0x000fe80000100a00 */
[----:B------:R-:W-:Y:S04]  /*3f550*/  STL.64 [R1+0x2d18], R60 ;  /* 0x002d183c01007387 */ /* 0x000fe80000100a00 */
[----:B------:R2:W-:Y:S04]  /*3f560*/  LDGSTS.E [R9+0x61400], desc[UR60][R64.64], P2 ;  /* 0x6140000040097fae */ /* 0x0005e8000912187c */
[----:B------:R2:W-:Y:S04]  /*3f570*/  LDGSTS.E [R9+0x61800], desc[UR60][R62.64], P2 ;  /* 0x618000003e097fae */ /* 0x0005e8000912187c */
[----:B------:R2:W-:Y:S01]  /*3f580*/  LDGSTS.E [R9+0x61c00], desc[UR60][R60.64], P2 ;  /* 0x61c000003c097fae */ /* 0x0005e2000912187c */
[----:B---3--:R-:W-:-:S04]  /*3f590*/  IMAD.WIDE R58, R3, 0x4, R38 ;  /* 0x00000004033a7825 */ /* 0x008fc800078e0226 */
[C---:B------:R-:W-:Y:S01]  /*3f5a0*/  IMAD.WIDE R56, R3.reuse, 0x4, R36 ;  /* 0x0000000403387825 */ /* 0x040fe200078e0224 */
[----:B------:R-:W-:Y:S03]  /*3f5b0*/  STL.64 [R1+0x2d10], R58 ;  /* 0x002d103a01007387 */ /* 0x000fe60000100a00 */
[C---:B------:R-:W-:Y:S01]  /*3f5c0*/  IMAD.WIDE R54, R3.reuse, 0x4, R34 ;  /* 0x0000000403367825 */ /* 0x040fe200078e0222 */
[----:B------:R-:W-:Y:S03]  /*3f5d0*/  STL.64 [R1+0x2d08], R56 ;  /* 0x002d083801007387 */ /* 0x000fe60000100a00 */
[C---:B------:R-:W-:Y:S01]  /*3f5e0*/  IMAD.WIDE R52, R3.reuse, 0x4, R32 ;  /* 0x0000000403347825 */ /* 0x040fe200078e0220 */
[----:B------:R-:W-:Y:S03]  /*3f5f0*/  STL.64 [R1+0x2d00], R54 ;  /* 0x002d003601007387 */ /* 0x000fe60000100a00 */
[C---:B------:R-:W-:Y:S01]  /*3f600*/  IMAD.WIDE R50, R3.reuse, 0x4, R30 ;  /* 0x0000000403327825 */ /* 0x040fe200078e021e */
[----:B------:R-:W-:Y:S03]  /*3f610*/  STL.64 [R1+0x2cf8], R52 ;  /* 0x002cf83401007387 */ /* 0x000fe60000100a00 */
[C---:B------:R-:W-:Y:S01]  /*3f620*/  IMAD.WIDE R48, R3.reuse, 0x4, R28 ;  /* 0x0000000403307825 */ /* 0x040fe200078e021c */
[----:B------:R-:W-:Y:S04]  /*3f630*/  STL.64 [R1+0x2cf0], R50 ;  /* 0x002cf03201007387 */ /* 0x000fe80000100a00 */
[----:B------:R-:W-:Y:S01]  /*3f640*/  STL.64 [R1+0x2ce8], R48 ;  /* 0x002ce83001007387 */ /* 0x000fe20000100a00 */
[----:B------:R-:W-:-:S03]  /*3f650*/  IMAD.WIDE R30, R3, 0x4, R86 ;  /* 0x00000004031e7825 */ /* 0x000fc600078e0256 */
[----:B------:R3:W-:Y:S01]  /*3f660*/  LDGSTS.E [R9+0x62000], desc[UR60][R58.64], P2 ;  /* 0x620000003a097fae */ /* 0x0007e2000912187c */
[----:B------:R-:W-:-:S03]  /*3f670*/  IMAD.WIDE R46, R3, 0x4, R26 ;  /* 0x00000004032e7825 */ /* 0x000fc600078e021a */
[----:B------:R3:W-:Y:S01]  /*3f680*/  LDGSTS.E [R9+0x62400], desc[UR60][R56.64], P2 ;  /* 0x6240000038097fae */ /* 0x0007e2000912187c */
[----:B------:R-:W-:-:S03]  /*3f690*/  IMAD.WIDE R44, R3, 0x4, R24 ;  /* 0x00000004032c7825 */ /* 0x000fc600078e0218 */
[----:B------:R-:W-:Y:S04]  /*3f6a0*/  STL.64 [R1+0x2ce0], R46 ;  /* 0x002ce02e01007387 */ /* 0x000fe80000100a00 */
[----:B------:R-:W-:Y:S01]  /*3f6b0*/  STL.64 [R1+0x2cd8], R44 ;  /* 0x002cd82c01007387 */ /* 0x000fe20000100a00 */
[----:B------:R-:W-:-:S03]  /*3f6c0*/  IMAD.WIDE R28, R3, 0x4, R102 ;  /* 0x00000004031c7825 */ /* 0x000fc600078e0266 */
[----:B------:R3:W-:Y:S01]  /*3f6d0*/  LDGSTS.E [R9+0x62800], desc[UR60][R54.64], P2 ;  /* 0x6280000036097fae */ /* 0x0007e2000912187c */
[----:B------:R-:W-:-:S03]  /*3f6e0*/  IMAD.WIDE R26, R3, 0x4, R118 ;  /* 0x00000004031a7825 */ /* 0x000fc600078e0276 */
[----:B------:R3:W-:Y:S01]  /*3f6f0*/  LDGSTS.E [R9+0x62c00], desc[UR60][R52.64], P2 ;  /* 0x62c0000034097fae */ /* 0x0007e2000912187c */
[----:B------:R-:W-:-:S03]  /*3f700*/  IMAD.WIDE R24, R3, 0x4, R134 ;  /* 0x0000000403187825 */ /* 0x000fc600078e0286 */
[----:B------:R3:W-:Y:S04]  /*3f710*/  LDGSTS.E [R9+0x63000], desc[UR60][R50.64], P2 ;  /* 0x6300000032097fae */ /* 0x0007e8000912187c */
[----:B------:R3:W-:Y:S04]  /*3f720*/  LDGSTS.E [R9+0x63400], desc[UR60][R48.64], P2 ;  /* 0x6340000030097fae */ /* 0x0007e8000912187c */
[----:B------:R3:W-:Y:S04]  /*3f730*/  LDGSTS.E [R9+0x63800], desc[UR60][R46.64], P2 ;  /* 0x638000002e097fae */ /* 0x0007e8000912187c */
[----:B------:R3:W-:Y:S01]  /*3f740*/  LDGSTS.E [R9+0x63c00], desc[UR60][R44.64], P2 ;  /* 0x63c000002c097fae */ /* 0x0007e2000912187c */
[----:B----4-:R-:W-:-:S04]  /*3f750*/  IMAD.WIDE R42, R3, 0x4, R22 ;  /* 0x00000004032a7825 */ /* 0x010fc800078e0216 */
[C---:B------:R-:W-:Y:S01]  /*3f760*/  IMAD.WIDE R40, R3.reuse, 0x4, R20 ;  /* 0x0000000403287825 */ /* 0x040fe200078e0214 */
[----:B------:R-:W-:Y:S04]  /*3f770*/  STL.64 [R1+0x2cd0], R42 ;  /* 0x002cd02a01007387 */ /* 0x000fe80000100a00 */
[----:B------:R-:W-:Y:S01]  /*3f780*/  STL.64 [R1+0x2cc8], R40 ;  /* 0x002cc82801007387 */ /* 0x000fe20000100a00 */
[----:B------:R-:W-:-:S03]  /*3f790*/  IMAD.WIDE R38, R3, 0x4, R18 ;  /* 0x0000000403267825 */ /* 0x000fc600078e0212 */
[----:B------:R4:W-:Y:S01]  /*3f7a0*/  LDGSTS.E [R9+0x64000], desc[UR60][R42.64], P2 ;  /* 0x640000002a097fae */ /* 0x0009e2000912187c */
[----:B------:R-:W-:-:S03]  /*3f7b0*/  IMAD.WIDE R36, R3, 0x4, R16 ;  /* 0x0000000403247825 */ /* 0x000fc600078e0210 */
[----:B------:R-:W-:Y:S01]  /*3f7c0*/  STL.64 [R1+0x2cc0], R38 ;  /* 0x002cc02601007387 */ /* 0x000fe20000100a00 */
        /* <DEDUP_REMOVED lines=13> */
[----:B------:R-:W-:Y:S04]  /*3f8a0*/  STL.64 [R1+0x2c88], R24 ;  /* 0x002c881801007387 */ /* 0x000fe80000100a00 */
[----:B------:R-:W-:Y:S01]  /*3f8b0*/  STL.64 [R1+0x2c80], R22 ;  /* 0x002c801601007387 */ /* 0x000fe20000100a00 */
[----:B------:R-:W-:-:S03]  /*3f8c0*/  IMAD.WIDE R4, R3, 0x4, R230 ;  /* 0x0000000403047825 */ /* 0x000fc600078e02e6 */
[----:B------:R2:W-:Y:S04]  /*3f8d0*/  STL.64 [R1+0x2c78], R20 ;  /* 0x002c781401007387 */ /* 0x0005e80000100a00 */
[----:B------:R3:W-:Y:S04]  /*3f8e0*/  STL.64 [R1+0x2c70], R18 ;  /* 0x002c701201007387 */ /* 0x0007e80000100a00 */
[----:B------:R4:W-:Y:S04]  /*3f8f0*/  STL.64 [R1+0x2c68], R16 ;  /* 0x002c681001007387 */ /* 0x0009e80000100a00 */
[----:B------:R-:W4:Y:S04]  /*3f900*/  LDL.LU.64 R232, [R1+0x2e90] ;  /* 0x002e900001e87983 */ /* 0x000f280000300a00 */
[----:B------:R4:W-:Y:S04]  /*3f910*/  STL.64 [R1+0x2c60], R14 ;  /* 0x002c600e01007387 */ /* 0x0009e80000100a00 */
[----:B------:R-:W4:Y:S04]  /*3f920*/  LDL.LU.64 R216, [R1+0x2e88] ;  /* 0x002e880001d87983 */ /* 0x000f280000300a00 */
[----:B------:R4:W-:Y:S04]  /*3f930*/  STL.64 [R1+0x2c58], R4 ;  /* 0x002c580401007387 */ /* 0x0009e80000100a00 */
[----:B------:R-:W4:Y:S04]  /*3f940*/  LDL.LU.64 R200, [R1+0x2e80] ;  /* 0x002e800001c87983 */ /* 0x000f280000300a00 */
[----:B------:R-:W4:Y:S04]  /*3f950*/  LDL.LU.64 R184, [R1+0x2e78] ;  /* 0x002e780001b87983 */ /* 0x000f280000300a00 */
[----:B-1----:R-:W4:Y:S04]  /*3f960*/  LDL.LU.64 R168, [R1+0x2e70] ;  /* 0x002e700001a87983 */ /* 0x002f280000300a00 */
[----:B------:R-:W4:Y:S04]  /*3f970*/  LDL.LU.64 R152, [R1+0x2e68] ;  /* 0x002e680001987983 */ /* 0x000f280000300a00 */
[----:B------:R-:W4:Y:S04]  /*3f980*/  LDL.LU.64 R136, [R1+0x2e60] ;  /* 0x002e600001887983 */ /* 0x000f280000300a00 */
[----:B------:R-:W4:Y:S04]  /*3f990*/  LDL.LU.64 R120, [R1+0x2e58] ;  /* 0x002e580001787983 */ /* 0x000f280000300a00 */
[----:B------:R-:W4:Y:S04]  /*3f9a0*/  LDL.LU.64 R104, [R1+0x2e50] ;  /* 0x002e500001687983 */ /* 0x000f280000300a00 */
[----:B------:R-:W4:Y:S04]  /*3f9b0*/  LDL.LU.64 R88, [R1+0x2e48] ;  /* 0x002e480001587983 */ /* 0x000f280000300a00 */
[----:B------:R-:W2:Y:S04]  /*3f9c0*/  LDL.LU.64 R234, [R1+0xc68] ;  /* 0x000c680001ea7983 */ /* 0x000ea80000300a00 */
[----:B------:R-:W3:Y:S04]  /*3f9d0*/  LDL.LU.64 R218, [R1+0xc30] ;  /* 0x000c300001da7983 */ /* 0x000ee80000300a00 */
[----:B------:R-:W4:Y:S04]  /*3f9e0*/  LDL.LU.64 R202, [R1+0xbf8] ;  /* 0x000bf80001ca7983 */ /* 0x000f280000300a00 */
[----:B------:R-:W4:Y:S04]  /*3f9f0*/  LDL.LU.64 R186, [R1+0xbc0] ;  /* 0x000bc00001ba7983 */ /* 0x000f280000300a00 */
[----:B------:R1:W-:Y:S04]  /*3fa00*/  LDGSTS.E [R9+0x64400], desc[UR60][R40.64], P2 ;  /* 0x6440000028097fae */ /* 0x0003e8000912187c */
[----:B------:R-:W-:Y:S04]  /*3fa10*/  LDGSTS.E [R9+0x64800], desc[UR60][R38.64], P2 ;  /* 0x6480000026097fae */ /* 0x000fe8000912187c */
[----:B------:R-:W4:Y:S04]  /*3fa20*/  LDL.LU.64 R170, [R1+0xb88] ;  /* 0x000b880001aa7983 */ /* 0x000f280000300a00 */
[----:B------:R-:W-:Y:S04]  /*3fa30*/  LDGSTS.E [R9+0x64c00], desc[UR60][R36.64], P2 ;  /* 0x64c0000024097fae */ /* 0x000fe8000912187c */
[----:B------:R-:W-:Y:S04]  /*3fa40*/  LDGSTS.E [R9+0x65000], desc[UR60][R34.64], P2 ;  /* 0x6500000022097fae */ /* 0x000fe8000912187c */
[----:B------:R-:W4:Y:S04]  /*3fa50*/  LDL.LU.64 R154, [R1+0xb50] ;  /* 0x000b5000019a7983 */ /* 0x000f280000300a00 */
[----:B------:R-:W-:Y:S04]  /*3fa60*/  LDGSTS.E [R9+0x65400], desc[UR60][R32.64], P2 ;  /* 0x6540000020097fae */ /* 0x000fe8000912187c */
[----:B------:R1:W-:Y:S04]  /*3fa70*/  LDGSTS.E [R9+0x65800], desc[UR60][R30.64], P2 ;  /* 0x658000001e097fae */ /* 0x0003e8000912187c */
[----:B------:R-:W4:Y:S04]  /*3fa80*/  LDL.LU.64 R138, [R1+0xb18] ;  /* 0x000b1800018a7983 */ /* 0x000f280000300a00 */
[----:B------:R1:W-:Y:S04]  /*3fa90*/  LDGSTS.E [R9+0x65c00], desc[UR60][R28.64], P2 ;  /* 0x65c000001c097fae */ /* 0x0003e8000912187c */
[----:B------:R1:W-:Y:S04]  /*3faa0*/  LDGSTS.E [R9+0x66000], desc[UR60][R26.64], P2 ;  /* 0x660000001a097fae */ /* 0x0003e8000912187c */
[----:B------:R1:W-:Y:S04]  /*3fab0*/  LDGSTS.E [R9+0x66400], desc[UR60][R24.64], P2 ;  /* 0x6640000018097fae */ /* 0x0003e8000912187c */
[----:B------:R-:W4:Y:S04]  /*3fac0*/  LDL.LU.64 R122, [R1+0xae0] ;  /* 0x000ae000017a7983 */ /* 0x000f280000300a00 */
[----:B------:R1:W-:Y:S04]  /*3fad0*/  LDGSTS.E [R9+0x66800], desc[UR60][R22.64], P2 ;  /* 0x6680000016097fae */ /* 0x0003e8000912187c */
[----:B------:R-:W4:Y:S04]  /*3fae0*/  LDL.LU.64 R106, [R1+0xaa8] ;  /* 0x000aa800016a7983 */ /* 0x000f280000300a00 */
[----:B------:R1:W-:Y:S04]  /*3faf0*/  LDGSTS.E [R9+0x66c00], desc[UR60][R20.64], P2 ;  /* 0x66c0000014097fae */ /* 0x0003e8000912187c */
[----:B------:R-:W4:Y:S04]  /*3fb00*/  LDL.LU.64 R90, [R1+0xa70] ;  /* 0x000a7000015a7983 */ /* 0x000f280000300a00 */
[----:B------:R1:W-:Y:S04]  /*3fb10*/  LDGSTS.E [R9+0x67000], desc[UR60][R18.64], P2 ;  /* 0x6700000012097fae */ /* 0x0003e8000912187c */
[----:B------:R-:W4:Y:S04]  /*3fb20*/  LDL.LU.64 R140, [R1+0xa38] ;  /* 0x000a3800018c7983 */ /* 0x000f280000300a00 */
[----:B------:R1:W-:Y:S04]  /*3fb30*/  LDGSTS.E [R9+0x67400], desc[UR60][R16.64], P2 ;  /* 0x6740000010097fae */ /* 0x0003e8000912187c */
[----:B------:R1:W-:Y:S04]  /*3fb40*/  LDGSTS.E [R9+0x67800], desc[UR60][R14.64], P2 ;  /* 0x678000000e097fae */ /* 0x0003e8000912187c */
[----:B------:R-:W4:Y:S04]  /*3fb50*/  LDL.LU.64 R204, [R1+0xa00] ;  /* 0x000a000001cc7983 */ /* 0x000f280000300a00 */
[----:B------:R1:W-:Y:S04]  /*3fb60*/  LDGSTS.E [R9+0x67c00], desc[UR60][R4.64], P2 ;  /* 0x67c0000004097fae */ /* 0x0003e8000912187c */
[----:B------:R-:W5:Y:S04]  /*3fb70*/  LDL.LU R9, [R1+0x2e40] ;  /* 0x002e400001097983 */ /* 0x000f680000300800 */
[----:B------:R-:W4:Y:S04]  /*3fb80*/  LDL.LU.64 R124, [R1+0x9c8] ;  /* 0x0009c800017c7983 */ /* 0x000f280000300a00 */
[----:B------:R-:W4:Y:S04]  /*3fb90*/  LDL.LU.64 R188, [R1+0x990] ;  /* 0x0009900001bc7983 */ /* 0x000f280000300a00 */
[----:B------:R-:W4:Y:S01]  /*3fba0*/  LDL.LU.64 R108, [R1+0x958] ;  /* 0x00095800016c7983 */ /* 0x000f220000300a00 */
[----:B--2---:R-:W-:-:S05]  /*3fbb0*/  IMAD.WIDE R234, R3, 0x4, R234 ;  /* 0x0000000403ea7825 */ /* 0x004fca00078e02ea */
[----:B------:R2:W-:Y:S04]  /*3fbc0*/  STL.64 [R1+0x1300], R234 ;  /* 0x001300ea01007387 */ /* 0x0005e80000100a00 */
[----:B------:R-:W2:Y:S01]  /*3fbd0*/  LDL.LU.64 R92, [R1+0x920] ;  /* 0x00092000015c7983 */ /* 0x000ea20000300a00 */
[----:B---3--:R-:W-:-:S03]  /*3fbe0*/  IMAD.WIDE R218, R3, 0x4, R218 ;  /* 0x0000000403da7825 */ /* 0x008fc600078e02da */
[----:B------:R-:W-:Y:S01]  /*3fbf0*/  LDGSTS.E [R246+0x40080], desc[UR60][R234.64], P2 ;  /* 0x40080000eaf67fae */ /* 0x000fe2000912187c */
[----:B----4-:R-:W-:-:S04]  /*3fc00*/  IMAD.WIDE R202, R3, 0x4, R202 ;  /* 0x0000000403ca7825 */ /* 0x010fc800078e02ca */
[C---:B------:R-:W-:Y:S01]  /*3fc10*/  IMAD.WIDE R186, R3.reuse, 0x4, R186 ;  /* 0x0000000403ba7825 */ /* 0x040fe200078e02ba */
[----:B------:R3:W-:Y:S04]  /*3fc20*/  STL.64 [R1+0x1338], R218 ;  /* 0x001338da01007387 */ /* 0x0007e80000100a00 */
[----:B------:R4:W-:Y:S01]  /*3fc30*/  STL.64 [R1+0x1370], R202 ;  /* 0x001370ca01007387 */ /* 0x0009e20000100a00 */
[----:B------:R-:W-:-:S03]  /*3fc40*/  IMAD.WIDE R170, R3, 0x4, R170 ;  /* 0x0000000403aa7825 */ /* 0x000fc600078e02aa */
[----:B------:R-:W3:Y:S04]  /*3fc50*/  LDL.LU.64 R80, [R1+0x8e8] ;  /* 0x0008e80001507983 */ /* 0x000ee80000300a00 */
[----:B------:R4:W-:Y:S04]  /*3fc60*/  STL.64 [R1+0x13a8], R186 ;  /* 0x0013a8ba01007387 */ /* 0x0009e80000100a00 */
[----:B------:R-:W4:Y:S01]  /*3fc70*/  LDL.LU.64 R172, [R1+0x8b0] ;  /* 0x0008b00001ac7983 */ /* 0x000f220000300a00 */
[----:B------:R-:W-:-:S03]  /*3fc80*/  IMAD.WIDE R154, R3, 0x4, R154 ;  /* 0x00000004039a7825 */ /* 0x000fc600078e029a */
[----:B------:R1:W-:Y:S04]  /*3fc90*/  STL.64 [R1+0x13d8], R170 ;  /* 0x0013d8aa01007387 */ /* 0x0003e80000100a00 */
[----:B------:R-:W4:Y:S01]  /*3fca0*/  LDL.LU.64 R78, [R1+0x878] ;  /* 0x00087800014e7983 */ /* 0x000f220000300a00 */
[----:B------:R-:W-:-:S03]  /*3fcb0*/  IMAD.WIDE R138, R3, 0x4, R138 ;  /* 0x00000004038a7825 */ /* 0x000fc600078e028a */
[----:B------:R1:W-:Y:S04]  /*3fcc0*/  STL.64 [R1+0x1ea0], R154 ;  /* 0x001ea09a01007387 */ /* 0x0003e80000100a00 */
[----:B------:R-:W4:Y:S04]  /*3fcd0*/  LDL.LU.64 R156, [R1+0x840] ;  /* 0x00084000019c7983 */ /* 0x000f280000300a00 */
[----:B------:R1:W-:Y:S04]  /*3fce0*/  STL.64 [R1+0x1ee0], R138 ;  /* 0x001ee08a01007387 */ /* 0x0003e80000100a00 */
[----:B------:R-:W4:Y:S01]  /*3fcf0*/  LDL.LU.64 R20, [R1+0x808] ;  /* 0x0008080001147983 */ /* 0x000f220000300a00 */
[----:B------:R-:W-:-:S03]  /*3fd00*/  IMAD.WIDE R122, R3, 0x4, R122 ;  /* 0x00000004037a7825 */ /* 0x000fc600078e027a */
[----:B------:R-:W-:Y:S04]  /*3fd10*/  LDGSTS.E [R246+0x40480], desc[UR60][R218.64], P2 ;  /* 0x40480000daf67fae */ /* 0x000fe8000912187c */
[----:B------:R-:W-:Y:S01]  /*3fd20*/  LDGSTS.E [R246+0x40880], desc[UR60][R202.64], P2 ;  /* 0x40880000caf67fae */ /* 0x000fe2000912187c */
        /* <DEDUP_REMOVED lines=8> */
[----:B------:R-:W4:Y:S04]  /*3fdb0*/  LDL.LU.64 R140, [R1+0x7d0] ;  /* 0x0007d000018c7983 */ /* 0x000f280000300a00 */
[----:B------:R1:W-:Y:S04]  /*3fdc0*/  STL.64 [R1+0x1f20], R122 ;  /* 0x001f207a01007387 */ /* 0x0003e80000100a00 */
[----:B------:R-:W4:Y:S01]  /*3fdd0*/  LDL.LU.64 R18, [R1+0x798] ;  /* 0x0007980001127983 */ /* 0x000f220000300a00 */
[----:B------:R-:W-:-:S03]  /*3fde0*/  IMAD.WIDE R220, R3, 0x4, R204 ;  /* 0x0000000403dc7825 */ /* 0x000fc600078e02cc */
[----:B------:R1:W-:Y:S04]  /*3fdf0*/  STL.64 [R1+0x1f60], R106 ;  /* 0x001f606a01007387 */ /* 0x0003e80000100a00 */
[----:B------:R-:W-:Y:S04]  /*3fe00*/  LDGSTS.E [R246+0x42080], desc[UR60][R106.64], P2 ;  /* 0x420800006af67fae */ /* 0x000fe8000912187c */
[----:B------:R-:W-:Y:S04]  /*3fe10*/  LDGSTS.E [R246+0x42480], desc[UR60][R90.64], P2 ;  /* 0x424800005af67fae */ /* 0x000fe8000912187c */
[----:B------:R-:W-:Y:S01]  /*3fe20*/  LDGSTS.E [R246+0x42880], desc[UR60][R230.64], P2 ;  /* 0x42880000e6f67fae */ /* 0x000fe2000912187c */
[----:B------:R-:W-:-:S03]  /*3fe30*/  IMAD.WIDE R214, R3, 0x4, R124 ;  /* 0x0000000403d67825 */ /* 0x000fc600078e027c */
[----:B------:R1:W-:Y:S04]  /*3fe40*/  LDGSTS.E [R246+0x42c80], desc[UR60][R220.64], P2 ;  /* 0x42c80000dcf67fae */ /* 0x0003e8000912187c */
[----:B------:R-:W4:Y:S04]  /*3fe50*/  LDL.LU.64 R124, [R1+0x760] ;  /* 0x00076000017c7983 */ /* 0x000f280000300a00 */
[----:B------:R1:W-:Y:S01]  /*3fe60*/  STL.64 [R1+0x1fa0], R90 ;  /* 0x001fa05a01007387 */ /* 0x0003e20000100a00 */
[----:B------:R-:W-:-:S03]  /*3fe70*/  IMAD.WIDE R198, R3, 0x4, R108 ;  /* 0x0000000403c67825 */ /* 0x000fc600078e026c */
[----:B------:R-:W4:Y:S01]  /*3fe80*/  LDL.LU.64 R16, [R1+0x728] ;  /* 0x0007280001107983 */ /* 0x000f220000300a00 */
[----:B------:R-:W-:-:S03]  /*3fe90*/  IMAD.WIDE R204, R3, 0x4, R188 ;  /* 0x0000000403cc7825 */ /* 0x000fc600078e02bc */
[----:B------:R-:W-:Y:S04]  /*3fea0*/  STL.64 [R1+0x1fe0], R230 ;  /* 0x001fe0e601007387 */ /* 0x000fe80000100a00 */
[----:B------:R-:W4:Y:S04]  /*3feb0*/  LDL.LU.64 R108, [R1+0x6f0] ;  /* 0x0006f000016c7983 */ /* 0x000f280000300a00 */
[----:B------:R1:W-:Y:S04]  /*3fec0*/  STL.64 [R1+0x2020], R220 ;  /* 0x002020dc01007387 */ /* 0x0003e80000100a00 */
[----:B------:R-:W4:Y:S04]  /*3fed0*/  LDL.LU.64 R14, [R1+0x6b8] ;  /* 0x0006b800010e7983 */ /* 0x000f280000300a00 */
[----:B------:R-:W-:Y:S04]  /*3fee0*/  LDGSTS.E [R246+0x43080], desc[UR60][R214.64], P2 ;  /* 0x43080000d6f67fae */ /* 0x000fe8000912187c */
[----:B------:R1:W-:Y:S04]  /*3fef0*/  LDGSTS.E [R246+0x43480], desc[UR60][R204.64], P2 ;  /* 0x43480000ccf67fae */ /* 0x0003e8000912187c */
[----:B------:R-:W-:Y:S01]  /*3ff00*/  LDGSTS.E [R246+0x43880], desc[UR60][R198.64], P2 ;  /* 0x43880000c6f67fae */ /* 0x000fe2000912187c */
[----:B--2---:R-:W-:-:S03]  /*3ff10*/  IMAD.WIDE R188, R3, 0x4, R92 ;  /* 0x0000000403bc7825 */ /* 0x004fc600078e025c */
[----:B------:R-:W2:Y:S04]  /*3ff20*/  LDL.LU.64 R92, [R1+0x680] ;  /* 0x00068000015c7983 */ /* 0x000ea80000300a00 */
[----:B------:R-:W-:Y:S04]  /*3ff30*/  STL.64 [R1+0x2060], R214 ;  /* 0x002060d601007387 */ /* 0x000fe80000100a00 */
[----:B------:R-:W2:Y:S04]  /*3ff40*/  LDL.LU.64 R4, [R1+0x648] ;  /* 0x0006480001047983 */ /* 0x000ea80000300a00 */
[----:B------:R1:W-:Y:S01]  /*3ff50*/  STL.64 [R1+0x20a0], R204 ;  /* 0x0020a0cc01007387 */ /* 0x0003e20000100a00 */
[----:B---3--:R-:W-:-:S03]  /*3ff60*/  IMAD.WIDE R182, R3, 0x4, R80 ;  /* 0x0000000403b67825 */ /* 0x008fc600078e0250 */
[----:B------:R3:W-:Y:S04]  /*3ff70*/  LDGSTS.E [R246+0x43c80], desc[UR60][R188.64], P2 ;  /* 0x43c80000bcf67fae */ /* 0x0007e8000912187c */
[----:B------:R-:W3:Y:S01]  /*3ff80*/  LDL.LU.64 R80, [R1+0x610] ;  /* 0x0006100001507983 */ /* 0x000ee20000300a00 */
[----:B----4-:R-:W-:-:S03]  /*3ff90*/  IMAD.WIDE R172, R3, 0x4, R172 ;  /* 0x0000000403ac7825 */ /* 0x010fc600078e02ac */
[----:B------:R-:W-:Y:S04]  /*3ffa0*/  STL.64 [R1+0x20e0], R198 ;  /* 0x0020e0c601007387 */ /* 0x000fe80000100a00 */
[----:B------:R-:W-:Y:S01]  /*3ffb0*/  LDGSTS.E [R246+0x44080], desc[UR60][R182.64], P2 ;  /* 0x44080000b6f67fae */ /* 0x000fe2000912187c */
[----:B------:R-:W-:-:S03]  /*3ffc0*/  IMAD.WIDE R166, R3, 0x4, R78 ;  /* 0x0000000403a67825 */ /* 0x000fc600078e024e */
[----:B------:R4:W-:Y:S04]  /*3ffd0*/  LDGSTS.E [R246+0x44480], desc[UR60][R172.64], P2 ;  /* 0x44480000acf67fae */ /* 0x0009e8000912187c */
[----:B------:R-:W4:Y:S04]  /*3ffe0*/  LDL.LU.64 R78, [R1+0x5d8] ;  /* 0x0005d800014e7983 */ /* 0x000f280000300a00 */
[----:B------:R1:W-:Y:S01]  /*3fff0*/  STL.64 [R1+0x2120], R188 ;  /* 0x002120bc01007387 */ /* 0x0003e20000100a00 */
[----:B------:R-:W-:-:S03]  /*40000*/  IMAD.WIDE R156, R3, 0x4, R156 ;  /* 0x00000004039c7825 */ /* 0x000fc600078e029c */
[----:B------:R-:W4:Y:S04]  /*40010*/  LDL.LU.64 R76, [R1+0x598] ;  /* 0x00059800014c7983 */ /* 0x000f280000300a00 */
[----:B------:R-:W-:Y:S01]  /*40020*/  STL.64 [R1+0x2160], R182 ;  /* 0x002160b601007387 */ /* 0x000fe20000100a00 */
[----:B------:R-:W-:-:S03]  /*40030*/  IMAD.WIDE R150, R3, 0x4, R20 ;  /* 0x0000000403967825 */ /* 0x000fc600078e0214 */
[----:B------:R1:W-:Y:S04]  /*40040*/  STL.64 [R1+0x21a0], R172 ;  /* 0x0021a0ac01007387 */ /* 0x0003e80000100a00 */
[----:B------:R-:W4:Y:S04]  /*40050*/  LDL.LU.64 R22, [R1+0x560] ;  /* 0x0005600001167983 */ /* 0x000f280000300a00 */
[----:B------:R-:W-:Y:S04]  /*40060*/  STL.64 [R1+0x21e0], R166 ;  /* 0x0021e0a601007387 */ /* 0x000fe80000100a00 */
[----:B------:R-:W4:Y:S04]  /*40070*/  LDL.LU.64 R20, [R1+0x528] ;  /* 0x0005280001147983 */ /* 0x000f280000300a00 */
[----:B------:R1:W-:Y:S04]  /*40080*/  STL.64 [R1+0x2220], R156 ;  /* 0x0022209c01007387 */ /* 0x0003e80000100a00 */
[----:B------:R-:W-:Y:S04]  /*40090*/  STL.64 [R1+0x2260], R150 ;  /* 0x0022609601007387 */ /* 0x000fe80000100a00 */
[----:B------:R-:W-:Y:S04]  /*400a0*/  LDGSTS.E [R246+0x44880], desc[UR60][R166.64], P2 ;  /* 0x44880000a6f67fae */ /* 0x000fe8000912187c */
[----:B------:R1:W-:Y:S01]  /*400b0*/  LDGSTS.E [R246+0x44c80], desc[UR60][R156.64], P2 ;  /* 0x44c800009cf67fae */ /* 0x0003e2000912187c */
[----:B------:R-:W-:-:S03]  /*400c0*/  IMAD.WIDE R140, R3, 0x4, R140 ;  /* 0x00000004038c7825 */ /* 0x000fc600078e028c */
[----:B------:R-:W-:Y:S04]  /*400d0*/  LDGSTS.E [R246+0x45080], desc[UR60][R150.64], P2 ;  /* 0x4508000096f67fae */ /* 0x000fe8000912187c */
[----:B------:R1:W-:Y:S01]  /*400e0*/  LDGSTS.E [R246+0x45480], desc[UR60][R140.64], P2 ;  /* 0x454800008cf67fae */ /* 0x0003e2000912187c */
[----:B------:R-:W-:-:S03]  /*400f0*/  IMAD.WIDE R134, R3, 0x4, R18 ;  /* 0x0000000403867825 */ /* 0x000fc600078e0212 */
[----:B------:R-:W4:Y:S04]  /*40100*/  LDL.LU.64 R18, [R1+0x4e8] ;  /* 0x0004e80001127983 */ /* 0x000f280000300a00 */
[----:B------:R1:W-:Y:S04]  /*40110*/  STL.64 [R1+0x22a0], R140 ;  /* 0x0022a08c01007387 */ /* 0x0003e80000100a00 */
[----:B------:R-:W-:Y:S01]  /*40120*/  LDGSTS.E [R246+0x45880], desc[UR60][R134.64], P2 ;  /* 0x4588000086f67fae */ /* 0x000fe2000912187c */
[----:B------:R-:W-:-:S05]  /*40130*/  IMAD.WIDE R124, R3, 0x4, R124 ;  /* 0x00000004037c7825 */ /* 0x000fca00078e027c */
[----:B------:R1:W-:Y:S01]  /*40140*/  LDGSTS.E [R246+0x45c80], desc[UR60][R124.64], P2 ;  /* 0x45c800007cf67fae */ /* 0x0003e2000912187c */
[----:B------:R-:W-:-:S03]  /*40150*/  IMAD.WIDE R118, R3, 0x4, R16 ;  /* 0x0000000403767825 */ /* 0x000fc600078e0210 */
[----:B------:R-:W4:Y:S04]  /*40160*/  LDL.LU.64 R16, [R1+0x4a8] ;  /* 0x0004a80001107983 */ /* 0x000f280000300a00 */
[----:B------:R-:W-:Y:S04]  /*40170*/  STL.64 [R1+0x22e0], R134 ;  /* 0x0022e08601007387 */ /* 0x000fe80000100a00 */
[----:B------:R1:W-:Y:S01]  /*40180*/  STL.64 [R1+0x2320], R124 ;  /* 0x0023207c01007387 */ /* 0x0003e20000100a00 */
[----:B------:R-:W-:-:S03]  /*40190*/  IMAD.WIDE R108, R3, 0x4, R108 ;  /* 0x00000004036c7825 */ /* 0x000fc600078e026c */
[----:B------:R-:W-:Y:S01]  /*401a0*/  LDGSTS.E [R246+0x46080], desc[UR60][R118.64], P2 ;  /* 0x4608000076f67fae */ /* 0x000fe2000912187c */
[----:B------:R-:W-:-:S03]  /*401b0*/  IMAD.WIDE R102, R3, 0x4, R14 ;  /* 0x0000000403667825 */ /* 0x000fc600078e020e */
[----:B------:R-:W4:Y:S04]  /*401c0*/  LDL.LU.64 R14, [R1+0x468] ;  /* 0x00046800010e7983 */ /* 0x000f280000300a00 */
[----:B------:R-:W-:Y:S04]  /*401d0*/  STL.64 [R1+0x2360], R118 ;  /* 0x0023607601007387 */ /* 0x000fe80000100a00 */
[----:B------:R1:W-:Y:S04]  /*401e0*/  LDGSTS.E [R246+0x46480], desc[UR60][R108.64], P2 ;  /* 0x464800006cf67fae */ /* 0x0003e8000912187c */
[----:B------:R-:W-:Y:S01]  /*401f0*/  LDGSTS.E [R246+0x46880], desc[UR60][R102.64], P2 ;  /* 0x4688000066f67fae */ /* 0x000fe2000912187c */
[----:B--2---:R-:W-:-:S03]  /*40200*/  IMAD.WIDE R86, R3, 0x4, R4 ;  /* 0x0000000403567825 */ /* 0x004fc600078e0204 */
[----:B------:R-:W2:Y:S01]  /*40210*/  LDL.LU.64 R4, [R1+0x428] ;  /* 0x0004280001047983 */ /* 0x000ea20000300a00 */
[----:B------:R-:W-:-:S03]  /*40220*/  IMAD.WIDE R92, R3, 0x4, R92 ;  /* 0x00000004035c7825 */ /* 0x000fc600078e025c */
[----:B------:R1:W-:Y:S04]  /*40230*/  STL.64 [R1+0x23d0], R108 ;  /* 0x0023d06c01007387 */ /* 0x0003e80000100a00 */
[----:B------:R-:W-:Y:S04]  /*40240*/  STL.64 [R1+0x2408], R102 ;  /* 0x0024086601007387 */ /* 0x000fe80000100a00 */
[----:B------:R-:W2:Y:S01]  /*40250*/  LDL.LU.64 R42, [R1+0x3e8] ;  /* 0x0003e800012a7983 */ /* 0x000ea20000300a00 */
[----:B---3--:R-:W-:-:S03]  /*40260*/  IMAD.WIDE R80, R3, 0x4, R80 ;  /* 0x0000000403507825 */ /* 0x008fc600078e0250 */
[----:B------:R-:W3:Y:S04]  /*40270*/  LDL.LU.64 R40, [R1+0x3a8] ;  /* 0x0003a80001287983 */ /* 0x000ee80000300a00 */
[----:B------:R1:W-:Y:S04]  /*40280*/  STL.64 [R1+0x2440], R92 ;  /* 0x0024405c01007387 */ /* 0x0003e80000100a00 */
[----:B------:R-:W3:Y:S04]  /*40290*/  LDL.LU.64 R38, [R1+0x368] ;  /* 0x0003680001267983 */ /* 0x000ee80000300a00 */
[----:B------:R-:W3:Y:S01]  /*402a0*/  LDL.LU.64 R36, [R1+0x328] ;  /* 0x0003280001247983 */ /* 0x000ee20000300a00 */
[----:B----4-:R-:W-:-:S03]  /*402b0*/  IMAD.WIDE R78, R3, 0x4, R78 ;  /* 0x00000004034e7825 */ /* 0x010fc600078e024e */
[----:B------:R-:W-:Y:S04]  /*402c0*/  STL.64 [R1+0x2478], R86 ;  /* 0x0024785601007387 */ /* 0x000fe80000100a00 */
[----:B------:R-:W4:Y:S01]  /*402d0*/  LDL.LU.64 R34, [R1+0x2e8] ;  /* 0x0002e80001227983 */ /* 0x000f220000300a00 */
[----:B------:R-:W-:-:S03]  /*402e0*/  IMAD.WIDE R76, R3, 0x4, R76 ;  /* 0x00000004034c7825 */ /* 0x000fc600078e024c */
[----:B------:R-:W4:Y:S04]  /*402f0*/  LDL.LU.64 R32, [R1+0x2a8] ;  /* 0x0002a80001207983 */ /* 0x000f280000300a00 */
[----:B------:R-:W-:Y:S04]  /*40300*/  STL.64 [R1+0x24a0], R80 ;  /* 0x0024a05001007387 */ /* 0x000fe80000100a00 */
[----:B------:R-:W4:Y:S01]  /*40310*/  LDL.LU.64 R30, [R1+0x268] ;  /* 0x00026800011e7983 */ /* 0x000f220000300a00 */
[----:B------:R-:W-:-:S03]  /*40320*/  IMAD.WIDE R74, R3, 0x4, R22 ;  /* 0x00000004034a7825 */ /* 0x000fc600078e0216 */
[----:B------:R-:W4:Y:S04]  /*40330*/  LDL.LU.64 R28, [R1+0x228] ;  /* 0x00022800011c7983 */ /* 0x000f280000300a00 */
[----:B------:R-:W-:Y:S01]  /*40340*/  STL.64 [R1+0x24a8], R78 ;  /* 0x0024a84e01007387 */ /* 0x000fe20000100a00 */
[----:B------:R-:W-:-:S03]  /*40350*/  IMAD.WIDE R72, R3, 0x4, R20 ;  /* 0x0000000403487825 */ /* 0x000fc600078e0214 */
[----:B------:R-:W4:Y:S04]  /*40360*/  LDL.LU.64 R26, [R1+0x1e8] ;  /* 0x0001e800011a7983 */ /* 0x000f280000300a00 */
[----:B------:R-:W4:Y:S04]  /*40370*/  LDL.LU.64 R24, [R1+0x1a8] ;  /* 0x0001a80001187983 */ /* 0x000f280000300a00 */
[----:B------:R1:W-:Y:S04]  /*40380*/  STL.64 [R1+0x24b0], R76 ;  /* 0x0024b04c01007387 */ /* 0x0003e80000100a00 */
[----:B------:R-:W4:Y:S04]  /*40390*/  LDL.LU.64 R22, [R1+0x168] ;  /* 0x0001680001167983 */ /* 0x000f280000300a00 */
[----:B------:R-:W1:Y:S04]  /*403a0*/  LDL.LU.64 R20, [R1+0x128] ;  /* 0x0001280001147983 */ /* 0x000e680000300a00 */
[----:B------:R-:W-:Y:S01]  /*403b0*/  STL.64 [R1+0x2c50], R74 ;  /* 0x002c504a01007387 */ /* 0x000fe20000100a00 */
[----:B------:R-:W-:-:S03]  /*403c0*/  IMAD.WIDE R70, R3, 0x4, R18 ;  /* 0x0000000403467825 */ /* 0x000fc600078e0212 */
[----:B------:R1:W-:Y:S04]  /*403d0*/  LDGSTS.E [R246+0x46c80], desc[UR60][R92.64], P2 ;  /* 0x46c800005cf67fae */ /* 0x0003e8000912187c */
[----:B------:R-:W4:Y:S04]  /*403e0*/  LDL.LU.64 R18, [R1+0xe8] ;  /* 0x0000e80001127983 */ /* 0x000f280000300a00 */
[----:B------:R-:W-:Y:S04]  /*403f0*/  LDGSTS.E [R246+0x47080], desc[UR60][R86.64], P2 ;  /* 0x4708000056f67fae */ /* 0x000fe8000912187c */
[----:B------:R-:W-:Y:S04]  /*40400*/  LDGSTS.E [R246+0x47480], desc[UR60][R80.64], P2 ;  /* 0x4748000050f67fae */ /* 0x000fe8000912187c */
[----:B------:R-:W-:Y:S04]  /*40410*/  LDGSTS.E [R246+0x47880], desc[UR60][R78.64], P2 ;  /* 0x478800004ef67fae */ /* 0x000fe8000912187c */
[----:B------:R-:W-:Y:S04]  /*40420*/  LDGSTS.E [R246+0x47c80], desc[UR60][R76.64], P2 ;  /* 0x47c800004cf67fae */ /* 0x000fe8000912187c */
[----:B------:R-:W-:Y:S04]  /*40430*/  LDGSTS.E [R246+0x60080], desc[UR60][R74.64], P2 ;  /* 0x600800004af67fae */ /* 0x000fe8000912187c */
[----:B------:R-:W-:Y:S01]  /*40440*/  LDGSTS.E [R246+0x60480], desc[UR60][R72.64], P2 ;  /* 0x6048000048f67fae */ /* 0x000fe2000912187c */
[----:B------:R-:W-:-:S03]  /*40450*/  IMAD.WIDE R68, R3, 0x4, R16 ;  /* 0x0000000403447825 */ /* 0x000fc600078e0210 */
[----:B------:R-:W4:Y:S04]  /*40460*/  LDL.LU.64 R16, [R1+0xa8] ;  /* 0x0000a80001107983 */ /* 0x000f280000300a00 */
[----:B------:R-:W-:Y:S04]  /*40470*/  STL.64 [R1+0x2c48], R72 ;  /* 0x002c484801007387 */ /* 0x000fe80000100a00 */
[----:B------:R-:W-:Y:S04]  /*40480*/  LDGSTS.E [R246+0x60880], desc[UR60][R70.64], P2 ;  /* 0x6088000046f67fae */ /* 0x000fe8000912187c */
[----:B------:R-:W-:Y:S01]  /*40490*/  LDGSTS.E [R246+0x60c80], desc[UR60][R68.64], P2 ;  /* 0x60c8000044f67fae */ /* 0x000fe2000912187c */
[----:B------:R-:W-:-:S03]  /*404a0*/  IMAD.WIDE R66, R3, 0x4, R14 ;  /* 0x0000000403427825 */ /* 0x000fc600078e020e */
[----:B------:R-:W4:Y:S04]  /*404b0*/  LDL.LU.64 R14, [R1+0x68] ;  /* 0x00006800010e7983 */ /* 0x000f280000300a00 */
[----:B------:R-:W-:Y:S01]  /*404c0*/  LDGSTS.E [R246+0x61080], desc[UR60][R66.64], P2 ;  /* 0x6108000042f67fae */ /* 0x000fe2000912187c */
[----:B--2---:R-:W-:-:S03]  /*404d0*/  IMAD.WIDE R64, R3, 0x4, R4 ;  /* 0x0000000403407825 */ /* 0x004fc600078e0204 */
[----:B------:R-:W2:Y:S04]  /*404e0*/  LDL.LU.64 R4, [R1+0x28] ;  /* 0x0000280001047983 */ /* 0x000ea80000300a00 */
[----:B------:R-:W-:Y:S04]  /*404f0*/  STL.64 [R1+0x2c40], R70 ;  /* 0x002c404601007387 */ /* 0x000fe80000100a00 */
[----:B------:R-:W-:Y:S01]  /*40500*/  STL.64 [R1+0x2c38], R68 ;  /* 0x002c384401007387 */ /* 0x000fe20000100a00 */
[----:B------:R-:W-:-:S03]  /*40510*/  IMAD.WIDE R62, R3, 0x4, R42 ;  /* 0x00000004033e7825 */ /* 0x000fc600078e022a */
[----:B------:R-:W-:Y:S01]  /*40520*/  STL.64 [R1+0x2c30], R66 ;  /* 0x002c304201007387 */ /* 0x000fe20000100a00 */
[----:B---3--:R-:W-:-:S03]  /*40530*/  IMAD.WIDE R60, R3, 0x4, R40 ;  /* 0x00000004033c7825 */ /* 0x008fc600078e0228 */
[----:B------:R-:W-:Y:S01]  /*40540*/  STL.64 [R1+0x2c28], R64 ;  /* 0x002c284001007387 */ /* 0x000fe20000100a00 */
[----:B------:R-:W-:-:S03]  /*40550*/  IMAD.WIDE R58, R3, 0x4, R38 ;  /* 0x00000004033a7825 */ /* 0x000fc600078e0226 */
[----:B------:R-:W-:Y:S01]  /*40560*/  STL.64 [R1+0x2c20], R62 ;  /* 0x002c203e01007387 */ /* 0x000fe20000100a00 */
[----:B------:R-:W-:-:S03]  /*40570*/  IMAD.WIDE R56, R3, 0x4, R36 ;  /* 0x0000000403387825 */ /* 0x000fc600078e0224 */
[----:B------:R-:W-:Y:S04]  /*40580*/  STL.64 [R1+0x2c18], R60 ;  /* 0x002c183c01007387 */ /* 0x000fe80000100a00 */
[----:B------:R-:W-:Y:S01]  /*40590*/  STL.64 [R1+0x2c10], R58 ;  /* 0x002c103a01007387 */ /* 0x000fe20000100a00 */
[----:B----4-:R-:W-:-:S03]  /*405a0*/  IMAD.WIDE R54, R3, 0x4, R34 ;  /* 0x0000000403367825 */ /* 0x010fc600078e0222 */
        /* <DEDUP_REMOVED lines=11> */
[----:B------:R-:W-:Y:S01]  /*40660*/  LDGSTS.E [R246+0x61480], desc[UR60][R64.64], P2 ;  /* 0x6148000040f67fae */ /* 0x000fe2000912187c */
[----:B------:R-:W-:-:S03]  /*40670*/  IMAD.WIDE R42, R3, 0x4, R22 ;  /* 0x00000004032a7825 */ /* 0x000fc600078e0216 */
[----:B------:R-:W-:Y:S01]  /*40680*/  STL.64 [R1+0x2bd8], R44 ;  /* 0x002bd82c01007387 */ /* 0x000fe20000100a00 */
[----:B-1----:R-:W-:-:S03]  /*40690*/  IMAD.WIDE R40, R3, 0x4, R20 ;  /* 0x0000000403287825 */ /* 0x002fc600078e0214 */
[----:B------:R-:W-:Y:S01]  /*406a0*/  STL.64 [R1+0x2bd0], R42 ;  /* 0x002bd02a01007387 */ /* 0x000fe20000100a00 */
[----:B------:R-:W-:-:S03]  /*406b0*/  IMAD.WIDE R30, R3, 0x4, R88 ;  /* 0x00000004031e7825 */ /* 0x000fc600078e0258 */
[----:B------:R-:W-:Y:S01]  /*406c0*/  STL.64 [R1+0x2bc8], R40 ;  /* 0x002bc82801007387 */ /* 0x000fe20000100a00 */
[----:B------:R-:W-:-:S03]  /*406d0*/  IMAD.WIDE R38, R3, 0x4, R18 ;  /* 0x0000000403267825 */ /* 0x000fc600078e0212 */
[----:B------:R-:W-:Y:S01]  /*406e0*/  LDGSTS.E [R246+0x61880], desc[UR60][R62.64], P2 ;  /* 0x618800003ef67fae */ /* 0x000fe2000912187c */
[----:B------:R-:W-:-:S03]  /*406f0*/  IMAD.WIDE R28, R3, 0x4, R104 ;  /* 0x00000004031c7825 */ /* 0x000fc600078e0268 */
[----:B------:R-:W-:Y:S01]  /*40700*/  STL.64 [R1+0x2bc0], R38 ;  /* 0x002bc02601007387 */ /* 0x000fe20000100a00 */
[----:B------:R-:W-:-:S03]  /*40710*/  IMAD.WIDE R26, R3, 0x4, R120 ;  /* 0x00000004031a7825 */ /* 0x000fc600078e0278 */
[----:B------:R-:W-:Y:S01]  /*40720*/  LDGSTS.E [R246+0x61c80], desc[UR60][R60.64], P2 ;  /* 0x61c800003cf67fae */ /* 0x000fe2000912187c */
[----:B------:R-:W-:-:S03]  /*40730*/  IMAD.WIDE R24, R3, 0x4, R136 ;  /* 0x0000000403187825 */ /* 0x000fc600078e0288 */
[----:B------:R-:W-:Y:S01]  /*40740*/  LDGSTS.E [R246+0x62080], desc[UR60][R58.64], P2 ;  /* 0x620800003af67fae */ /* 0x000fe2000912187c */
[----:B------:R-:W-:-:S03]  /*40750*/  IMAD.WIDE R22, R3, 0x4, R152 ;  /* 0x0000000403167825 */ /* 0x000fc600078e0298 */
[----:B------:R-:W-:Y:S01]  /*40760*/  LDGSTS.E [R246+0x62480], desc[UR60][R56.64], P2 ;  /* 0x6248000038f67fae */ /* 0x000fe2000912187c */
[----:B------:R-:W-:-:S03]  /*40770*/  IMAD.WIDE R20, R3, 0x4, R168 ;  /* 0x0000000403147825 */ /* 0x000fc600078e02a8 */
[----:B------:R-:W-:Y:S01]  /*40780*/  LDGSTS.E [R246+0x62880], desc[UR60][R54.64], P2 ;  /* 0x6288000036f67fae */ /* 0x000fe2000912187c */
[----:B------:R-:W-:-:S03]  /*40790*/  IMAD.WIDE R36, R3, 0x4, R16 ;  /* 0x0000000403247825 */ /* 0x000fc600078e0210 */
[----:B------:R-:W-:Y:S04]  /*407a0*/  LDGSTS.E [R246+0x62c80], desc[UR60][R52.64], P2 ;  /* 0x62c8000034f67fae */ /* 0x000fe8000912187c */
[----:B------:R-:W-:Y:S01]  /*407b0*/  STL.64 [R1+0x2bb8], R36 ;  /* 0x002bb82401007387 */ /* 0x000fe20000100a00 */
        /* <DEDUP_REMOVED lines=8> */
[----:B------:R1:W-:Y:S04]  /*40840*/  LDGSTS.E [R246+0x63c80], desc[UR60][R44.64], P2 ;  /* 0x63c800002cf67fae */ /* 0x0003e8000912187c */
[----:B------:R-:W-:Y:S04]  /*40850*/  LDGSTS.E [R246+0x64080], desc[UR60][R42.64], P2 ;  /* 0x640800002af67fae */ /* 0x000fe8000912187c */
[----:B------:R-:W-:Y:S04]  /*40860*/  LDGSTS.E [R246+0x64480], desc[UR60][R40.64], P2 ;  /* 0x6448000028f67fae */ /* 0x000fe8000912187c */
[----:B------:R-:W-:Y:S04]  /*40870*/  LDGSTS.E [R246+0x64880], desc[UR60][R38.64], P2 ;  /* 0x6488000026f67fae */ /* 0x000fe8000912187c */
[----:B------:R-:W-:Y:S04]  /*40880*/  LDGSTS.E [R246+0x64c80], desc[UR60][R36.64], P2 ;  /* 0x64c8000024f67fae */ /* 0x000fe8000912187c */
[----:B------:R-:W-:Y:S01]  /*40890*/  LDGSTS.E [R246+0x65080], desc[UR60][R34.64], P2 ;  /* 0x6508000022f67fae */ /* 0x000fe2000912187c */
[----:B--2---:R-:W-:-:S05]  /*408a0*/  IMAD.WIDE R32, R3, 0x4, R4 ;  /* 0x0000000403207825 */ /* 0x004fca00078e0204 */
[----:B------:R-:W-:Y:S04]  /*408b0*/  STL.64 [R1+0x2ba8], R32 ;  /* 0x002ba82001007387 */ /* 0x000fe80000100a00 */
[----:B------:R-:W-:Y:S04]  /*408c0*/  STL.64 [R1+0x2ba0], R30 ;  /* 0x002ba01e01007387 */ /* 0x000fe80000100a00 */
[----:B------:R-:W-:Y:S04]  /*408d0*/  STL.64 [R1+0x2b98], R28 ;  /* 0x002b981c01007387 */ /* 0x000fe80000100a00 */
[----:B------:R-:W-:Y:S04]  /*408e0*/  STL.64 [R1+0x2b90], R26 ;  /* 0x002b901a01007387 */ /* 0x000fe80000100a00 */
[----:B------:R-:W-:Y:S01]  /*408f0*/  STL.64 [R1+0x2b88], R24 ;  /* 0x002b881801007387 */ /* 0x000fe20000100a00 */
[----:B------:R-:W-:-:S03]  /*40900*/  IMAD.WIDE R4, R3, 0x4, R232 ;  /* 0x0000000403047825 */ /* 0x000fc600078e02e8 */
[----:B------:R2:W-:Y:S04]  /*40910*/  STL.64 [R1+0x2b80], R22 ;  /* 0x002b801601007387 */ /* 0x0005e80000100a00 */
[----:B------:R-:W-:Y:S04]  /*40920*/  STL.64 [R1+0x2b78], R20 ;  /* 0x002b781401007387 */ /* 0x000fe80000100a00 */
[----:B------:R-:W-:Y:S04]  /*40930*/  STL.64 [R1+0x2b70], R18 ;  /* 0x002b701201007387 */ /* 0x000fe80000100a00 */
[----:B------:R-:W3:Y:S04]  /*40940*/  LDL.LU.64 R234, [R1+0x2e38] ;  /* 0x002e380001ea7983 */ /* 0x000ee80000300a00 */
[----:B------:R-:W-:Y:S04]  /*40950*/  STL.64 [R1+0x2b68], R16 ;  /* 0x002b681001007387 */ /* 0x000fe80000100a00 */
[----:B------:R-:W4:Y:S04]  /*40960*/  LDL.LU.64 R218, [R1+0x2e30] ;  /* 0x002e300001da7983 */ /* 0x000f280000300a00 */
[----:B------:R1:W-:Y:S04]  /*40970*/  STL.64 [R1+0x2b60], R14 ;  /* 0x002b600e01007387 */ /* 0x0003e80000100a00 */
[----:B------:R-:W3:Y:S04]  /*40980*/  LDL.LU.64 R202, [R1+0x2e28] ;  /* 0x002e280001ca7983 */ /* 0x000ee80000300a00 */
[----:B------:R1:W-:Y:S04]  /*40990*/  STL.64 [R1+0x2b58], R4 ;  /* 0x002b580401007387 */ /* 0x0003e80000100a00 */
[----:B------:R-:W4:Y:S04]  /*409a0*/  LDL.LU.64 R186, [R1+0x2e20] ;  /* 0x002e200001ba7983 */ /* 0x000f280000300a00 */
[----:B------:R-:W3:Y:S04]  /*409b0*/  LDL.LU.64 R170, [R1+0x2e18] ;  /* 0x002e180001aa7983 */ /* 0x000ee80000300a00 */
[----:B------:R-:W4:Y:S04]  /*409c0*/  LDL.LU.64 R154, [R1+0x2e10] ;  /* 0x002e1000019a7983 */ /* 0x000f280000300a00 */
[----:B------:R-:W3:Y:S04]  /*409d0*/  LDL.LU.64 R138, [R1+0x2e08] ;  /* 0x002e0800018a7983 */ /* 0x000ee80000300a00 */
[----:B------:R-:W4:Y:S04]  /*409e0*/  LDL.LU.64 R122, [R1+0x2e00] ;  /* 0x002e0000017a7983 */ /* 0x000f280000300a00 */
[----:B------:R-:W3:Y:S04]  /*409f0*/  LDL.LU.64 R106, [R1+0x2df8] ;  /* 0x002df800016a7983 */ /* 0x000ee80000300a00 */
[----:B------:R-:W4:Y:S04]  /*40a00*/  LDL.LU.64 R90, [R1+0x2df0] ;  /* 0x002df000015a7983 */ /* 0x000f280000300a00 */
[----:B------:R-:W3:Y:S04]  /*40a10*/  LDL.LU.64 R220, [R1+0xc60] ;  /* 0x000c600001dc7983 */ /* 0x000ee80000300a00 */
[----:B------:R-:W4:Y:S04]  /*40a20*/  LDL.LU.64 R204, [R1+0xc28] ;  /* 0x000c280001cc7983 */ /* 0x000f280000300a00 */
[----:B------:R-:W4:Y:S04]  /*40a30*/  LDL.LU.64 R188, [R1+0xbf0] ;  /* 0x000bf00001bc7983 */ /* 0x000f280000300a00 */
[----:B------:R-:W4:Y:S04]  /*40a40*/  LDL.LU.64 R172, [R1+0xbb8] ;  /* 0x000bb80001ac7983 */ /* 0x000f280000300a00 */
[----:B------:R-:W4:Y:S04]  /*40a50*/  LDL.LU.64 R156, [R1+0xb80] ;  /* 0x000b8000019c7983 */ /* 0x000f280000300a00 */
[----:B------:R-:W4:Y:S04]  /*40a60*/  LDL.LU.64 R140, [R1+0xb48] ;  /* 0x000b4800018c7983 */ /* 0x000f280000300a00 */
[----:B------:R-:W-:Y:S04]  /*40a70*/  LDGSTS.E [R246+0x65480], desc[UR60][R32.64], P2 ;  /* 0x6548000020f67fae */ /* 0x000fe8000912187c */
[----:B------:R-:W-:Y:S04]  /*40a80*/  LDGSTS.E [R246+0x65880], desc[UR60][R30.64], P2 ;  /* 0x658800001ef67fae */ /* 0x000fe8000912187c */
[----:B------:R-:W4:Y:S04]  /*40a90*/  LDL.LU.64 R124, [R1+0xb10] ;  /* 0x000b1000017c7983 */ /* 0x000f280000300a00 */
[----:B------:R4:W-:Y:S04]  /*40aa0*/  LDGSTS.E [R246+0x65c80], desc[UR60][R28.64], P2 ;  /* 0x65c800001cf67fae */ /* 0x0009e8000912187c */
[----:B------:R-:W4:Y:S04]  /*40ab0*/  LDL.LU.64 R108, [R1+0xad8] ;  /* 0x000ad800016c7983 */ /* 0x000f280000300a00 */
[----:B------:R-:W-:Y:S04]  /*40ac0*/  LDGSTS.E [R246+0x66080], desc[UR60][R26.64], P2 ;  /* 0x660800001af67fae */ /* 0x000fe8000912187c */
[----:B------:R-:W4:Y:S04]  /*40ad0*/  LDL.LU.64 R92, [R1+0xaa0] ;  /* 0x000aa000015c7983 */ /* 0x000f280000300a00 */
[----:B------:R4:W-:Y:S04]  /*40ae0*/  LDGSTS.E [R246+0x66480], desc[UR60][R24.64], P2 ;  /* 0x6648000018f67fae */ /* 0x0009e8000912187c */
[----:B------:R-:W4:Y:S04]  /*40af0*/  LDL.LU.64 R76, [R1+0xa68] ;  /* 0x000a6800014c7983 */ /* 0x000f280000300a00 */
[----:B------:R-:W-:Y:S04]  /*40b00*/  LDGSTS.E [R246+0x66880], desc[UR60][R22.64], P2 ;  /* 0x6688000016f67fae */ /* 0x000fe8000912187c */
[----:B------:R-:W-:Y:S04]  /*40b10*/  LDGSTS.E [R246+0x66c80], desc[UR60][R20.64], P2 ;  /* 0x66c8000014f67fae */ /* 0x000fe8000912187c */
[----:B------:R-:W-:Y:S04]  /*40b20*/  LDGSTS.E [R246+0x67080], desc[UR60][R18.64], P2 ;  /* 0x6708000012f67fae */ /* 0x000fe8000912187c */
[----:B--2---:R-:W2:Y:S04]  /*40b30*/  LDL.LU.64 R22, [R1+0xa30] ;  /* 0x000a300001167983 */ /* 0x004ea80000300a00 */
[----:B------:R-:W-:Y:S04]  /*40b40*/  LDGSTS.E [R246+0x67480], desc[UR60][R16.64], P2 ;  /* 0x6748000010f67fae */ /* 0x000fe8000912187c */
[----:B------:R2:W-:Y:S04]  /*40b50*/  LDGSTS.E [R246+0x67880], desc[UR60][R14.64], P2 ;  /* 0x678800000ef67fae */ /* 0x0005e8000912187c */
[----:B------:R2:W-:Y:S04]  /*40b60*/  LDGSTS.E [R246+0x67c80], desc[UR60][R4.64], P2 ;  /* 0x67c8000004f67fae */ /* 0x0005e8000912187c */
[----:B-1----:R-:W2:Y:S04]  /*40b70*/  LDL.LU.64 R14, [R1+0x9f8] ;  /* 0x0009f800010e7983 */ /* 0x002ea80000300a00 */
[----:B------:R-:W2:Y:S04]  /*40b80*/  LDL.LU.64 R24, [R1+0x9c0] ;  /* 0x0009c00001187983 */ /* 0x000ea80000300a00 */
[----:B------:R-:W2:Y:S04]  /*40b90*/  LDL.LU.64 R4, [R1+0x988] ;  /* 0x0009880001047983 */ /* 0x000ea80000300a00 */
[----:B------:R-:W2:Y:S01]  /*40ba0*/  LDL.LU.64 R18, [R1+0x950] ;  /* 0x0009500001127983 */ /* 0x000ea20000300a00 */
[----:B---3--:R-:W-:-:S04]  /*40bb0*/  IMAD.WIDE R220, R3, 0x4, R220 ;  /* 0x0000000403dc7825 */ /* 0x008fc800078e02dc */
[C---:B----4-:R-:W-:Y:S01]  /*40bc0*/  IMAD.WIDE R204, R3.reuse, 0x4, R204 ;  /* 0x0000000403cc7825 */ /* 0x050fe200078e02cc */
[----:B------:R1:W-:Y:S03]  /*40bd0*/  STL.64 [R1+0x1238], R220 ;  /* 0x001238dc01007387 */ /* 0x0003e60000100a00 */
[C---:B------:R-:W-:Y:S01]  /*40be0*/  IMAD.WIDE R188, R3.reuse, 0x4, R188 ;  /* 0x0000000403bc7825 */ /* 0x040fe200078e02bc */
[----:B------:R-:W3:Y:S04]  /*40bf0*/  LDL.LU.64 R16, [R1+0x918] ;  /* 0x0009180001107983 */ /* 0x000ee80000300a00 */
[----:B------:R4:W-:Y:S04]  /*40c00*/  STL.64 [R1+0x1268], R204 ;  /* 0x001268cc01007387 */ /* 0x0009e80000100a00 */
[----:B------:R4:W-:Y:S04]  /*40c10*/  STL.64 [R1+0x1298], R188 ;  /* 0x001298bc01007387 */ /* 0x0009e80000100a00 */
[----:B------:R-:W4:Y:S01]  /*40c20*/  LDL.LU.64 R20, [R1+0x8e0] ;  /* 0x0008e00001147983 */ /* 0x000f220000300a00 */
[----:B------:R-:W-:-:S03]  /*40c30*/  IMAD.WIDE R172, R3, 0x4, R172 ;  /* 0x0000000403ac7825 */ /* 0x000fc600078e02ac */
[----:B------:R-:W-:Y:S01]  /*40c40*/  LDGSTS.E [R247+0x40100], desc[UR60][R220.64], P2 ;  /* 0x40100000dcf77fae */ /* 0x000fe2000912187c */
[----:B------:R-:W-:-:S03]  /*40c50*/  IMAD.WIDE R156, R3, 0x4, R156 ;  /* 0x00000004039c7825 */ /* 0x000fc600078e029c */
[----:B------:R1:W-:Y:S01]  /*40c60*/  STL.64 [R1+0x12c8], R172 ;  /* 0x0012c8ac01007387 */ /* 0x0003e20000100a00 */
[----:B------:R-:W-:-:S03]  /*40c70*/  IMAD.WIDE R140, R3, 0x4, R140 ;  /* 0x00000004038c7825 */ /* 0x000fc600078e028c */
[----:B------:R-:W4:Y:S01]  /*40c80*/  LDL.LU.64 R80, [R1+0x8a8] ;  /* 0x0008a80001507983 */ /* 0x000f220000300a00 */
[----:B------:R-:W-:-:S03]  /*40c90*/  IMAD.WIDE R124, R3, 0x4, R124 ;  /* 0x00000004037c7825 */ /* 0x000fc600078e027c */
[----:B------:R1:W-:Y:S01]  /*40ca0*/  STL.64 [R1+0x12f0], R156 ;  /* 0x0012f09c01007387 */ /* 0x0003e20000100a00 */
[----:B------:R-:W-:-:S03]  /*40cb0*/  IMAD.WIDE R108, R3, 0x4, R108 ;  /* 0x00000004036c7825 */ /* 0x000fc600078e026c */
[----:B------:R-:W4:Y:S04]  /*40cc0*/  LDL.LU.64 R78, [R1+0x870] ;  /* 0x00087000014e7983 */ /* 0x000f280000300a00 */
[----:B------:R1:W-:Y:S01]  /*40cd0*/  STL.64 [R1+0x1328], R140 ;  /* 0x0013288c01007387 */ /* 0x0003e20000100a00 */
        /* <DEDUP_REMOVED lines=8> */
[----:B--2---:R-:W-:-:S03]  /*40d60*/  IMAD.WIDE R230, R3, 0x4, R22 ;  /* 0x0000000403e67825 */ /* 0x004fc600078e0216 */
[----:B------:R-:W-:Y:S04]  /*40d70*/  LDGSTS.E [R247+0x41100], desc[UR60][R156.64], P2 ;  /* 0x411000009cf77fae */ /* 0x000fe8000912187c */
[----:B------:R-:W2:Y:S04]  /*40d80*/  LDL.LU.64 R22, [R1+0x7c8] ;  /* 0x0007c80001167983 */ /* 0x000ea80000300a00 */
[----:B------:R1:W-:Y:S04]  /*40d90*/  STL.64 [R1+0x1398], R108 ;  /* 0x0013986c01007387 */ /* 0x0003e80000100a00 */
[----:B------:R-:W-:Y:S04]  /*40da0*/  LDGSTS.E [R247+0x41500], desc[UR60][R140.64], P2 ;  /* 0x415000008cf77fae */ /* 0x000fe8000912187c */
[----:B------:R-:W-:Y:S01]  /*40db0*/  LDGSTS.E [R247+0x41900], desc[UR60][R124.64], P2 ;  /* 0x419000007cf77fae */ /* 0x000fe2000912187c */
[----:B------:R-:W-:-:S03]  /*40dc0*/  IMAD.WIDE R216, R3, 0x4, R14 ;  /* 0x0000000403d87825 */ /* 0x000fc600078e020e */
[----:B------:R-:W-:Y:S04]  /*40dd0*/  LDGSTS.E [R247+0x41d00], desc[UR60][R108.64], P2 ;  /* 0x41d000006cf77fae */ /* 0x000fe8000912187c */
[----:B------:R-:W2:Y:S04]  /*40de0*/  LDL.LU.64 R14, [R1+0x790] ;  /* 0x00079000010e7983 */ /* 0x000ea80000300a00 */
[----:B------:R1:W-:Y:S01]  /*40df0*/  STL.64 [R1+0x13d0], R92 ;  /* 0x0013d05c01007387 */ /* 0x0003e20000100a00 */
[----:B------:R-:W-:-:S03]  /*40e00*/  IMAD.WIDE R200, R3, 0x4, R4 ;  /* 0x0000000403c87825 */ /* 0x000fc600078e0204 */
[----:B------:R-:W2:Y:S01]  /*40e10*/  LDL.LU.64 R26, [R1+0x758] ;  /* 0x00075800011a7983 */ /* 0x000ea20000300a00 */
[----:B------:R-:W-:-:S03]  /*40e20*/  IMAD.WIDE R198, R3, 0x4, R18 ;  /* 0x0000000403c67825 */ /* 0x000fc600078e0212 */
[----:B------:R-:W-:Y:S04]  /*40e30*/  STL.64 [R1+0x1458], R232 ;  /* 0x001458e801007387 */ /* 0x000fe80000100a00 */
[----:B------:R-:W2:Y:S01]  /*40e40*/  LDL.LU.64 R4, [R1+0x720] ;  /* 0x0007200001047983 */ /* 0x000ea20000300a00 */
[----:B------:R-:W-:-:S03]  /*40e50*/  IMAD.WIDE R214, R3, 0x4, R24 ;  /* 0x0000000403d67825 */ /* 0x000fc600078e0218 */
[----:B------:R-:W-:Y:S04]  /*40e60*/  STL.64 [R1+0x1fe8], R230 ;  /* 0x001fe8e601007387 */ /* 0x000fe80000100a00 */
[----:B------:R-:W2:Y:S04]  /*40e70*/  LDL.LU.64 R18, [R1+0x6e8] ;  /* 0x0006e80001127983 */ /* 0x000ea80000300a00 */
[----:B------:R-:W-:Y:S04]  /*40e80*/  STL.64 [R1+0x2028], R216 ;  /* 0x002028d801007387 */ /* 0x000fe80000100a00 */
[----:B------:R-:W2:Y:S04]  /*40e90*/  LDL.LU.64 R24, [R1+0x6b0] ;  /* 0x0006b00001187983 */ /* 0x000ea80000300a00 */
[----:B------:R-:W-:Y:S04]  /*40ea0*/  LDGSTS.E [R247+0x42100], desc[UR60][R92.64], P2 ;  /* 0x421000005cf77fae */ /* 0x000fe8000912187c */
[----:B------:R1:W-:Y:S04]  /*40eb0*/  LDGSTS.E [R247+0x42500], desc[UR60][R232.64], P2 ;  /* 0x42500000e8f77fae */ /* 0x0003e8000912187c */
[----:B------:R1:W-:Y:S04]  /*40ec0*/  LDGSTS.E [R247+0x42900], desc[UR60][R230.64], P2 ;  /* 0x42900000e6f77fae */ /* 0x0003e8000912187c */
[----:B------:R1:W-:Y:S04]  /*40ed0*/  LDGSTS.E [R247+0x42d00], desc[UR60][R216.64], P2 ;  /* 0x42d00000d8f77fae */ /* 0x0003e8000912187c */
[----:B------:R1:W-:Y:S04]  /*40ee0*/  LDGSTS.E [R247+0x43100], desc[UR60][R214.64], P2 ;  /* 0x43100000d6f77fae */ /* 0x0003e8000912187c */
[----:B------:R1:W-:Y:S04]  /*40ef0*/  LDGSTS.E [R247+0x43500], desc[UR60][R200.64], P2 ;  /* 0x43500000c8f77fae */ /* 0x0003e8000912187c */
[----:B------:R1:W-:Y:S01]  /*40f00*/  LDGSTS.E [R247+0x43900], desc[UR60][R198.64], P2 ;  /* 0x43900000c6f77fae */ /* 0x0003e2000912187c */
[----:B---3--:R-:W-:-:S03]  /*40f10*/  IMAD.WIDE R184, R3, 0x4, R16 ;  /* 0x0000000403b87825 */ /* 0x008fc600078e0210 */
[----:B------:R-:W3:Y:S04]  /*40f20*/  LDL.LU.64 R16, [R1+0x678] ;  /* 0x0006780001107983 */ /* 0x000ee80000300a00 */
[----:B------:R-:W-:Y:S04]  /*40f30*/  STL.64 [R1+0x2068], R214 ;  /* 0x002068d601007387 */ /* 0x000fe80000100a00 */
[----:B------:R1:W-:Y:S01]  /*40f40*/  LDGSTS.E [R247+0x43d00], desc[UR60][R184.64], P2 ;  /* 0x43d00000b8f77fae */ /* 0x0003e2000912187c */
[----:B----4-:R-:W-:-:S03]  /*40f50*/  IMAD.WIDE R182, R3, 0x4, R20 ;  /* 0x0000000403b67825 */ /* 0x010fc600078e0214 */
[----:B------:R-:W4:Y:S04]  /*40f60*/  LDL.LU.64 R20, [R1+0x640] ;  /* 0x0006400001147983 */ /* 0x000f280000300a00 */
[----:B------:R-:W-:Y:S04]  /*40f70*/  STL.64 [R1+0x20a8], R200 ;  /* 0x0020a8c801007387 */ /* 0x000fe80000100a00 */
[----:B------:R1:W-:Y:S01]  /*40f80*/  LDGSTS.E [R247+0x44100], desc[UR60][R182.64], P2 ;  /* 0x44100000b6f77fae */ /* 0x0003e2000912187c */
[----:B------:R-:W-:-:S03]  /*40f90*/  IMAD.WIDE R168, R3, 0x4, R80 ;  /* 0x0000000403a87825 */ /* 0x000fc600078e0250 */
[----:B------:R-:W4:Y:S04]  /*40fa0*/  LDL.LU.64 R80, [R1+0x608] ;  /* 0x0006080001507983 */ /* 0x000f280000300a00 */
[----:B------:R-:W-:Y:S01]  /*40fb0*/  STL.64 [R1+0x20e8], R198 ;  /* 0x0020e8c601007387 */ /* 0x000fe20000100a00 */
[----:B------:R-:W-:-:S03]  /*40fc0*/  IMAD.WIDE R166, R3, 0x4, R78 ;  /* 0x0000000403a67825 */ /* 0x000fc600078e024e */
[----:B------:R-:W4:Y:S04]  /*40fd0*/  LDL.LU.64 R78, [R1+0x5d0] ;  /* 0x0005d000014e7983 */ /* 0x000f280000300a00 */
[----:B------:R-:W-:Y:S04]  /*40fe0*/  STL.64 [R1+0x2128], R184 ;  /* 0x002128b801007387 */ /* 0x000fe80000100a00 */
[----:B------:R1:W-:Y:S01]  /*40ff0*/  LDGSTS.E [R247+0x44500], desc[UR60][R168.64], P2 ;  /* 0x44500000a8f77fae */ /* 0x0003e2000912187c */
[----:B------:R-:W-:-:S03]  /*41000*/  IMAD.WIDE R44, R3, 0x4, R90 ;  /* 0x00000004032c7825 */ /* 0x000fc600078e025a */
[----:B------:R1:W-:Y:S01]  /*41010*/  LDGSTS.E [R247+0x44900], desc[UR60][R166.64], P2 ;  /* 0x44900000a6f77fae */ /* 0x0003e2000912187c */
[----:B------:R-:W-:-:S03]  /*41020*/  IMAD.WIDE R152, R3, 0x4, R76 ;  /* 0x0000000403987825 */ /* 0x000fc600078e024c */
[----:B------:R-:W4:Y:S04]  /*41030*/  LDL.LU.64 R76, [R1+0x590] ;  /* 0x00059000014c7983 */ /* 0x000f280000300a00 */
[----:B------:R-:W-:Y:S01]  /*41040*/  STL.64 [R1+0x2168], R182 ;  /* 0x002168b601007387 */ /* 0x000fe20000100a00 */
[----:B------:R-:W-:-:S03]  /*41050*/  IMAD.WIDE R150, R3, 0x4, R28 ;  /* 0x0000000403967825 */ /* 0x000fc600078e021c */
[----:B------:R-:W-:Y:S04]  /*41060*/  STL.64 [R1+0x21a8], R168 ;  /* 0x0021a8a801007387 */ /* 0x000fe80000100a00 */
[----:B------:R1:W-:Y:S01]  /*41070*/  LDGSTS.E [R247+0x44d00], desc[UR60][R152.64], P2 ;  /* 0x44d0000098f77fae */ /* 0x0003e2000912187c */
[----:B--2---:R-:W-:-:S03]  /*41080*/  IMAD.WIDE R136, R3, 0x4, R22 ;  /* 0x0000000403887825 */ /* 0x004fc600078e0216 */
[----:B------:R-:W2:Y:S04]  /*41090*/  LDL.LU.64 R22, [R1+0x558] ;  /* 0x0005580001167983 */ /* 0x000ea80000300a00 */
[----:B------:R-:W-:Y:S04]  /*410a0*/  STL.64 [R1+0x21e8], R166 ;  /* 0x0021e8a601007387 */ /* 0x000fe80000100a00 */
[----:B------:R1:W-:Y:S04]  /*410b0*/  LDGSTS.E [R247+0x45100], desc[UR60][R150.64], P2 ;  /* 0x4510000096f77fae */ /* 0x0003e8000912187c */
[----:B------:R1:W-:Y:S01]  /*410c0*/  LDGSTS.E [R247+0x45500], desc[UR60][R136.64], P2 ;  /* 0x4550000088f77fae */ /* 0x0003e2000912187c */
[----:B------:R-:W-:-:S03]  /*410d0*/  IMAD.WIDE R134, R3, 0x4, R14 ;  /* 0x0000000403867825 */ /* 0x000fc600078e020e */
[----:B------:R-:W2:Y:S04]  /*410e0*/  LDL.LU.64 R14, [R1+0x520] ;  /* 0x00052000010e7983 */ /* 0x000ea80000300a00 */
[----:B------:R-:W-:Y:S01]  /*410f0*/  STL.64 [R1+0x2228], R152 ;  /* 0x0022289801007387 */ /* 0x000fe20000100a00 */
[----:B------:R-:W-:-:S03]  /*41100*/  IMAD.WIDE R120, R3, 0x4, R26 ;  /* 0x0000000403787825 */ /* 0x000fc600078e021a */
[----:B------:R-:W-:Y:S04]  /*41110*/  STL.64 [R1+0x2268], R150 ;  /* 0x0022689601007387 */ /* 0x000fe80000100a00 */
[----:B------:R1:W-:Y:S01]  /*41120*/  LDGSTS.E [R247+0x45900], desc[UR60][R134.64], P2 ;  /* 0x4590000086f77fae */ /* 0x0003e2000912187c */
[----:B------:R-:W-:-:S03]  /*41130*/  IMAD.WIDE R118, R3, 0x4, R4 ;  /* 0x0000000403767825 */ /* 0x000fc600078e0204 */
[----:B------:R-:W2:Y:S04]  /*41140*/  LDL.LU.64 R4, [R1+0x4e0] ;  /* 0x0004e00001047983 */ /* 0x000ea80000300a00 */
[----:B------:R-:W-:Y:S01]  /*41150*/  STL.64 [R1+0x22a8], R136 ;  /* 0x0022a88801007387 */ /* 0x000fe20000100a00 */
[----:B------:R-:W-:-:S03]  /*41160*/  IMAD.WIDE R104, R3, 0x4, R18 ;  /* 0x0000000403687825 */ /* 0x000fc600078e0212 */
[----:B------:R-:W2:Y:S04]  /*41170*/  LDL.LU.64 R18, [R1+0x4a0] ;  /* 0x0004a00001127983 */ /* 0x000ea80000300a00 */
[----:B------:R-:W-:Y:S04]  /*41180*/  STL.64 [R1+0x22e8], R134 ;  /* 0x0022e88601007387 */ /* 0x000fe80000100a00 */
[----:B------:R-:W-:Y:S01]  /*41190*/  STL.64 [R1+0x2328], R120 ;  /* 0x0023287801007387 */ /* 0x000fe20000100a00 */
[----:B------:R-:W-:-:S03]  /*411a0*/  IMAD.WIDE R102, R3, 0x4, R24 ;  /* 0x0000000403667825 */ /* 0x000fc600078e0218 */
        /* <DEDUP_REMOVED lines=19> */
[----:B------:R-:W-:Y:S04]  /*412e0*/  STL.64 [R1+0x2480], R86 ;  /* 0x0024805601007387 */ /* 0x000fe80000100a00 */
[----:B------:R-:W4:Y:S01]  /*412f0*/  LDL.LU.64 R34, [R1+0x2e0] ;  /* 0x0002e00001227983 */ /* 0x000f220000300a00 */
[----:B------:R-:W-:-:S03]  /*41300*/  IMAD.WIDE R76, R3, 0x4, R76 ;  /* 0x00000004034c7825 */ /* 0x000fc600078e024c */
[----:B------:R-:W4:Y:S04]  /*41310*/  LDL.LU.64 R28, [R1+0x2a0] ;  /* 0x0002a000011c7983 */ /* 0x000f280000300a00 */
[----:B------:R-:W-:Y:S04]  /*41320*/  STL.64 [R1+0x24c8], R80 ;  /* 0x0024c85001007387 */ /* 0x000fe80000100a00 */
[----:B------:R-:W4:Y:S04]  /*41330*/  LDL.LU.64 R24, [R1+0x260] ;  /* 0x0002600001187983 */ /* 0x000f280000300a00 */
[----:B------:R1:W-:Y:S01]  /*41340*/  LDGSTS.E [R247+0x47100], desc[UR60][R86.64], P2 ;  /* 0x4710000056f77fae */ /* 0x0003e2000912187c */
[----:B--2---:R-:W-:-:S03]  /*41350*/  IMAD.WIDE R74, R3, 0x4, R22 ;  /* 0x00000004034a7825 */ /* 0x004fc600078e0216 */
[----:B------:R2:W-:Y:S04]  /*41360*/  LDGSTS.E [R247+0x47500], desc[UR60][R80.64], P2 ;  /* 0x4750000050f77fae */ /* 0x0005e8000912187c */
[----:B------:R2:W-:Y:S04]  /*41370*/  LDGSTS.E [R247+0x47900], desc[UR60][R78.64], P2 ;  /* 0x479000004ef77fae */ /* 0x0005e8000912187c */
[----:B------:R2:W-:Y:S04]  /*41380*/  LDGSTS.E [R247+0x47d00], desc[UR60][R76.64], P2 ;  /* 0x47d000004cf77fae */ /* 0x0005e8000912187c */
[----:B------:R2:W-:Y:S01]  /*41390*/  LDGSTS.E [R247+0x60100], desc[UR60][R74.64], P2 ;  /* 0x601000004af77fae */ /* 0x0005e2000912187c */
[----:B------:R-:W-:-:S03]  /*413a0*/  IMAD.WIDE R72, R3, 0x4, R14 ;  /* 0x0000000403487825 */ /* 0x000fc600078e020e */
[----:B------:R-:W2:Y:S04]  /*413b0*/  LDL.LU.64 R14, [R1+0x220] ;  /* 0x00022000010e7983 */ /* 0x000ea80000300a00 */
[----:B------:R-:W-:Y:S04]  /*413c0*/  STL.64 [R1+0x24f8], R78 ;  /* 0x0024f84e01007387 */ /* 0x000fe80000100a00 */
[----:B------:R1:W-:Y:S01]  /*413d0*/  LDGSTS.E [R247+0x60500], desc[UR60][R72.64], P2 ;  /* 0x6050000048f77fae */ /* 0x0003e2000912187c */
[----:B------:R-:W-:-:S03]  /*413e0*/  IMAD.WIDE R70, R3, 0x4, R4 ;  /* 0x0000000403467825 */ /* 0x000fc600078e0204 */
[----:B------:R-:W2:Y:S04]  /*413f0*/  LDL.LU.64 R4, [R1+0x1e0] ;  /* 0x0001e00001047983 */ /* 0x000ea80000300a00 */
[----:B------:R-:W2:Y:S01]  /*41400*/  LDL.LU.64 R32, [R1+0x1a0] ;  /* 0x0001a00001207983 */ /* 0x000ea20000300a00 */
[----:B------:R-:W-:-:S03]  /*41410*/  IMAD.WIDE R68, R3, 0x4, R18 ;  /* 0x0000000403447825 */ /* 0x000fc600078e0212 */
[----:B------:R-:W-:Y:S04]  /*41420*/  STL.64 [R1+0x2528], R76 ;  /* 0x0025284c01007387 */ /* 0x000fe80000100a00 */
[----:B------:R-:W2:Y:S04]  /*41430*/  LDL.LU.64 R18, [R1+0x160] ;  /* 0x0001600001127983 */ /* 0x000ea80000300a00 */
[----:B------:R-:W2:Y:S04]  /*41440*/  LDL.LU.64 R30, [R1+0x120] ;  /* 0x00012000011e7983 */ /* 0x000ea80000300a00 */
[----:B------:R-:W-:Y:S04]  /*41450*/  STL.64 [R1+0x2a58], R74 ;  /* 0x002a584a01007387 */ /* 0x000fe80000100a00 */
[----:B------:R-:W2:Y:S04]  /*41460*/  LDL.LU.64 R26, [R1+0xe0] ;  /* 0x0000e000011a7983 */ /* 0x000ea80000300a00 */
[----:B------:R-:W-:Y:S04]  /*41470*/  LDGSTS.E [R247+0x60900], desc[UR60][R70.64], P2 ;  /* 0x6090000046f77fae */ /* 0x000fe8000912187c */
[----:B------:R-:W-:Y:S01]  /*41480*/  LDGSTS.E [R247+0x60d00], desc[UR60][R68.64], P2 ;  /* 0x60d0000044f77fae */ /* 0x000fe2000912187c */
[----:B---3--:R-:W-:-:S03]  /*41490*/  IMAD.WIDE R66, R3, 0x4, R16 ;  /* 0x0000000403427825 */ /* 0x008fc600078e0210 */
[----:B------:R-:W3:Y:S04]  /*414a0*/  LDL.LU.64 R16, [R1+0xa0] ;  /* 0x0000a00001107983 */ /* 0x000ee80000300a00 */
[----:B------:R-:W-:Y:S04]  /*414b0*/  STL.64 [R1+0x2b50], R72 ;  /* 0x002b504801007387 */ /* 0x000fe80000100a00 */
[----:B------:R-:W3:Y:S01]  /*414c0*/  LDL.LU.64 R22, [R1+0x60] ;  /* 0x0000600001167983 */ /* 0x000ee20000300a00 */
[----:B----4-:R-:W-:-:S03]  /*414d0*/  IMAD.WIDE R64, R3, 0x4, R20 ;  /* 0x0000000403407825 */ /* 0x010fc600078e0214 */
[----:B------:R-:W4:Y:S04]  /*414e0*/  LDL.LU.64 R20, [R1+0x20] ;  /* 0x0000200001147983 */ /* 0x000f280000300a00 */
[----:B------:R-:W-:Y:S04]  /*414f0*/  STL.64 [R1+0x2b48], R70 ;  /* 0x002b484601007387 */ /* 0x000fe80000100a00 */
        /* <DEDUP_REMOVED lines=11> */
[----:B------:R-:W-:Y:S01]  /*415b0*/  STL.64 [R1+0x2b10], R56 ;  /* 0x002b103801007387 */ /* 0x000fe20000100a00 */
[----:B------:R-:W-:-:S03]  /*415c0*/  IMAD.WIDE R28, R3, 0x4, R28 ;  /* 0x00000004031c7825 */ /* 0x000fc600078e021c */
[----:B------:R-:W-:Y:S01]  /*415d0*/  STL.64 [R1+0x2b08], R54 ;  /* 0x002b083601007387 */ /* 0x000fe20000100a00 */
[----:B------:R-:W-:-:S03]  /*415e0*/  IMAD.WIDE R24, R3, 0x4, R24 ;  /* 0x0000000403187825 */ /* 0x000fc600078e0218 */
[----:B------:R-:W-:Y:S04]  /*415f0*/  STL.64 [R1+0x2b00], R28 ;  /* 0x002b001c01007387 */ /* 0x000fe80000100a00 */
[----:B------:R1:W-:Y:S01]  /*41600*/  STL.64 [R1+0x2af8], R24 ;  /* 0x002af81801007387 */ /* 0x0003e20000100a00 */
[----:B------:R-:W-:-:S03]  /*41610*/  IMAD.WIDE R42, R3, 0x4, R106 ;  /* 0x00000004032a7825 */ /* 0x000fc600078e026a */
[----:B------:R-:W-:Y:S01]  /*41620*/  LDGSTS.E [R247+0x61100], desc[UR60][R66.64], P2 ;  /* 0x6110000042f77fae */ /* 0x000fe2000912187c */
[----:B------:R-:W-:-:S03]  /*41630*/  IMAD.WIDE R40, R3, 0x4, R122 ;  /* 0x0000000403287825 */ /* 0x000fc600078e027a */
[----:B------:R-:W-:Y:S01]  /*41640*/  LDGSTS.E [R247+0x61500], desc[UR60][R64.64], P2 ;  /* 0x6150000040f77fae */ /* 0x000fe2000912187c */
[----:B------:R-:W-:-:S03]  /*41650*/  IMAD.WIDE R38, R3, 0x4, R138 ;  /* 0x0000000403267825 */ /* 0x000fc600078e028a */
[----:B------:R-:W-:Y:S01]  /*41660*/  LDGSTS.E [R247+0x61900], desc[UR60][R62.64], P2 ;  /* 0x619000003ef77fae */ /* 0x000fe2000912187c */
[----:B--2---:R-:W-:-:S03]  /*41670*/  IMAD.WIDE R14, R3, 0x4, R14 ;  /* 0x00000004030e7825 */ /* 0x004fc600078e020e */
[----:B------:R-:W-:Y:S04]  /*41680*/  LDGSTS.E [R247+0x61d00], desc[UR60][R60.64], P2 ;  /* 0x61d000003cf77fae */ /* 0x000fe8000912187c */
[----:B------:R2:W-:Y:S01]  /*41690*/  STL.64 [R1+0x2af0], R14 ;  /* 0x002af00e01007387 */ /* 0x0005e20000100a00 */
[----:B------:R-:W-:-:S03]  /*416a0*/  IMAD.WIDE R4, R3, 0x4, R4 ;  /* 0x0000000403047825 */ /* 0x000fc600078e0204 */
[----:B------:R-:W-:Y:S01]  /*416b0*/  LDGSTS.E [R247+0x62100], desc[UR60][R58.64], P2 ;  /* 0x621000003af77fae */ /* 0x000fe2000912187c */
[----:B------:R-:W-:-:S03]  /*416c0*/  IMAD.WIDE R52, R3, 0x4, R32 ;  /* 0x0000000403347825 */ /* 0x000fc600078e0220 */
[----:B------:R2:W-:Y:S01]  /*416d0*/  STL.64 [R1+0x2ae8], R4 ;  /* 0x002ae80401007387 */ /* 0x0005e20000100a00 */
[----:B------:R-:W-:-:S03]  /*416e0*/  IMAD.WIDE R18, R3, 0x4, R18 ;  /* 0x0000000403127825 */ /* 0x000fc600078e0212 */
[----:B------:R-:W-:Y:S01]  /*416f0*/  STL.64 [R1+0x2ae0], R52 ;  /* 0x002ae03401007387 */ /* 0x000fe20000100a00 */
[----:B------:R-:W-:-:S03]  /*41700*/  IMAD.WIDE R50, R3, 0x4, R30 ;  /* 0x0000000403327825 */ /* 0x000fc600078e021e */
[----:B------:R2:W-:Y:S01]  /*41710*/  STL.64 [R1+0x2ad8], R18 ;  /* 0x002ad81201007387 */ /* 0x0005e20000100a00 */
        /* <DEDUP_REMOVED lines=11> */
[----:B------:R-:W-:Y:S04]  /*417d0*/  LDGSTS.E [R247+0x63500], desc[UR60][R14.64], P2 ;  /* 0x635000000ef77fae */ /* 0x000fe8000912187c */
[----:B------:R-:W-:Y:S04]  /*417e0*/  LDGSTS.E [R247+0x63900], desc[UR60][R4.64], P2 ;  /* 0x6390000004f77fae */ /* 0x000fe8000912187c */
[----:B------:R-:W-:Y:S04]  /*417f0*/  LDGSTS.E [R247+0x63d00], desc[UR60][R52.64], P2 ;  /* 0x63d0000034f77fae */ /* 0x000fe8000912187c */
[----:B------:R-:W-:Y:S04]  /*41800*/  LDGSTS.E [R247+0x64100], desc[UR60][R18.64], P2 ;  /* 0x6410000012f77fae */ /* 0x000fe8000912187c */
[----:B------:R-:W-:Y:S04]  /*41810*/  LDGSTS.E [R247+0x64500], desc[UR60][R50.64], P2 ;  /* 0x6450000032f77fae */ /* 0x000fe8000912187c */
[----:B------:R-:W-:Y:S01]  /*41820*/  LDGSTS.E [R247+0x64900], desc[UR60][R26.64], P2 ;  /* 0x649000001af77fae */ /* 0x000fe2000912187c */
[----:B---3--:R-:W-:-:S04]  /*41830*/  IMAD.WIDE R16, R3, 0x4, R16 ;  /* 0x0000000403107825 */ /* 0x008fc800078e0210 */
[C---:B------:R-:W-:Y:S01]  /*41840*/  IMAD.WIDE R48, R3.reuse, 0x4, R22 ;  /* 0x0000000403307825 */ /* 0x040fe200078e0216 */
[----:B------:R3:W-:Y:S03]  /*41850*/  STL.64 [R1+0x2ac0], R16 ;  /* 0x002ac01001007387 */ /* 0x0007e60000100a00 */
[C---:B----4-:R-:W-:Y:S01]  /*41860*/  IMAD.WIDE R46, R3.reuse, 0x4, R20 ;  /* 0x00000004032e7825 */ /* 0x050fe200078e0214 */
[----:B------:R-:W-:Y:S03]  /*41870*/  STL.64 [R1+0x2ab8], R48 ;  /* 0x002ab83001007387 */ /* 0x000fe60000100a00 */
[C---:B------:R-:W-:Y:S01]  /*41880*/  IMAD.WIDE R22, R3.reuse, 0x4, R170 ;  /* 0x0000000403167825 */ /* 0x040fe200078e02aa */
[----:B------:R-:W-:Y:S04]  /*41890*/  STL.64 [R1+0x2ab0], R46 ;  /* 0x002ab02e01007387 */ /* 0x000fe80000100a00 */
[----:B------:R-:W-:Y:S04]  /*418a0*/  STL.64 [R1+0x2aa8], R44 ;  /* 0x002aa82c01007387 */ /* 0x000fe80000100a00 */
[----:B------:R-:W-:Y:S01]  /*418b0*/  STL.64 [R1+0x2aa0], R42 ;  /* 0x002aa02a01007387 */ /* 0x000fe20000100a00 */
[----:B------:R-:W-:-:S03]  /*418c0*/  IMAD.WIDE R20, R3, 0x4, R218 ;  /* 0x0000000403147825 */ /* 0x000fc600078e02da */
[----:B------:R-:W-:Y:S04]  /*418d0*/  STL.64 [R1+0x2a98], R40 ;  /* 0x002a982801007387 */ /* 0x000fe80000100a00 */
[----:B------:R-:W-:Y:S04]  /*418e0*/  STL.64 [R1+0x2a90], R38 ;  /* 0x002a902601007387 */ /* 0x000fe80000100a00 */
[----:B------:R-:W-:Y:S04]  /*418f0*/  STL.64 [R1+0x2a88], R36 ;  /* 0x002a882401007387 */ /* 0x000fe80000100a00 */
[----:B------:R4:W-:Y:S04]  /*41900*/  STL.64 [R1+0x2a80], R22 ;  /* 0x002a801601007387 */ /* 0x0009e80000100a00 */
[----:B------:R-:W-:Y:S04]  /*41910*/  STL.64 [R1+0x2a78], R34 ;  /* 0x002a782201007387 */ /* 0x000fe80000100a00 */
[----:B-1----:R-:W4:Y:S04]  /*41920*/  LDL.LU.64 R220, [R1+0x2de8] ;  /* 0x002de80001dc7983 */ /* 0x002f280000300a00 */
[----:B------:R-:W-:Y:S04]  /*41930*/  STL.64 [R1+0x2a70], R32 ;  /* 0x002a702001007387 */ /* 0x000fe80000100a00 */
[----:B------:R-:W4:Y:S04]  /*41940*/  LDL.LU.64 R204, [R1+0x2de0] ;  /* 0x002de00001cc7983 */ /* 0x000f280000300a00 */
[----:B------:R1:W-:Y:S04]  /*41950*/  STL.64 [R1+0x2a68], R20 ;  /* 0x002a681401007387 */ /* 0x0003e80000100a00 */
[----:B------:R-:W4:Y:S04]  /*41960*/  LDL.LU.64 R188, [R1+0x2dd8] ;  /* 0x002dd80001bc7983 */ /* 0x000f280000300a00 */
[----:B------:R1:W-:Y:S04]  /*41970*/  STL.64 [R1+0x2a60], R30 ;  /* 0x002a601e01007387 */ /* 0x0003e80000100a00 */
[----:B------:R-:W4:Y:S04]  /*41980*/  LDL.LU.64 R172, [R1+0x2dd0] ;  /* 0x002dd00001ac7983 */ /* 0x000f280000300a00 */
[----:B------:R-:W4:Y:S04]  /*41990*/  LDL.LU.64 R156, [R1+0x2dc8] ;  /* 0x002dc800019c7983 */ /* 0x000f280000300a00 */
[----:B------:R-:W4:Y:S04]  /*419a0*/  LDL.LU.64 R140, [R1+0x2dc0] ;  /* 0x002dc000018c7983 */ /* 0x000f280000300a00 */
[----:B------:R-:W4:Y:S04]  /*419b0*/  LDL.LU.64 R124, [R1+0x2db8] ;  /* 0x002db800017c7983 */ /* 0x000f280000300a00 */
[----:B------:R-:W4:Y:S04]  /*419c0*/  LDL.LU.64 R108, [R1+0x2db0] ;  /* 0x002db000016c7983 */ /* 0x000f280000300a00 */
[----:B------:R-:W4:Y:S04]  /*419d0*/  LDL.LU.64 R92, [R1+0x2da8] ;  /* 0x002da800015c7983 */ /* 0x000f280000300a00 */
[----:B------:R-:W4:Y:S04]  /*419e0*/  LDL.LU.64 R24, [R1+0xc58] ;  /* 0x000c580001187983 */ /* 0x000f280000300a00 */
[----:B------:R-:W4:Y:S04]  /*419f0*/  LDL.LU.64 R28, [R1+0xc20] ;  /* 0x000c2000011c7983 */ /* 0x000f280000300a00 */
[----:B--2---:R-:W2:Y:S04]  /*41a00*/  LDL.LU.64 R14, [R1+0xbe8] ;  /* 0x000be800010e7983 */ /* 0x004ea80000300a00 */
[----:B------:R-:W2:Y:S04]  /*41a10*/  LDL.LU.64 R4, [R1+0xbb0] ;  /* 0x000bb00001047983 */ /* 0x000ea80000300a00 */
[----:B------:R-:W2:Y:S04]  /*41a20*/  LDL.LU.64 R18, [R1+0xb78] ;  /* 0x000b780001127983 */ /* 0x000ea80000300a00 */
[----:B------:R-:W2:Y:S04]  /*41a30*/  LDL.LU.64 R26, [R1+0xb40] ;  /* 0x000b4000011a7983 */ /* 0x000ea80000300a00 */
[----:B------:R-:W-:Y:S04]  /*41a40*/  LDGSTS.E [R247+0x64d00], desc[UR60][R16.64], P2 ;  /* 0x64d0000010f77fae */ /* 0x000fe8000912187c */
[----:B------:R-:W-:Y:S04]  /*41a50*/  LDGSTS.E [R247+0x65100], desc[UR60][R48.64], P2 ;  /* 0x6510000030f77fae */ /* 0x000fe8000912187c */
[----:B------:R-:W-:Y:S04]  /*41a60*/  LDGSTS.E [R247+0x65500], desc[UR60][R46.64], P2 ;  /* 0x655000002ef77fae */ /* 0x000fe8000912187c */
[----:B---3--:R-:W3:Y:S04]  /*41a70*/  LDL.LU.64 R16, [R1+0xb08] ;  /* 0x000b080001107983 */ /* 0x008ee80000300a00 */
[----:B------:R-:W3:Y:S04]  /*41a80*/  LDL.LU.64 R80, [R1+0xad0] ;  /* 0x000ad00001507983 */ /* 0x000ee80000300a00 */
[----:B------:R3:W-:Y:S04]  /*41a90*/  LDGSTS.E [R247+0x65900], desc[UR60][R44.64], P2 ;  /* 0x659000002cf77fae */ /* 0x0007e8000912187c */
[----:B------:R-:W-:Y:S04]  /*41aa0*/  LDGSTS.E [R247+0x65d00], desc[UR60][R42.64], P2 ;  /* 0x65d000002af77fae */ /* 0x000fe8000912187c */
[----:B------:R-:W3:Y:S04]  /*41ab0*/  LDL.LU.64 R78, [R1+0xa98] ;  /* 0x000a9800014e7983 */ /* 0x000ee80000300a00 */
[----:B------:R-:W-:Y:S04]  /*41ac0*/  LDGSTS.E [R247+0x66100], desc[UR60][R40.64], P2 ;  /* 0x6610000028f77fae */ /* 0x000fe8000912187c */
[----:B------:R-:W-:Y:S04]  /*41ad0*/  LDGSTS.E [R247+0x66500], desc[UR60][R38.64], P2 ;  /* 0x6650000026f77fae */ /* 0x000fe8000912187c */
[----:B------:R-:W3:Y:S04]  /*41ae0*/  LDL.LU.64 R76, [R1+0xa60] ;  /* 0x000a6000014c7983 */ /* 0x000ee80000300a00 */
[----:B------:R-:W-:Y:S04]  /*41af0*/  LDGSTS.E [R247+0x66900], desc[UR60][R36.64], P2 ;  /* 0x6690000024f77fae */ /* 0x000fe8000912187c */
[----:B------:R-:W-:Y:S04]  /*41b00*/  LDGSTS.E [R247+0x66d00], desc[UR60][R22.64], P2 ;  /* 0x66d0000016f77fae */ /* 0x000fe8000912187c */
[----:B------:R3:W-:Y:S04]  /*41b10*/  LDGSTS.E [R247+0x67100], desc[UR60][R34.64], P2 ;  /* 0x6710000022f77fae */ /* 0x0007e8000912187c */
[----:B------:R3:W-:Y:S04]  /*41b20*/  LDGSTS.E [R247+0x67500], desc[UR60][R32.64], P2 ;  /* 0x6750000020f77fae */ /* 0x0007e8000912187c */
[----:B----4-:R-:W4:Y:S04]  /*41b30*/  LDL.LU.64 R22, [R1+0xa28] ;  /* 0x000a280001167983 */ /* 0x010f280000300a00 */
[----:B------:R-:W-:Y:S04]  /*41b40*/  LDGSTS.E [R247+0x67900], desc[UR60][R20.64], P2 ;  /* 0x6790000014f77fae */ /* 0x000fe8000912187c */
[----:B------:R4:W-:Y:S04]  /*41b50*/  LDGSTS.E [R247+0x67d00], desc[UR60][R30.64], P2 ;  /* 0x67d000001ef77fae */ /* 0x0009e8000912187c */
[----:B-1----:R-:W4:Y:S01]  /*41b60*/  LDL.LU.64 R20, [R1+0x9f0] ;  /* 0x0009f00001147983 */ /* 0x002f220000300a00 */
[----:B------:R-:W-:-:S03]  /*41b70*/  IMAD.WIDE R232, R3, 0x4, R24 ;  /* 0x0000000403e87825 */ /* 0x000fc600078e0218 */
[----:B------:R-:W4:Y:S01]  /*41b80*/  LDL.LU.64 R24, [R1+0x9b8] ;  /* 0x0009b80001187983 */ /* 0x000f220000300a00 */
[----:B------:R-:W-:-:S03]  /*41b90*/  IMAD.WIDE R230, R3, 0x4, R28 ;  /* 0x0000000403e67825 */ /* 0x000fc600078e021c */
[----:B------:R-:W-:Y:S01]  /*41ba0*/  LDGSTS.E [R248+0x40180], desc[UR60][R232.64], P2 ;  /* 0x40180000e8f87fae */ /* 0x000fe2000912187c */
[----:B--2---:R-:W-:-:S03]  /*41bb0*/  IMAD.WIDE R218, R3, 0x4, R14 ;  /* 0x0000000403da7825 */ /* 0x004fc600078e020e */
[----:B------:R-:W2:Y:S01]  /*41bc0*/  LDL.LU.64 R14, [R1+0x980] ;  /* 0x00098000010e7983 */ /* 0x000ea20000300a00 */
[----:B------:R-:W-:-:S03]  /*41bd0*/  IMAD.WIDE R216, R3, 0x4, R4 ;  /* 0x0000000403d87825 */ /* 0x000fc600078e0204 */
[----:B------:R-:W2:Y:S01]  /*41be0*/  LDL.LU.64 R4, [R1+0x948] ;  /* 0x0009480001047983 */ /* 0x000ea20000300a00 */
[----:B------:R-:W-:-:S03]  /*41bf0*/  IMAD.WIDE R214, R3, 0x4, R18 ;  /* 0x0000000403d67825 */ /* 0x000fc600078e0212 */
[----:B------:R-:W-:Y:S04]  /*41c00*/  STL.64 [R1+0x11b8], R232 ;  /* 0x0011b8e801007387 */ /* 0x000fe80000100a00 */
[----:B------:R-:W2:Y:S04]  /*41c10*/  LDL.LU.64 R18, [R1+0x910] ;  /* 0x0009100001127983 */ /* 0x000ea80000300a00 */
[----:B------:R-:W-:Y:S04]  /*41c20*/  STL.64 [R1+0x11c8], R230 ;  /* 0x0011c8e601007387 */ /* 0x000fe80000100a00 */
[----:B------:R-:W-:Y:S01]  /*41c30*/  STL.64 [R1+0x11e8], R218 ;  /* 0x0011e8da01007387 */ /* 0x000fe20000100a00 */
[----:B------:R-:W-:-:S03]  /*41c40*/  IMAD.WIDE R202, R3, 0x4, R26 ;  /* 0x0000000403ca7825 */ /* 0x000fc600078e021a */
[----:B------:R-:W-:Y:S01]  /*41c50*/  LDGSTS.E [R248+0x40580], desc[UR60][R230.64], P2 ;  /* 0x40580000e6f87fae */ /* 0x000fe2000912187c */
[----:B---3--:R-:W-:-:S03]  /*41c60*/  IMAD.WIDE R200, R3, 0x4, R16 ;  /* 0x0000000403c87825 */ /* 0x008fc600078e0210 */
[----:B------:R-:W3:Y:S01]  /*41c70*/  LDL.LU.64 R16, [R1+0x8d8] ;  /* 0x0008d80001107983 */ /* 0x000ee20000300a00 */
[----:B------:R-:W-:-:S03]  /*41c80*/  IMAD.WIDE R198, R3, 0x4, R80 ;  /* 0x0000000403c67825 */ /* 0x000fc600078e0250 */
[----:B------:R-:W-:Y:S04]  /*41c90*/  STL.64 [R1+0x1208], R216 ;  /* 0x001208d801007387 */ /* 0x000fe80000100a00 */
[----:B------:R-:W3:Y:S04]  /*41ca0*/  LDL.LU.64 R80, [R1+0x8a0] ;  /* 0x0008a00001507983 */ /* 0x000ee80000300a00 */
[----:B------:R-:W-:Y:S01]  /*41cb0*/  STL.64 [R1+0x1228], R214 ;  /* 0x001228d601007387 */ /* 0x000fe20000100a00 */
[----:B------:R-:W-:-:S03]  /*41cc0*/  IMAD.WIDE R186, R3, 0x4, R78 ;  /* 0x0000000403ba7825 */ /* 0x000fc600078e024e */
[----:B------:R-:W3:Y:S04]  /*41cd0*/  LDL.LU.64 R78, [R1+0x868] ;  /* 0x00086800014e7983 */ /* 0x000ee80000300a00 */
[----:B------:R-:W-:Y:S04]  /*41ce0*/  STL.64 [R1+0x1258], R202 ;  /* 0x001258ca01007387 */ /* 0x000fe80000100a00 */
[----:B------:R-:W-:Y:S01]  /*41cf0*/  LDGSTS.E [R248+0x40980], desc[UR60][R218.64], P2 ;  /* 0x40980000daf87fae */ /* 0x000fe2000912187c */
[----:B------:R-:W-:-:S03]  /*41d00*/  IMAD.WIDE R184, R3, 0x4, R76 ;  /* 0x0000000403b87825 */ /* 0x000fc600078e024c */
[----:B------:R-:W3:Y:S04]  /*41d10*/  LDL.LU.64 R76, [R1+0x830] ;  /* 0x00083000014c7983 */ /* 0x000ee80000300a00 */
[----:B------:R-:W-:Y:S04]  /*41d20*/  STL.64 [R1+0x1288], R200 ;  /* 0x001288c801007387 */ /* 0x000fe80000100a00 */
[----:B------:R-:W3:Y:S04]  /*41d30*/  LDL.LU.64 R28, [R1+0x7f8] ;  /* 0x0007f800011c7983 */ /* 0x000ee80000300a00 */
[----:B------:R-:W-:Y:S04]  /*41d40*/  LDGSTS.E [R248+0x40d80], desc[UR60][R216.64], P2 ;  /* 0x40d80000d8f87fae */ /* 0x000fe8000912187c */
[----:B------:R1:W-:Y:S01]  /*41d50*/  LDGSTS.E [R248+0x41180], desc[UR60][R214.64], P2 ;  /* 0x41180000d6f87fae */ /* 0x0003e2000912187c */
[----:B----4-:R-:W-:-:S03]  /*41d60*/  IMAD.WIDE R182, R3, 0x4, R22 ;  /* 0x0000000403b67825 */ /* 0x010fc600078e0216 */
[----:B------:R-:W4:Y:S04]  /*41d70*/  LDL.LU.64 R22, [R1+0x7c0] ;  /* 0x0007c00001167983 */ /* 0x000f280000300a00 */
[----:B------:R-:W-:Y:S04]  /*41d80*/  STL.64 [R1+0x12b8], R198 ;  /* 0x0012b8c601007387 */ /* 0x000fe80000100a00 */
[----:B------:R-:W-:Y:S04]  /*41d90*/  LDGSTS.E [R248+0x41580], desc[UR60][R202.64], P2 ;  /* 0x41580000caf87fae */ /* 0x000fe8000912187c */
[----:B------:R-:W-:Y:S01]  /*41da0*/  LDGSTS.E [R248+0x41980], desc[UR60][R200.64], P2 ;  /* 0x41980000c8f87fae */ /* 0x000fe2000912187c */
[----:B------:R-:W-:-:S03]  /*41db0*/  IMAD.WIDE R170, R3, 0x4, R20 ;  /* 0x0000000403aa7825 */ /* 0x000fc600078e0214 */
[----:B------:R-:W4:Y:S04]  /*41dc0*/  LDL.LU.64 R20, [R1+0x788] ;  /* 0x0007880001147983 */ /* 0x000f280000300a00 */
[----:B------:R-:W-:Y:S04]  /*41dd0*/  STL.64 [R1+0x12e8], R186 ;  /* 0x0012e8ba01007387 */ /* 0x000fe80000100a00 */
[----:B------:R-:W4:Y:S04]  /*41de0*/  LDL.LU.64 R26, [R1+0x750] ;  /* 0x00075000011a7983 */ /* 0x000f280000300a00 */
[----:B------:R-:W-:Y:S04]  /*41df0*/  STL.64 [R1+0x1320], R184 ;  /* 0x001320b801007387 */ /* 0x000fe80000100a00 */
[----:B------:R-:W-:Y:S04]  /*41e00*/  LDGSTS.E [R248+0x41d80], desc[UR60][R198.64], P2 ;  /* 0x41d80000c6f87fae */ /* 0x000fe8000912187c */
[----:B------:R-:W-:Y:S04]  /*41e10*/  LDGSTS.E [R248+0x42180], desc[UR60][R186.64], P2 ;  /* 0x42180000baf87fae */ /* 0x000fe8000912187c */
[----:B------:R-:W-:Y:S04]  /*41e20*/  LDGSTS.E [R248+0x42580], desc[UR60][R184.64], P2 ;  /* 0x42580000b8f87fae */ /* 0x000fe8000912187c */
[----:B------:R-:W-:Y:S04]  /*41e30*/  LDGSTS.E [R248+0x42980], desc[UR60][R182.64], P2 ;  /* 0x42980000b6f87fae */ /* 0x000fe8000912187c */
[----:B------:R1:W-:Y:S01]  /*41e40*/  LDGSTS.E [R248+0x42d80], desc[UR60][R170.64], P2 ;  /* 0x42d80000aaf87fae */ /* 0x0003e2000912187c */
[----:B------:R-:W-:-:S05]  /*41e50*/  IMAD.WIDE R168, R3, 0x4, R24 ;  /* 0x0000000403a87825 */ /* 0x000fca00078e0218 */
[----:B------:R1:W-:Y:S01]  /*41e60*/  LDGSTS.E [R248+0x43180], desc[UR60][R168.64], P2 ;  /* 0x43180000a8f87fae */ /* 0x0003e2000912187c */
[----:B--2---:R-:W-:-:S03]  /*41e70*/  IMAD.WIDE R166, R3, 0x4, R14 ;  /* 0x0000000403a67825 */ /* 0x004fc600078e020e */
[----:B------:R-:W2:Y:S01]  /*41e80*/  LDL.LU.64 R14, [R1+0x718] ;  /* 0x00071800010e7983 */ /* 0x000ea20000300a00 */
[----:B------:R-:W-:-:S03]  /*41e90*/  IMAD.WIDE R154, R3, 0x4, R4 ;  /* 0x00000004039a7825 */ /* 0x000fc600078e0204 */
[----:B------:R-:W-:Y:S04]  /*41ea0*/  STL.64 [R1+0x1358], R182 ;  /* 0x001358b601007387 */ /* 0x000fe80000100a00 */
[----:B------:R-:W2:Y:S01]  /*41eb0*/  LDL.LU.64 R4, [R1+0x6e0] ;  /* 0x0006e00001047983 */ /* 0x000ea20000300a00 */
[----:B------:R-:W-:-:S03]  /*41ec0*/  IMAD.WIDE R152, R3, 0x4, R18 ;  /* 0x0000000403987825 */ /* 0x000fc600078e0212 */
[----:B------:R-:W-:Y:S04]  /*41ed0*/  STL.64 [R1+0x1390], R170 ;  /* 0x001390aa01007387 */ /* 0x000fe80000100a00 */
[----:B------:R-:W2:Y:S04]  /*41ee0*/  LDL.LU.64 R24, [R1+0x6a8] ;  /* 0x0006a80001187983 */ /* 0x000ea80000300a00 */
[----:B------:R-:W2:Y:S04]  /*41ef0*/  LDL.LU.64 R18, [R1+0x670] ;  /* 0x0006700001127983 */ /* 0x000ea80000300a00 */
[----:B------:R-:W-:Y:S01]  /*41f00*/  STL.64 [R1+0x13c8], R168 ;  /* 0x0013c8a801007387 */ /* 0x000fe20000100a00 */
[----:B---3--:R-:W-:-:S03]  /*41f10*/  IMAD.WIDE R150, R3, 0x4, R16 ;  /* 0x0000000403967825 */ /* 0x008fc600078e0210 */
[----:B------:R-:W3:Y:S04]  /*41f20*/  LDL.LU.64 R16, [R1+0x638] ;  /* 0x0006380001107983 */ /* 0x000ee80000300a00 */
[----:B------:R-:W-:Y:S01]  /*41f30*/  STL.64 [R1+0x1440], R166 ;  /* 0x001440a601007387 */ /* 0x000fe20000100a00 */
[----:B------:R-:W-:-:S03]  /*41f40*/  IMAD.WIDE R138, R3, 0x4, R80 ;  /* 0x00000004038a7825 */ /* 0x000fc600078e0250 */
[----:B------:R-:W3:Y:S04]  /*41f50*/  LDL.LU.64 R80, [R1+0x600] ;  /* 0x0006000001507983 */ /* 0x000ee80000300a00 */
[----:B------:R-:W-:Y:S01]  /*41f60*/  STL.64 [R1+0x20f0], R154 ;  /* 0x0020f09a01007387 */ /* 0x000fe20000100a00 */
[----:B------:R-:W-:-:S03]  /*41f70*/  IMAD.WIDE R136, R3, 0x4, R78 ;  /* 0x0000000403887825 */ /* 0x000fc600078e024e */
[----:B------:R-:W3:Y:S04]  /*41f80*/  LDL.LU.64 R78, [R1+0x5c8] ;  /* 0x0005c800014e7983 */ /* 0x000ee80000300a00 */
[----:B------:R-:W-:Y:S04]  /*41f90*/  STL.64 [R1+0x2130], R152 ;  /* 0x0021309801007387 */ /* 0x000fe80000100a00 */
[----:B------:R1:W-:Y:S01]  /*41fa0*/  LDGSTS.E [R248+0x43580], desc[UR60][R166.64], P2 ;  /* 0x43580000a6f87fae */ /* 0x0003e2000912187c */
[----:B------:R-:W-:-:S03]  /*41fb0*/  IMAD.WIDE R134, R3, 0x4, R76 ;  /* 0x0000000403867825 */ /* 0x000fc600078e024c */
[----:B------:R-:W3:Y:S04]  /*41fc0*/  LDL.LU.64 R76, [R1+0x588] ;  /* 0x00058800014c7983 */ /* 0x000ee80000300a00 */
[----:B------:R-:W-:Y:S01]  /*41fd0*/  STL.64 [R1+0x2170], R150 ;  /* 0x0021709601007387 */ /* 0x000fe20000100a00 */
[----:B------:R-:W-:-:S03]  /*41fe0*/  IMAD.WIDE R122, R3, 0x4, R28 ;  /* 0x00000004037a7825 */ /* 0x000fc600078e021c */
[----:B------:R-:W-:Y:S04]  /*41ff0*/  STL.64 [R1+0x21b0], R138 ;  /* 0x0021b08a01007387 */ /* 0x000fe80000100a00 */
[----:B------:R1:W-:Y:S04]  /*42000*/  LDGSTS.E [R248+0x43980], desc[UR60][R154.64], P2 ;  /* 0x439800009af87fae */ /* 0x0003e8000912187c */
[----:B------:R1:W-:Y:S01]  /*42010*/  LDGSTS.E [R248+0x43d80], desc[UR60][R152.64], P2 ;  /* 0x43d8000098f87fae */ /* 0x0003e2000912187c */
[----:B----4-:R-:W-:-:S03]  /*42020*/  IMAD.WIDE R120, R3, 0x4, R22 ;  /* 0x0000000403787825 */ /* 0x010fc600078e0216 */
[----:B------:R-:W4:Y:S04]  /*42030*/  LDL.LU.64 R22, [R1+0x550] ;  /* 0x0005500001167983 */ /* 0x000f280000300a00 */
[----:B------:R-:W-:Y:S04]  /*42040*/  STL.64 [R1+0x21f0], R136 ;  /* 0x0021f08801007387 */ /* 0x000fe80000100a00 */
[----:B------:R1:W-:Y:S04]  /*42050*/  LDGSTS.E [R248+0x44180], desc[UR60][R150.64], P2 ;  /* 0x4418000096f87fae */ /* 0x0003e8000912187c */
[----:B------:R1:W-:Y:S01]  /*42060*/  LDGSTS.E [R248+0x44580], desc[UR60][R138.64], P2 ;  /* 0x445800008af87fae */ /* 0x0003e2000912187c */
[----:B------:R-:W-:-:S03]  /*42070*/  IMAD.WIDE R118, R3, 0x4, R20 ;  /* 0x0000000403767825 */ /* 0x000fc600078e0214 */
[----:B------:R-:W4:Y:S04]  /*42080*/  LDL.LU.64 R20, [R1+0x518] ;  /* 0x0005180001147983 */ /* 0x000f280000300a00 */
[----:B------:R-:W-:Y:S01]  /*42090*/  STL.64 [R1+0x2230], R134 ;  /* 0x0022308601007387 */ /* 0x000fe20000100a00 */
[----:B------:R-:W-:-:S03]  /*420a0*/  IMAD.WIDE R106, R3, 0x4, R26 ;  /* 0x00000004036a7825 */ /* 0x000fc600078e021a */
[----:B------:R-:W-:Y:S04]  /*420b0*/  STL.64 [R1+0x2270], R122 ;  /* 0x0022707a01007387 */ /* 0x000fe80000100a00 */
[----:B------:R1:W-:Y:S04]  /*420c0*/  LDGSTS.E [R248+0x44980], desc[UR60][R136.64], P2 ;  /* 0x4498000088f87fae */ /* 0x0003e8000912187c */
[----:B------:R1:W-:Y:S04]  /*420d0*/  LDGSTS.E [R248+0x44d80], desc[UR60][R134.64], P2 ;  /* 0x44d8000086f87fae */ /* 0x0003e8000912187c */
[----:B------:R1:W-:Y:S04]  /*420e0*/  LDGSTS.E [R248+0x45180], desc[UR60][R122.64], P2 ;  /* 0x451800007af87fae */ /* 0x0003e8000912187c */
[----:B------:R1:W-:Y:S04]  /*420f0*/  LDGSTS.E [R248+0x45580], desc[UR60][R120.64], P2 ;  /* 0x4558000078f87fae */ /* 0x0003e8000912187c */
[----:B------:R1:W-:Y:S04]  /*42100*/  LDGSTS.E [R248+0x45980], desc[UR60][R118.64], P2 ;  /* 0x4598000076f87fae */ /* 0x0003e8000912187c */
[----:B------:R1:W-:Y:S01]  /*42110*/  LDGSTS.E [R248+0x45d80], desc[UR60][R106.64], P2 ;  /* 0x45d800006af87fae */ /* 0x0003e2000912187c */
[----:B--2---:R-:W-:-:S03]  /*42120*/  IMAD.WIDE R104, R3, 0x4, R14 ;  /* 0x0000000403687825 */ /* 0x004fc600078e020e */
[----:B------:R-:W2:Y:S04]  /*42130*/  LDL.LU.64 R14, [R1+0x4d8] ;  /* 0x0004d800010e7983 */ /* 0x000ea80000300a00 */
[----:B------:R-:W-:Y:S01]  /*42140*/  STL.64 [R1+0x22b0], R120 ;  /* 0x0022b07801007387 */ /* 0x000fe20000100a00 */
[----:B------:R-:W-:-:S03]  /*42150*/  IMAD.WIDE R102, R3, 0x4, R4 ;  /* 0x0000000403667825 */ /* 0x000fc600078e0204 */
[----:B------:R-:W2:Y:S04]  /*42160*/  LDL.LU.64 R4, [R1+0x498] ;  /* 0x0004980001047983 */ /* 0x000ea80000300a00 */
[----:B------:R-:W-:Y:S04]  /*42170*/  STL.64 [R1+0x22f0], R118 ;  /* 0x0022f07601007387 */ /* 0x000fe80000100a00 */
[----:B------:R-:W-:Y:S01]  /*42180*/  STL.64 [R1+0x2330], R106 ;  /* 0x0023306a01007387 */ /* 0x000fe20000100a00 */
[----:B------:R-:W-:-:S03]  /*42190*/  IMAD.WIDE R88, R3, 0x4, R18 ;  /* 0x0000000403587825 */ /* 0x000fc600078e0212 */
[----:B------:R-:W2:Y:S04]  /*421a0*/  LDL.LU.64 R18, [R1+0x458] ;  /* 0x0004580001127983 */ /* 0x000ea80000300a00 */
[----:B------:R-:W-:Y:S01]  /*421b0*/  STL.64 [R1+0x2370], R104 ;  /* 0x0023706801007387 */ /* 0x000fe20000100a00 */
[----:B---3--:R-:W-:-:S03]  /*421c0*/  IMAD.WIDE R86, R3, 0x4, R16 ;  /* 0x0000000403567825 */ /* 0x008fc600078e0210 */
[----:B------:R-:W3:Y:S01]  /*421d0*/  LDL.LU.64 R16, [R1+0x418] ;  /* 0x0004180001107983 */ /* 0x000ee20000300a00 */
[----:B------:R-:W-:-:S03]  /*421e0*/  IMAD.WIDE R90, R3, 0x4, R24 ;  /* 0x00000004035a7825 */ /* 0x000fc600078e0218 */
[----:B------:R-:W-:Y:S04]  /*421f0*/  STL.64 [R1+0x23e0], R102 ;  /* 0x0023e06601007387 */ /* 0x000fe80000100a00 */
[----:B------:R-:W-:Y:S01]  /*42200*/  STL.64 [R1+0x2418], R90 ;  /* 0x0024185a01007387 */ /* 0x000fe20000100a00 */
[----:B------:R-:W-:-:S03]  /*42210*/  IMAD.WIDE R80, R3, 0x4, R80 ;  /* 0x0000000403507825 */ /* 0x000fc600078e0250 */
[----:B------:R-:W3:Y:S04]  /*42220*/  LDL.LU.64 R42, [R1+0x3d8] ;  /* 0x0003d800012a7983 */ /* 0x000ee80000300a00 */
[----:B------:R-:W3:Y:S04]  /*42230*/  LDL.LU.64 R40, [R1+0x398] ;  /* 0x0003980001287983 */ /* 0x000ee80000300a00 */
        /* <DEDUP_REMOVED lines=8> */
[----:B------:R-:W-:Y:S04]  /*422c0*/  STL.64 [R1+0x24d0], R80 ;  /* 0x0024d05001007387 */ /* 0x000fe80000100a00 */
[----:B------:R-:W3:Y:S01]  /*422d0*/  LDL.LU.64 R30, [R1+0x258] ;  /* 0x00025800011e7983 */ /* 0x000ee20000300a00 */
[----:B----4-:R-:W-:-:S03]  /*422e0*/  IMAD.WIDE R74, R3, 0x4, R22 ;  /* 0x00000004034a7825 */ /* 0x010fc600078e0216 */
[----:B------:R-:W4:Y:S04]  /*422f0*/  LDL.LU.64 R28, [R1+0x218] ;  /* 0x00021800011c7983 */ /* 0x000f280000300a00 */
[----:B------:R-:W-:Y:S04]  /*42300*/  STL.64 [R1+0x2500], R78 ;  /* 0x0025004e01007387 */ /* 0x000fe80000100a00 */
[----:B------:R-:W4:Y:S01]  /*42310*/  LDL.LU.64 R26, [R1+0x1d8] ;  /* 0x0001d800011a7983 */ /* 0x000f220000300a00 */
[----:B------:R-:W-:-:S03]  /*42320*/  IMAD.WIDE R72, R3, 0x4, R20 ;  /* 0x0000000403487825 */ /* 0x000fc600078e0214 */
[----:B------:R1:W-:Y:S04]  /*42330*/  LDGSTS.E [R248+0x46180], desc[UR60][R104.64], P2 ;  /* 0x4618000068f87fae */ /* 0x0003e8000912187c */
[----:B------:R1:W-:Y:S04]  /*42340*/  LDGSTS.E [R248+0x46580], desc[UR60][R102.64], P2 ;  /* 0x4658000066f87fae */ /* 0x0003e8000912187c */
[----:B------:R-:W-:Y:S04]  /*42350*/  LDGSTS.E [R248+0x46980], desc[UR60][R90.64], P2 ;  /* 0x469800005af87fae */ /* 0x000fe8000912187c */
[----:B------:R1:W-:Y:S04]  /*42360*/  LDGSTS.E [R248+0x46d80], desc[UR60][R88.64], P2 ;  /* 0x46d8000058f87fae */ /* 0x0003e8000912187c */
[----:B------:R1:W-:Y:S04]  /*42370*/  LDGSTS.E [R248+0x47180], desc[UR60][R86.64], P2 ;  /* 0x4718000056f87fae */ /* 0x0003e8000912187c */
[----:B------:R1:W-:Y:S01]  /*42380*/  LDGSTS.E [R248+0x47580], desc[UR60][R80.64], P2 ;  /* 0x4758000050f87fae */ /* 0x0003e2000912187c */
[----:B------:R-:W-:-:S03]  /*42390*/  IMAD.WIDE R44, R3, 0x4, R108 ;  /* 0x00000004032c7825 */ /* 0x000fc600078e026c */
        /* <DEDUP_REMOVED lines=9> */
[----:B------:R-:W2:Y:S04]  /*42430*/  LDL.LU.64 R24, [R1+0x118] ;  /* 0x0001180001187983 */ /* 0x000ea80000300a00 */
[----:B------:R-:W-:Y:S01]  /*42440*/  STL.64 [R1+0x2888], R74 ;  /* 0x0028884a01007387 */ /* 0x000fe20000100a00 */
[----:B------:R-:W-:-:S03]  /*42450*/  IMAD.WIDE R66, R3, 0x4, R18 ;  /* 0x0000000403427825 */ /* 0x000fc600078e0212 */
[----:B------:R-:W2:Y:S04]  /*42460*/  LDL.LU.64 R22, [R1+0xd8] ;  /* 0x0000d80001167983 */ /* 0x000ea80000300a00 */
[----:B------:R-:W2:Y:S01]  /*42470*/  LDL.LU.64 R20, [R1+0x98] ;  /* 0x0000980001147983 */ /* 0x000ea20000300a00 */
[----:B---3--:R-:W-:-:S03]  /*42480*/  IMAD.WIDE R64, R3, 0x4, R16 ;  /* 0x0000000403407825 */ /* 0x008fc600078e0210 */
[----:B------:R-:W-:Y:S04]  /*42490*/  STL.64 [R1+0x2960], R72 ;  /* 0x0029604801007387 */ /* 0x000fe80000100a00 */
[----:B------:R-:W3:Y:S04]  /*424a0*/  LDL.LU.64 R18, [R1+0x58] ;  /* 0x0000580001127983 */ /* 0x000ee80000300a00 */
[----:B------:R-:W3:Y:S01]  /*424b0*/  LDL.LU.64 R16, [R1+0x18] ;  /* 0x0000180001107983 */ /* 0x000ee20000300a00 */
        /* <DEDUP_REMOVED lines=14> */
[----:B------:R1:W-:Y:S01]  /*425a0*/  LDGSTS.E [R248+0x60980], desc[UR60][R70.64], P2 ;  /* 0x6098000046f87fae */ /* 0x0003e2000912187c */
[----:B------:R-:W-:-:S03]  /*425b0*/  IMAD.WIDE R34, R3, 0x4, R30 ;  /* 0x0000000403227825 */ /* 0x000fc600078e021e */
[----:B------:R-:W-:Y:S01]  /*425c0*/  STL.64 [R1+0x2a30], R54 ;  /* 0x002a303601007387 */ /* 0x000fe20000100a00 */
[----:B----4-:R-:W-:-:S03]  /*425d0*/  IMAD.WIDE R32, R3, 0x4, R28 ;  /* 0x0000000403207825 */ /* 0x010fc600078e021c */
[----:B------:R-:W-:Y:S01]  /*425e0*/  STL.64 [R1+0x2a28], R52 ;  /* 0x002a283401007387 */ /* 0x000fe20000100a00 */
[----:B------:R-:W-:-:S03]  /*425f0*/  IMAD.WIDE R42, R3, 0x4, R124 ;  /* 0x00000004032a7825 */ /* 0x000fc600078e027c */
[----:B------:R4:W-:Y:S01]  /*42600*/  LDGSTS.E [R248+0x60d80], desc[UR60][R68.64], P2 ;  /* 0x60d8000044f87fae */ /* 0x0009e2000912187c */
[----:B------:R-:W-:-:S03]  /*42610*/  IMAD.WIDE R30, R3, 0x4, R26 ;  /* 0x00000004031e7825 */ /* 0x000fc600078e021a */
[----:B------:R1:W-:Y:S04]  /*42620*/  STL.64 [R1+0x2a20], R34 ;  /* 0x002a202201007387 */ /* 0x0003e80000100a00 */
[----:B------:R-:W-:Y:S04]  /*42630*/  STL.64 [R1+0x2a18], R32 ;  /* 0x002a182001007387 */ /* 0x000fe80000100a00 */
[----:B------:R-:W-:Y:S01]  /*42640*/  STL.64 [R1+0x2a10], R30 ;  /* 0x002a101e01007387 */ /* 0x000fe20000100a00 */
        /* <DEDUP_REMOVED lines=13> */
[----:B------:R-:W-:Y:S01]  /*42720*/  LDGSTS.E [R248+0x63980], desc[UR60][R30.64], P2 ;  /* 0x639800001ef87fae */ /* 0x000fe2000912187c */
[----:B--2---:R-:W-:-:S04]  /*42730*/  IMAD.WIDE R14, R3, 0x4, R14 ;  /* 0x00000004030e7825 */ /* 0x004fc800078e020e */
[C---:B------:R-:W-:Y:S01]  /*42740*/  IMAD.WIDE R4, R3.reuse, 0x4, R4 ;  /* 0x0000000403047825 */ /* 0x040fe200078e0204 */
[----:B------:R2:W-:Y:S03]  /*42750*/  STL.64 [R1+0x2a08], R14 ;  /* 0x002a080e01007387 */ /* 0x0005e60000100a00 */
[C---:B------:R-:W-:Y:S01]  /*42760*/  IMAD.WIDE R28, R3.reuse, 0x4, R24 ;  /* 0x00000004031c7825 */ /* 0x040fe200078e0218 */
[----:B------:R4:W-:Y:S03]  /*42770*/  STL.64 [R1+0x2a00], R4 ;  /* 0x002a000401007387 */ /* 0x0009e60000100a00 */
[C---:B------:R-:W-:Y:S01]  /*42780*/  IMAD.WIDE R26, R3.reuse, 0x4, R22 ;  /* 0x00000004031a7825 */ /* 0x040fe200078e0216 */
[----:B------:R4:W-:Y:S03]  /*42790*/  STL.64 [R1+0x29f8], R28 ;  /* 0x0029f81c01007387 */ /* 0x0009e60000100a00 */
[C---:B------:R-:W-:Y:S01]  /*427a0*/  IMAD.WIDE R50, R3.reuse, 0x4, R20 ;  /* 0x0000000403327825 */ /* 0x040fe200078e0214 */
[----:B------:R4:W-:Y:S03]  /*427b0*/  STL.64 [R1+0x29f0], R26 ;  /* 0x0029f01a01007387 */ /* 0x0009e60000100a00 */
        /* <DEDUP_REMOVED lines=8> */
[----:B------:R3:W-:Y:S03]  /*42840*/  STL.64 [R1+0x29d0], R22 ;  /* 0x0029d01601007387 */ /* 0x0007e60000100a00 */
[C---:B------:R-:W-:Y:S01]  /*42850*/  IMAD.WIDE R18, R3.reuse, 0x4, R204 ;  /* 0x0000000403127825 */ /* 0x040fe200078e02cc */
[----:B------:R-:W-:Y:S04]  /*42860*/  STL.64 [R1+0x29c8], R44 ;  /* 0x0029c82c01007387 */ /* 0x000fe80000100a00 */
[----:B------:R-:W-:Y:S01]  /*42870*/  STL.64 [R1+0x29c0], R42 ;  /* 0x0029c02a01007387 */ /* 0x000fe20000100a00 */
[----:B------:R-:W-:-:S03]  /*42880*/  IMAD.WIDE R16, R3, 0x4, R236 ;  /* 0x0000000403107825 */ /* 0x000fc600078e02ec */
[----:B------:R3:W-:Y:S04]  /*42890*/  STL.64 [R1+0x29b8], R20 ;  /* 0x0029b81401007387 */ /* 0x0007e80000100a00 */
[----:B------:R-:W-:Y:S04]  /*428a0*/  STL.64 [R1+0x29b0], R40 ;  /* 0x0029b02801007387 */ /* 0x000fe80000100a00 */
[----:B------:R3:W-:Y:S04]  /*428b0*/  STL.64 [R1+0x29a8], R24 ;  /* 0x0029a81801007387 */ /* 0x0007e80000100a00 */
[----:B------:R-:W-:Y:S04]  /*428c0*/  STL.64 [R1+0x29a0], R38 ;  /* 0x0029a02601007387 */ /* 0x000fe80000100a00 */
[----:B------:R3:W-:Y:S04]  /*428d0*/  STL.64 [R1+0x2998], R18 ;  /* 0x0029981201007387 */ /* 0x0007e80000100a00 */
[----:B------:R-:W-:Y:S04]  /*428e0*/  STL.64 [R1+0x2990], R36 ;  /* 0x0029902401007387 */ /* 0x000fe80000100a00 */
[----:B------:R3:W-:Y:S04]  /*428f0*/  STL.64 [R1+0x2988], R16 ;  /* 0x0029881001007387 */ /* 0x0007e80000100a00 */
[----:B------:R-:W-:Y:S04]  /*42900*/  LDGSTS.E [R248+0x63d80], desc[UR60][R14.64], P2 ;  /* 0x63d800000ef87fae */ /* 0x000fe8000912187c */
[----:B-1----:R-:W3:Y:S04]  /*42910*/  LDL.LU.64 R34, [R1+0xc50] ;  /* 0x000c500001227983 */ /* 0x002ee80000300a00 */
[----:B------:R-:W-:Y:S04]  /*42920*/  LDGSTS.E [R248+0x64180], desc[UR60][R4.64], P2 ;  /* 0x6418000004f87fae */ /* 0x000fe8000912187c */
[----:B--2---:R-:W2:Y:S04]  /*42930*/  LDL.LU.64 R14, [R1+0xc18] ;  /* 0x000c1800010e7983 */ /* 0x004ea80000300a00 */
[----:B------:R-:W2:Y:S04]  /*42940*/  LDL.LU.64 R32, [R1+0xbe0] ;  /* 0x000be00001207983 */ /* 0x000ea80000300a00 */
[----:B------:R-:W2:Y:S04]  /*42950*/  LDL.LU.64 R30, [R1+0xba8] ;  /* 0x000ba800011e7983 */ /* 0x000ea80000300a00 */
[----:B----4-:R-:W4:Y:S04]  /*42960*/  LDL.LU.64 R4, [R1+0xb70] ;  /* 0x000b700001047983 */ /* 0x010f280000300a00 */
[----:B------:R-:W-:Y:S04]  /*42970*/  LDGSTS.E [R248+0x64580], desc[UR60][R28.64], P2 ;  /* 0x645800001cf87fae */ /* 0x000fe8000912187c */
[----:B------:R-:W-:Y:S04]  /*42980*/  LDGSTS.E [R248+0x64980], desc[UR60][R26.64], P2 ;  /* 0x649800001af87fae */ /* 0x000fe8000912187c */
[----:B------:R-:W-:Y:S04]  /*42990*/  LDGSTS.E [R248+0x64d80], desc[UR60][R50.64], P2 ;  /* 0x64d8000032f87fae */ /* 0x000fe8000912187c */
[----:B------:R-:W4:Y:S04]  /*429a0*/  LDL.LU.64 R28, [R1+0xb38] ;  /* 0x000b3800011c7983 */ /* 0x000f280000300a00 */
[----:B------:R-:W4:Y:S04]  /*429b0*/  LDL.LU.64 R80, [R1+0xb00] ;  /* 0x000b000001507983 */ /* 0x000f280000300a00 */
[----:B------:R-:W4:Y:S04]  /*429c0*/  LDL.LU.64 R26, [R1+0xac8] ;  /* 0x000ac800011a7983 */ /* 0x000f280000300a00 */
[----:B------:R-:W4:Y:S04]  /*429d0*/  LDL.LU.64 R78, [R1+0xa90] ;  /* 0x000a9000014e7983 */ /* 0x000f280000300a00 */
[----:B------:R-:W-:Y:S04]  /*429e0*/  LDGSTS.E [R248+0x65180], desc[UR60][R48.64], P2 ;  /* 0x6518000030f87fae */ /* 0x000fe8000912187c */
[----:B------:R-:W4:Y:S04]  /*429f0*/  LDL.LU.64 R76, [R1+0xa58] ;  /* 0x000a5800014c7983 */ /* 0x000f280000300a00 */
[----:B------:R1:W-:Y:S04]  /*42a00*/  LDGSTS.E [R248+0x65580], desc[UR60][R46.64], P2 ;  /* 0x655800002ef87fae */ /* 0x0003e8000912187c */
[----:B------:R-:W-:Y:S04]  /*42a10*/  LDGSTS.E [R248+0x65980], desc[UR60][R22.64], P2 ;  /* 0x6598000016f87fae */ /* 0x000fe8000912187c */
[----:B------:R1:W-:Y:S04]  /*42a20*/  LDGSTS.E [R248+0x65d80], desc[UR60][R44.64], P2 ;  /* 0x65d800002cf87fae */ /* 0x0003e8000912187c */
[----:B------:R-:W-:Y:S04]  /*42a30*/  LDGSTS.E [R248+0x66180], desc[UR60][R42.64], P2 ;  /* 0x661800002af87fae */ /* 0x000fe8000912187c */
[----:B---3--:R-:W3:Y:S04]  /*42a40*/  LDL.LU.64 R22, [R1+0xa20] ;  /* 0x000a200001167983 */ /* 0x008ee80000300a00 */
[----:B------:R-:W-:Y:S04]  /*42a50*/  LDGSTS.E [R248+0x66580], desc[UR60][R20.64], P2 ;  /* 0x6658000014f87fae */ /* 0x000fe8000912187c */
[----:B------:R-:W-:Y:S04]  /*42a60*/  LDGSTS.E [R248+0x66980], desc[UR60][R40.64], P2 ;  /* 0x6698000028f87fae */ /* 0x000fe8000912187c */
[----:B------:R-:W-:Y:S04]  /*42a70*/  LDGSTS.E [R248+0x66d80], desc[UR60][R24.64], P2 ;  /* 0x66d8000018f87fae */ /* 0x000fe8000912187c */
[----:B------:R-:W3:Y:S04]  /*42a80*/  LDL.LU.64 R20, [R1+0x9e8] ;  /* 0x0009e80001147983 */ /* 0x000ee80000300a00 */
[----:B------:R1:W-:Y:S04]  /*42a90*/  LDGSTS.E [R248+0x67180], desc[UR60][R38.64], P2 ;  /* 0x6718000026f87fae */ /* 0x0003e8000912187c */
[----:B------:R-:W3:Y:S04]  /*42aa0*/  LDL.LU.64 R24, [R1+0x9b0] ;  /* 0x0009b00001187983 */ /* 0x000ee80000300a00 */
[----:B------:R-:W-:Y:S04]  /*42ab0*/  LDGSTS.E [R248+0x67580], desc[UR60][R18.64], P2 ;  /* 0x6758000012f87fae */ /* 0x000fe8000912187c */
[----:B------:R1:W-:Y:S04]  /*42ac0*/  LDGSTS.E [R248+0x67980], desc[UR60][R36.64], P2 ;  /* 0x6798000024f87fae */ /* 0x0003e8000912187c */
[----:B------:R1:W-:Y:S04]  /*42ad0*/  LDGSTS.E [R248+0x67d80], desc[UR60][R16.64], P2 ;  /* 0x67d8000010f87fae */ /* 0x0003e8000912187c */
[----:B------:R-:W3:Y:S04]  /*42ae0*/  LDL.LU.64 R18, [R1+0x978] ;  /* 0x0009780001127983 */ /* 0x000ee80000300a00 */
[----:B------:R-:W3:Y:S01]  /*42af0*/  LDL.LU.64 R16, [R1+0x940] ;  /* 0x0009400001107983 */ /* 0x000ee20000300a00 */
[----:B--2---:R-:W-:-:S03]  /*42b00*/  IMAD.WIDE R214, R3, 0x4, R14 ;  /* 0x0000000403d67825 */ /* 0x004fc600078e020e */
[----:B------:R-:W2:Y:S01]  /*42b10*/  LDL.LU.64 R14, [R1+0x908] ;  /* 0x00090800010e7983 */ /* 0x000ea20000300a00 */
[----:B----4-:R-:W-:-:S03]  /*42b20*/  IMAD.WIDE R246, R3, 0x4, R4 ;  /* 0x0000000403f67825 */ /* 0x010fc600078e0204 */
[----:B------:R-:W4:Y:S01]  /*42b30*/  LDL.LU.64 R4, [R1+0x8d0] ;  /* 0x0008d00001047983 */ /* 0x000f220000300a00 */
[----:B------:R-:W-:-:S04]  /*42b40*/  IMAD.WIDE R172, R3, 0x4, R28 ;  /* 0x0000000403ac7825 */ /* 0x000fc800078e021c */
[C---:B------:R-:W-:Y:S02]  /*42b50*/  IMAD.WIDE R170, R3.reuse, 0x4, R80 ;  /* 0x0000000403aa7825 */ /* 0x040fe400078e0250 */
[----:B------:R-:W4:Y:S02]  /*42b60*/  LDL.LU.64 R80, [R1+0x898] ;  /* 0x0008980001507983 */ /* 0x000f240000300a00 */
[----:B------:R-:W-:-:S04]  /*42b70*/  IMAD.WIDE R168, R3, 0x4, R26 ;  /* 0x0000000403a87825 */ /* 0x000fc800078e021a */
[C---:B------:R-:W-:Y:S02]  /*42b80*/  IMAD.WIDE R166, R3.reuse, 0x4, R78 ;  /* 0x0000000403a67825 */ /* 0x040fe400078e024e */
[----:B------:R-:W4:Y:S04]  /*42b90*/  LDL.LU.64 R78, [R1+0x860] ;  /* 0x00086000014e7983 */ /* 0x000f280000300a00 */
[----:B------:R-:W-:Y:S01]  /*42ba0*/  STL.64 [R1+0x11c0], R172 ;  /* 0x0011c0ac01007387 */ /* 0x000fe20000100a00 */
[----:B------:R-:W-:-:S03]  /*42bb0*/  IMAD.WIDE R156, R3, 0x4, R76 ;  /* 0x00000004039c7825 */ /* 0x000fc600078e024c */
[----:B------:R-:W4:Y:S04]  /*42bc0*/  LDL.LU.64 R76, [R1+0x828] ;  /* 0x00082800014c7983 */ /* 0x000f280000300a00 */
[----:B------:R-:W-:Y:S04]  /*42bd0*/  STL.64 [R1+0x11e0], R170 ;  /* 0x0011e0aa01007387 */ /* 0x000fe80000100a00 */
[----:B------:R-:W4:Y:S01]  /*42be0*/  LDL.LU.64 R28, [R1+0x7f0] ;  /* 0x0007f000011c7983 */ /* 0x000f220000300a00 */
[----:B---3--:R-:W-:-:S03]  /*42bf0*/  IMAD.WIDE R154, R3, 0x4, R22 ;  /* 0x00000004039a7825 */ /* 0x008fc600078e0216 */
[----:B------:R-:W3:Y:S04]  /*42c00*/  LDL.LU.64 R22, [R1+0x7b8] ;  /* 0x0007b80001167983 */ /* 0x000ee80000300a00 */
[----:B------:R-:W-:Y:S01]  /*42c10*/  STL.64 [R1+0x1200], R168 ;  /* 0x001200a801007387 */ /* 0x000fe20000100a00 */
[----:B------:R-:W-:-:S03]  /*42c20*/  IMAD.WIDE R152, R3, 0x4, R20 ;  /* 0x0000000403987825 */ /* 0x000fc600078e0214 */
[----:B------:R-:W3:Y:S04]  /*42c30*/  LDL.LU.64 R20, [R1+0x780] ;  /* 0x0007800001147983 */ /* 0x000ee80000300a00 */
[----:B------:R-:W-:Y:S04]  /*42c40*/  STL.64 [R1+0x1220], R166 ;  /* 0x001220a601007387 */ /* 0x000fe80000100a00 */
[----:B------:R-:W3:Y:S01]  /*42c50*/  LDL.LU.64 R26, [R1+0x748] ;  /* 0x00074800011a7983 */ /* 0x000ee20000300a00 */
[----:B------:R-:W-:-:S03]  /*42c60*/  IMAD.WIDE R150, R3, 0x4, R24 ;  /* 0x0000000403967825 */ /* 0x000fc600078e0218 */
[----:B------:R-:W-:Y:S01]  /*42c70*/  STL.64 [R1+0x1250], R156 ;  /* 0x0012509c01007387 */ /* 0x000fe20000100a00 */
[----:B------:R-:W-:-:S03]  /*42c80*/  IMAD.WIDE R140, R3, 0x4, R18 ;  /* 0x00000004038c7825 */ /* 0x000fc600078e0212 */
[----:B------:R-:W3:Y:S04]  /*42c90*/  LDL.LU.64 R18, [R1+0x710] ;  /* 0x0007100001127983 */ /* 0x000ee80000300a00 */
[----:B------:R-:W-:Y:S01]  /*42ca0*/  STL.64 [R1+0x1280], R154 ;  /* 0x0012809a01007387 */ /* 0x000fe20000100a00 */
[----:B------:R-:W-:-:S03]  /*42cb0*/  IMAD.WIDE R138, R3, 0x4, R16 ;  /* 0x00000004038a7825 */ /* 0x000fc600078e0210 */
[----:B------:R-:W3:Y:S04]  /*42cc0*/  LDL.LU.64 R16, [R1+0x6d8] ;  /* 0x0006d80001107983 */ /* 0x000ee80000300a00 */
[----:B------:R-:W-:Y:S04]  /*42cd0*/  STL.64 [R1+0x12b0], R152 ;  /* 0x0012b09801007387 */ /* 0x000fe80000100a00 */
[----:B------:R-:W3:Y:S01]  /*42ce0*/  LDL.LU.64 R24, [R1+0x6a0] ;  /* 0x0006a00001187983 */ /* 0x000ee20000300a00 */
[----:B--2---:R-:W-:-:S03]  /*42cf0*/  IMAD.WIDE R136, R3, 0x4, R14 ;  /* 0x0000000403887825 */ /* 0x004fc600078e020e */
[----:B------:R-:W2:Y:S04]  /*42d00*/  LDL.LU.64 R14, [R1+0x668] ;  /* 0x00066800010e7983 */ /* 0x000ea80000300a00 */
[----:B------:R-:W-:Y:S01]  /*42d10*/  STL.64 [R1+0x12e0], R150 ;  /* 0x0012e09601007387 */ /* 0x000fe20000100a00 */
[----:B----4-:R-:W-:-:S03]  /*42d20*/  IMAD.WIDE R134, R3, 0x4, R4 ;  /* 0x0000000403867825 */ /* 0x010fc600078e0204 */
[----:B------:R-:W4:Y:S04]  /*42d30*/  LDL.LU.64 R4, [R1+0x630] ;  /* 0x0006300001047983 */ /* 0x000f280000300a00 */
[----:B------:R-:W-:Y:S01]  /*42d40*/  STL.64 [R1+0x1310], R140 ;  /* 0x0013108c01007387 */ /* 0x000fe20000100a00 */
[----:B------:R-:W-:-:S03]  /*42d50*/  IMAD.WIDE R124, R3, 0x4, R80 ;  /* 0x00000004037c7825 */ /* 0x000fc600078e0250 */
        /* <DEDUP_REMOVED lines=24> */
[----:B------:R-:W-:Y:S01]  /*42ee0*/  STL.64 [R1+0x2338], R104 ;  /* 0x0023386801007387 */ /* 0x000fe20000100a00 */
[----:B--2---:R-:W-:-:S03]  /*42ef0*/  IMAD.WIDE R88, R3, 0x4, R14 ;  /* 0x0000000403587825 */ /* 0x004fc600078e020e */
[----:B------:R-:W2:Y:S04]  /*42f00*/  LDL.LU.64 R14, [R1+0x450] ;  /* 0x00045000010e7983 */ /* 0x000ea80000300a00 */
[----:B------:R-:W-:Y:S01]  /*42f10*/  STL.64 [R1+0x2378], R102 ;  /* 0x0023786601007387 */ /* 0x000fe20000100a00 */
[----:B----4-:R-:W-:-:S03]  /*42f20*/  IMAD.WIDE R86, R3, 0x4, R4 ;  /* 0x0000000403567825 */ /* 0x010fc600078e0204 */
[----:B------:R-:W4:Y:S01]  /*42f30*/  LDL.LU.64 R4, [R1+0x410] ;  /* 0x0004100001047983 */ /* 0x000f220000300a00 */
[----:B------:R-:W-:-:S03]  /*42f40*/  IMAD.WIDE R90, R3, 0x4, R24 ;  /* 0x00000004035a7825 */ /* 0x000fc600078e0218 */
[----:B------:R-:W-:Y:S04]  /*42f50*/  STL.64 [R1+0x23e8], R92 ;  /* 0x0023e85c01007387 */ /* 0x000fe80000100a00 */
[----:B------:R-:W-:Y:S04]  /*42f60*/  STL.64 [R1+0x2420], R90 ;  /* 0x0024205a01007387 */ /* 0x000fe80000100a00 */
[----:B------:R-:W4:Y:S04]  /*42f70*/  LDL.LU.64 R42, [R1+0x3d0] ;  /* 0x0003d000012a7983 */ /* 0x000f280000300a00 */
[----:B------:R-:W4:Y:S01]  /*42f80*/  LDL.LU.64 R40, [R1+0x390] ;  /* 0x0003900001287983 */ /* 0x000f220000300a00 */
[----:B------:R-:W-:-:S03]  /*42f90*/  IMAD.WIDE R80, R3, 0x4, R80 ;  /* 0x0000000403507825 */ /* 0x000fc600078e0250 */
[----:B------:R-:W-:Y:S01]  /*42fa0*/  STL.64 [R1+0x2458], R88 ;  /* 0x0024585801007387 */ /* 0x000fe20000100a00 */
[----:B------:R-:W-:-:S03]  /*42fb0*/  IMAD.WIDE R202, R3, 0x4, R34 ;  /* 0x0000000403ca7825 */ /* 0x000fc600078e0222 */
[----:B------:R-:W4:Y:S01]  /*42fc0*/  LDL.LU.64 R38, [R1+0x350] ;  /* 0x0003500001267983 */ /* 0x000f220000300a00 */
[----:B------:R-:W-:-:S03]  /*42fd0*/  IMAD.WIDE R220, R3, 0x4, R32 ;  /* 0x0000000403dc7825 */ /* 0x000fc600078e0220 */
[----:B------:R-:W4:Y:S01]  /*42fe0*/  LDL.LU.64 R36, [R1+0x310] ;  /* 0x0003100001247983 */ /* 0x000f220000300a00 */
[----:B------:R-:W-:-:S03]  /*42ff0*/  IMAD.WIDE R78, R3, 0x4, R78 ;  /* 0x00000004034e7825 */ /* 0x000fc600078e024e */
[----:B------:R-:W-:Y:S01]  /*43000*/  STL.64 [R1+0x2490], R86 ;  /* 0x0024905601007387 */ /* 0x000fe20000100a00 */
[----:B------:R-:W-:-:S03]  /*43010*/  IMAD.WIDE R232, R3, 0x4, R30 ;  /* 0x0000000403e87825 */ /* 0x000fc600078e021e */
[----:B------:R-:W4:Y:S01]  /*43020*/  LDL.LU.64 R34, [R1+0x2d0] ;  /* 0x0002d00001227983 */ /* 0x000f220000300a00 */
[----:B------:R-:W-:-:S03]  /*43030*/  IMAD.WIDE R76, R3, 0x4, R76 ;  /* 0x00000004034c7825 */ /* 0x000fc600078e024c */
[----:B------:R-:W4:Y:S04]  /*43040*/  LDL.LU.64 R32, [R1+0x290] ;  /* 0x0002900001207983 */ /* 0x000f280000300a00 */
[----:B------:R-:W-:Y:S04]  /*43050*/  STL.64 [R1+0x24d8], R80 ;  /* 0x0024d85001007387 */ /* 0x000fe80000100a00 */
[----:B------:R-:W4:Y:S04]  /*43060*/  LDL.LU.64 R30, [R1+0x250] ;  /* 0x00025000011e7983 */ /* 0x000f280000300a00 */
[----:B------:R-:W4:Y:S01]  /*43070*/  LDL.LU.64 R28, [R1+0x210] ;  /* 0x00021000011c7983 */ /* 0x000f220000300a00 */
[----:B---3--:R-:W-:-:S03]  /*43080*/  IMAD.WIDE R74, R3, 0x4, R22 ;  /* 0x00000004034a7825 */ /* 0x008fc600078e0216 */
[----:B------:R-:W-:Y:S04]  /*43090*/  STL.64 [R1+0x2508], R78 ;  /* 0x0025084e01007387 */ /* 0x000fe80000100a00 */
[----:B------:R-:W3:Y:S04]  /*430a0*/  LDL.LU.64 R26, [R1+0x1d0] ;  /* 0x0001d000011a7983 */ /* 0x000ee80000300a00 */
[----:B------:R-:W3:Y:S04]  /*430b0*/  LDL.LU.64 R24, [R1+0x190] ;  /* 0x0001900001187983 */ /* 0x000ee80000300a00 */
[----:B------:R-:W-:Y:S01]  /*430c0*/  STL.64 [R1+0x2538], R76 ;  /* 0x0025384c01007387 */ /* 0x000fe20000100a00 */
[----:B------:R-:W-:-:S03]  /*430d0*/  IMAD.WIDE R72, R3, 0x4, R20 ;  /* 0x0000000403487825 */ /* 0x000fc600078e0214 */
[----:B------:R-:W3:Y:S04]  /*430e0*/  LDL.LU.64 R22, [R1+0x150] ;  /* 0x0001500001167983 */ /* 0x000ee80000300a00 */
[----:B------:R-:W3:Y:S04]  /*430f0*/  LDL.LU.64 R20, [R1+0x110] ;  /* 0x0001100001147983 */ /* 0x000ee80000300a00 */
[----:B------:R-:W-:Y:S04]  /*43100*/  STL.64 [R1+0x2708], R74 ;  /* 0x0027084a01007387 */ /* 0x000fe80000100a00 */
[----:B------:R-:W-:Y:S04]  /*43110*/  LDGSTS.E [R249+0x40200], desc[UR60][R202.64], P2 ;  /* 0x40200000caf97fae */ /* 0x000fe8000912187c */
[----:B------:R-:W-:Y:S04]  /*43120*/  LDGSTS.E [R249+0x40600], desc[UR60][R214.64], P2 ;  /* 0x40600000d6f97fae */ /* 0x000fe8000912187c */
[----:B------:R-:W-:Y:S01]  /*43130*/  LDGSTS.E [R249+0x40a00], desc[UR60][R220.64], P2 ;  /* 0x40a00000dcf97fae */ /* 0x000fe2000912187c */
[----:B------:R-:W-:-:S03]  /*43140*/  IMAD.WIDE R70, R3, 0x4, R18 ;  /* 0x0000000403467825 */ /* 0x000fc600078e0212 */
[----:B------:R-:W3:Y:S04]  /*43150*/  LDL.LU.64 R18, [R1+0xd0] ;  /* 0x0000d00001127983 */ /* 0x000ee80000300a00 */
[----:B------:R-:W-:Y:S01]  /*43160*/  LDGSTS.E [R249+0x40e00], desc[UR60][R232.64], P2 ;  /* 0x40e00000e8f97fae */ /* 0x000fe2000912187c */
[----:B------:R-:W-:-:S03]  /*43170*/  IMAD.WIDE R68, R3, 0x4, R16 ;  /* 0x0000000403447825 */ /* 0x000fc600078e0210 */
[----:B------:R-:W3:Y:S04]  /*43180*/  LDL.LU.64 R16, [R1+0x90] ;  /* 0x0000900001107983 */ /* 0x000ee80000300a00 */
[----:B------:R-:W-:Y:S04]  /*43190*/  STL.64 [R1+0x27b8], R72 ;  /* 0x0027b84801007387 */ /* 0x000fe80000100a00 */
        /* <DEDUP_REMOVED lines=22> */
[----:B------:R-:W-:Y:S04]  /*43300*/  LDGSTS.E [R249+0x46a00], desc[UR60][R90.64], P2 ;  /* 0x46a000005af97fae */ /* 0x000fe8000912187c */
[----:B------:R3:W-:Y:S04]  /*43310*/  LDGSTS.E [R249+0x46e00], desc[UR60][R88.64], P2 ;  /* 0x46e0000058f97fae */ /* 0x0007e8000912187c */
[----:B------:R3:W-:Y:S04]  /*43320*/  LDGSTS.E [R249+0x47200], desc[UR60][R86.64], P2 ;  /* 0x4720000056f97fae */ /* 0x0007e8000912187c */
[----:B------:R-:W-:Y:S04]  /*43330*/  LDGSTS.E [R249+0x47600], desc[UR60][R80.64], P2 ;  /* 0x4760000050f97fae */ /* 0x000fe8000912187c */
[----:B------:R-:W-:Y:S04]  /*43340*/  LDGSTS.E [R249+0x47a00], desc[UR60][R78.64], P2 ;  /* 0x47a000004ef97fae */ /* 0x000fe8000912187c */
[----:B------:R-:W-:Y:S01]  /*43350*/  LDGSTS.E [R249+0x47e00], desc[UR60][R76.64], P2 ;  /* 0x47e000004cf97fae */ /* 0x000fe2000912187c */
[----:B-1----:R-:W-:-:S03]  /*43360*/  IMAD.WIDE R46, R3, 0x4, R142 ;  /* 0x00000004032e7825 */ /* 0x002fc600078e028e */
[----:B------:R-:W-:Y:S04]  /*43370*/  LDGSTS.E [R249+0x60200], desc[UR60][R74.64], P2 ;  /* 0x602000004af97fae */ /* 0x000fe8000912187c */
[----:B------:R-:W-:Y:S01]  /*43380*/  LDGSTS.E [R249+0x60600], desc[UR60][R72.64], P2 ;  /* 0x6060000048f97fae */ /* 0x000fe2000912187c */
[----:B------:R-:W-:-:S03]  /*43390*/  IMAD.WIDE R44, R3, 0x4, R174 ;  /* 0x00000004032c7825 */ /* 0x000fc600078e02ae */
[----:B------:R-:W-:Y:S04]  /*433a0*/  LDGSTS.E [R249+0x60a00], desc[UR60][R70.64], P2 ;  /* 0x60a0000046f97fae */ /* 0x000fe8000912187c */
[----:B------:R-:W-:Y:S01]  /*433b0*/  LDGSTS.E [R249+0x60e00], desc[UR60][R68.64], P2 ;  /* 0x60e0000044f97fae */ /* 0x000fe2000912187c */
[----:B--2---:R-:W-:-:S03]  /*433c0*/  IMAD.WIDE R66, R3, 0x4, R14 ;  /* 0x0000000403427825 */ /* 0x004fc600078e020e */
[----:B------:R-:W2:Y:S04]  /*433d0*/  LDL.LU.64 R14, [R1+0x50] ;  /* 0x00005000010e7983 */ /* 0x000ea80000300a00 */
[----:B------:R-:W-:Y:S01]  /*433e0*/  LDGSTS.E [R249+0x61200], desc[UR60][R66.64], P2 ;  /* 0x6120000042f97fae */ /* 0x000fe2000912187c */
        /* <DEDUP_REMOVED lines=22> */
[----:B---3--:R-:W-:-:S03]  /*43550*/  IMAD.WIDE R38, R3, 0x4, R26 ;  /* 0x0000000403267825 */ /* 0x008fc600078e021a */
[----:B------:R-:W-:Y:S01]  /*43560*/  STL.64 [R1+0x2948], R48 ;  /* 0x0029483001007387 */ /* 0x000fe20000100a00 */
        /* <DEDUP_REMOVED lines=17> */
[----:B------:R-:W-:Y:S01]  /*43680*/  STL.64 [R1+0x2920], R30 ;  /* 0x0029201e01007387 */ /* 0x000fe20000100a00 */
[----:B------:R-:W-:-:S03]  /*43690*/  IMAD.WIDE R18, R3, 0x4, R126 ;  /* 0x0000000403127825 */ /* 0x000fc600078e027e */
[----:B------:R3:W-:Y:S01]  /*436a0*/  STL.64 [R1+0x2918], R28 ;  /* 0x0029181c01007387 */ /* 0x0007e20000100a00 */
        /* <DEDUP_REMOVED lines=11> */
[----:B--2---:R-:W-:-:S05]  /*43760*/  IMAD.WIDE R26, R3, 0x4, R14 ;  /* 0x00000004031a7825 */ /* 0x004fca00078e020e */
[----:B------:R-:W-:Y:S01]  /*43770*/  STL.64 [R1+0x2910], R26 ;  /* 0x0029101a01007387 */ /* 0x000fe20000100a00 */
[----:B----4-:R-:W-:-:S03]  /*43780*/  IMAD.WIDE R22, R3, 0x4, R4 ;  /* 0x0000000403167825 */ /* 0x010fc600078e0204 */
[----:B------:R-:W-:Y:S04]  /*43790*/  LDGSTS.E [R249+0x65200], desc[UR60][R26.64], P2 ;  /* 0x652000001af97fae */ /* 0x000fe8000912187c */
[----:B------:R2:W-:Y:S01]  /*437a0*/  STL.64 [R1+0x2908], R22 ;  /* 0x0029081601007387 */ /* 0x0005e20000100a00 */
[----:B------:R-:W-:-:S03]  /*437b0*/  IMAD.WIDE R14, R3, 0x4, R190 ;  /* 0x00000004030e7825 */ /* 0x000fc600078e02be */
[----:B------:R4:W-:Y:S01]  /*437c0*/  STL.64 [R1+0x2900], R20 ;  /* 0x0029001401007387 */ /* 0x0009e20000100a00 */
[----:B------:R-:W-:-:S03]  /*437d0*/  IMAD.WIDE R4, R3, 0x4, R238 ;  /* 0x0000000403047825 */ /* 0x000fc600078e02ee */
[----:B------:R4:W-:Y:S04]  /*437e0*/  STL.64 [R1+0x28f8], R24 ;  /* 0x0028f81801007387 */ /* 0x0009e80000100a00 */
[----:B------:R4:W-:Y:S04]  /*437f0*/  STL.64 [R1+0x28f0], R18 ;  /* 0x0028f01201007387 */ /* 0x0009e80000100a00 */
[----:B------:R-:W-:Y:S04]  /*43800*/  STL.64 [R1+0x28e8], R46 ;  /* 0x0028e82e01007387 */ /* 0x000fe80000100a00 */
[----:B------:R4:W-:Y:S04]  /*43810*/  STL.64 [R1+0x28e0], R16 ;  /* 0x0028e01001007387 */ /* 0x0009e80000100a00 */
[----:B------:R-:W-:Y:S04]  /*43820*/  STL.64 [R1+0x28d8], R44 ;  /* 0x0028d82c01007387 */ /* 0x000fe80000100a00 */
[----:B------:R4:W-:Y:S04]  /*43830*/  STL.64 [R1+0x28d0], R14 ;  /* 0x0028d00e01007387 */ /* 0x0009e80000100a00 */
[----:B------:R-:W-:Y:S04]  /*43840*/  STL.64 [R1+0x28c8], R42 ;  /* 0x0028c82a01007387 */ /* 0x000fe80000100a00 */
[----:B------:R-:W-:Y:S04]  /*43850*/  STL.64 [R1+0x28c0], R40 ;  /* 0x0028c02801007387 */ /* 0x000fe80000100a00 */
[----:B------:R4:W-:Y:S04]  /*43860*/  STL.64 [R1+0x28b8], R4 ;  /* 0x0028b80401007387 */ /* 0x0009e80000100a00 */
[----:B-1----:R-:W4:Y:S04]  /*43870*/  LDL.LU.64 R38, [R1+0xc48] ;  /* 0x000c480001267983 */ /* 0x002f280000300a00 */
[----:B------:R-:W4:Y:S04]  /*43880*/  LDL.LU.64 R80, [R1+0xc10] ;  /* 0x000c100001507983 */ /* 0x000f280000300a00 */
[----:B---3--:R-:W3:Y:S04]  /*43890*/  LDL.LU.64 R36, [R1+0xbd8] ;  /* 0x000bd80001247983 */ /* 0x008ee80000300a00 */
[----:B------:R-:W3:Y:S04]  /*438a0*/  LDL.LU.64 R78, [R1+0xba0] ;  /* 0x000ba000014e7983 */ /* 0x000ee80000300a00 */
[----:B------:R-:W3:Y:S04]  /*438b0*/  LDL.LU.64 R34, [R1+0xb68] ;  /* 0x000b680001227983 */ /* 0x000ee80000300a00 */
[----:B------:R-:W3:Y:S04]  /*438c0*/  LDL.LU.64 R76, [R1+0xb30] ;  /* 0x000b3000014c7983 */ /* 0x000ee80000300a00 */
[----:B------:R-:W3:Y:S04]  /*438d0*/  LDL.LU.64 R32, [R1+0xaf8] ;  /* 0x000af80001207983 */ /* 0x000ee80000300a00 */
[----:B------:R-:W3:Y:S04]  /*438e0*/  LDL.LU.64 R28, [R1+0xac0] ;  /* 0x000ac000011c7983 */ /* 0x000ee80000300a00 */
[----:B------:R-:W-:Y:S04]  /*438f0*/  LDGSTS.E [R249+0x65600], desc[UR60][R22.64], P2 ;  /* 0x6560000016f97fae */ /* 0x000fe8000912187c */
[----:B------:R-:W-:Y:S04]  /*43900*/  LDGSTS.E [R249+0x65a00], desc[UR60][R20.64], P2 ;  /* 0x65a0000014f97fae */ /* 0x000fe8000912187c */
[----:B------:R-:W-:Y:S04]  /*43910*/  LDGSTS.E [R249+0x65e00], desc[UR60][R24.64], P2 ;  /* 0x65e0000018f97fae */ /* 0x000fe8000912187c */
[----:B--2---:R-:W2:Y:S04]  /*43920*/  LDL.LU.64 R22, [R1+0xa88] ;  /* 0x000a880001167983 */ /* 0x004ea80000300a00 */
[----:B------:R-:W2:Y:S04]  /*43930*/  LDL.LU.64 R30, [R1+0xa50] ;  /* 0x000a5000011e7983 */ /* 0x000ea80000300a00 */
[----:B----4-:R-:W4:Y:S04]  /*43940*/  LDL.LU.64 R20, [R1+0xa18] ;  /* 0x000a180001147983 */ /* 0x010f280000300a00 */
[----:B------:R-:W4:Y:S04]  /*43950*/  LDL.LU.64 R26, [R1+0x9e0] ;  /* 0x0009e000011a7983 */ /* 0x000f280000300a00 */
[----:B------:R-:W4:Y:S04]  /*43960*/  LDL.LU.64 R24, [R1+0x9a8] ;  /* 0x0009a80001187983 */ /* 0x000f280000300a00 */
[----:B------:R-:W-:Y:S04]  /*43970*/  LDGSTS.E [R249+0x66200], desc[UR60][R18.64], P2 ;  /* 0x6620000012f97fae */ /* 0x000fe8000912187c */
[----:B------:R-:W-:Y:S04]  /*43980*/  LDGSTS.E [R249+0x66600], desc[UR60][R46.64], P2 ;  /* 0x666000002ef97fae */ /* 0x000fe8000912187c */
[----:B------:R-:W-:Y:S04]  /*43990*/  LDGSTS.E [R249+0x66a00], desc[UR60][R16.64], P2 ;  /* 0x66a0000010f97fae */ /* 0x000fe8000912187c */
[----:B------:R-:W4:Y:S04]  /*439a0*/  LDL.LU.64 R18, [R1+0x970] ;  /* 0x0009700001127983 */ /* 0x000f280000300a00 */
[----:B------:R-:W-:Y:S04]  /*439b0*/  LDGSTS.E [R249+0x66e00], desc[UR60][R44.64], P2 ;  /* 0x66e000002cf97fae */ /* 0x000fe8000912187c */
[----:B------:R-:W4:Y:S04]  /*439c0*/  LDL.LU.64 R16, [R1+0x938] ;  /* 0x0009380001107983 */ /* 0x000f280000300a00 */
[----:B------:R-:W-:Y:S04]  /*439d0*/  LDGSTS.E [R249+0x67200], desc[UR60][R14.64], P2 ;  /* 0x672000000ef97fae */ /* 0x000fe8000912187c */
[----:B------:R-:W-:Y:S04]  /*439e0*/  LDGSTS.E [R249+0x67600], desc[UR60][R42.64], P2 ;  /* 0x676000002af97fae */ /* 0x000fe8000912187c */
[----:B------:R-:W-:Y:S04]  /*439f0*/  LDGSTS.E [R249+0x67a00], desc[UR60][R40.64], P2 ;  /* 0x67a0000028f97fae */ /* 0x000fe8000912187c */
[----:B------:R-:W4:Y:S04]  /*43a00*/  LDL.LU.64 R14, [R1+0x900] ;  /* 0x00090000010e7983 */ /* 0x000f280000300a00 */
[----:B------:R1:W-:Y:S04]  /*43a10*/  LDGSTS.E [R249+0x67e00], desc[UR60][R4.64], P2 ;  /* 0x67e0000004f97fae */ /* 0x0003e8000912187c */
[----:B------:R-:W4:Y:S01]  /*43a20*/  LDL.LU.64 R4, [R1+0x8c8] ;  /* 0x0008c80001047983 */ /* 0x000f220000300a00 */
[----:B------:R-:W-:-:S03]  /*43a30*/  IMAD.WIDE R182, R3, 0x4, R80 ;  /* 0x0000000403b67825 */ /* 0x000fc600078e0250 */
[----:B------:R-:W4:Y:S01]  /*43a40*/  LDL.LU.64 R80, [R1+0x890] ;  /* 0x0008900001507983 */ /* 0x000f220000300a00 */
[----:B---3--:R-:W-:-:S03]  /*43a50*/  IMAD.WIDE R190, R3, 0x4, R78 ;  /* 0x0000000403be7825 */ /* 0x008fc600078e024e */
[----:B------:R-:W3:Y:S01]  /*43a60*/  LDL.LU.64 R78, [R1+0x858] ;  /* 0x00085800014e7983 */ /* 0x000ee20000300a00 */
[----:B------:R-:W-:-:S03]  /*43a70*/  IMAD.WIDE R206, R3, 0x4, R76 ;  /* 0x0000000403ce7825 */ /* 0x000fc600078e024c */
[----:B------:R-:W3:Y:S01]  /*43a80*/  LDL.LU.64 R76, [R1+0x820] ;  /* 0x00082000014c7983 */ /* 0x000ee20000300a00 */
[----:B------:R-:W-:-:S03]  /*43a90*/  IMAD.WIDE R230, R3, 0x4, R28 ;  /* 0x0000000403e67825 */ /* 0x000fc600078e021c */
[----:B------:R-:W3:Y:S01]  /*43aa0*/  LDL.LU.64 R28, [R1+0x7e8] ;  /* 0x0007e800011c7983 */ /* 0x000ee20000300a00 */
[----:B--2---:R-:W-:-:S03]  /*43ab0*/  IMAD.WIDE R236, R3, 0x4, R22 ;  /* 0x0000000403ec7825 */ /* 0x004fc600078e0216 */
[----:B------:R-:W2:Y:S01]  /*43ac0*/  LDL.LU.64 R22, [R1+0x7b0] ;  /* 0x0007b00001167983 */ /* 0x000ea20000300a00 */
[----:B----4-:R-:W-:-:S03]  /*43ad0*/  IMAD.WIDE R140, R3, 0x4, R20 ;  /* 0x00000004038c7825 */ /* 0x010fc600078e0214 */
[----:B------:R-:W4:Y:S01]  /*43ae0*/  LDL.LU.64 R20, [R1+0x778] ;  /* 0x0007780001147983 */ /* 0x000f220000300a00 */
[----:B------:R-:W-:-:S03]  /*43af0*/  IMAD.WIDE R138, R3, 0x4, R26 ;  /* 0x00000004038a7825 */ /* 0x000fc600078e021a */
[----:B------:R-:W4:Y:S01]  /*43b00*/  LDL.LU.64 R26, [R1+0x740] ;  /* 0x00074000011a7983 */ /* 0x000f220000300a00 */
        /* <DEDUP_REMOVED lines=32> */
[----:B------:R-:W-:Y:S01]  /*43d10*/  STL.64 [R1+0x13b0], R108 ;  /* 0x0013b06c01007387 */ /* 0x000fe20000100a00 */
[----:B------:R-:W-:-:S03]  /*43d20*/  IMAD.WIDE R94, R3, 0x4, R18 ;  /* 0x00000004035e7825 */ /* 0x000fc600078e0212 */
[----:B------:R-:W4:Y:S04]  /*43d30*/  LDL.LU.64 R18, [R1+0x4c8] ;  /* 0x0004c80001127983 */ /* 0x000f280000300a00 */
[----:B------:R-:W-:Y:S01]  /*43d40*/  STL.64 [R1+0x13e0], R106 ;  /* 0x0013e06a01007387 */ /* 0x000fe20000100a00 */
[----:B------:R-:W-:-:S03]  /*43d50*/  IMAD.WIDE R92, R3, 0x4, R16 ;  /* 0x00000004035c7825 */ /* 0x000fc600078e0210 */
[----:B------:R-:W4:Y:S04]  /*43d60*/  LDL.LU.64 R16, [R1+0x488] ;  /* 0x0004880001107983 */ /* 0x000f280000300a00 */
[----:B------:R-:W-:Y:S04]  /*43d70*/  STL.64 [R1+0x2300], R104 ;  /* 0x0023006801007387 */ /* 0x000fe80000100a00 */
[----:B------:R-:W-:Y:S01]  /*43d80*/  STL.64 [R1+0x2340], R102 ;  /* 0x0023406601007387 */ /* 0x000fe20000100a00 */
[----:B------:R-:W-:-:S03]  /*43d90*/  IMAD.WIDE R88, R3, 0x4, R14 ;  /* 0x0000000403587825 */ /* 0x000fc600078e020e */
[----:B------:R-:W4:Y:S04]  /*43da0*/  LDL.LU.64 R14, [R1+0x448] ;  /* 0x00044800010e7983 */ /* 0x000f280000300a00 */
[----:B------:R-:W-:Y:S01]  /*43db0*/  STL.64 [R1+0x2380], R94 ;  /* 0x0023805e01007387 */ /* 0x000fe20000100a00 */
[----:B------:R-:W-:-:S03]  /*43dc0*/  IMAD.WIDE R86, R3, 0x4, R4 ;  /* 0x0000000403567825 */ /* 0x000fc600078e0204 */
[----:B------:R-:W4:Y:S01]  /*43dd0*/  LDL.LU.64 R4, [R1+0x408] ;  /* 0x0004080001047983 */ /* 0x000f220000300a00 */
[----:B------:R-:W-:-:S03]  /*43de0*/  IMAD.WIDE R90, R3, 0x4, R24 ;  /* 0x00000004035a7825 */ /* 0x000fc600078e0218 */
[----:B------:R-:W-:Y:S04]  /*43df0*/  STL.64 [R1+0x23f0], R92 ;  /* 0x0023f05c01007387 */ /* 0x000fe80000100a00 */
        /* <DEDUP_REMOVED lines=8> */
[----:B------:R-:W4:Y:S04]  /*43e80*/  LDL.LU.64 R38, [R1+0x348] ;  /* 0x0003480001267983 */ /* 0x000f280000300a00 */
[----:B------:R-:W4:Y:S01]  /*43e90*/  LDL.LU.64 R36, [R1+0x308] ;  /* 0x0003080001247983 */ /* 0x000f220000300a00 */
[----:B-1----:R-:W-:-:S03]  /*43ea0*/  IMAD.WIDE R248, R3, 0x4, R30 ;  /* 0x0000000403f87825 */ /* 0x002fc600078e021e */
[----:B------:R-:W-:Y:S04]  /*43eb0*/  STL.64 [R1+0x2498], R86 ;  /* 0x0024985601007387 */ /* 0x000fe80000100a00 */
[----:B------:R-:W4:Y:S04]  /*43ec0*/  LDL.LU.64 R34, [R1+0x2c8] ;  /* 0x0002c80001227983 */ /* 0x000f280000300a00 */
[----:B------:R-:W4:Y:S04]  /*43ed0*/  LDL.LU.64 R32, [R1+0x288] ;  /* 0x0002880001207983 */ /* 0x000f280000300a00 */
        /* <DEDUP_REMOVED lines=28> */
[----:B------:R1:W-:Y:S01]  /*440a0*/  LDGSTS.E [R250+0x47280], desc[UR60][R86.64], P2 ;  /* 0x4728000056fa7fae */ /* 0x0003e2000912187c */
[----:B------:R-:W-:-:S05]  /*440b0*/  IMAD.WIDE R80, R3, 0x4, R80 ;  /* 0x0000000403507825 */ /* 0x000fca00078e0250 */
[----:B------:R-:W-:Y:S01]  /*440c0*/  STL.64 [R1+0x24e0], R80 ;  /* 0x0024e05001007387 */ /* 0x000fe20000100a00 */
[----:B---3--:R-:W-:-:S03]  /*440d0*/  IMAD.WIDE R78, R3, 0x4, R78 ;  /* 0x00000004034e7825 */ /* 0x008fc600078e024e */
[----:B------:R-:W3:Y:S04]  /*440e0*/  LDL.LU.64 R30, [R1+0x248] ;  /* 0x00024800011e7983 */ /* 0x000ee80000300a00 */
[----:B------:R-:W3:Y:S01]  /*440f0*/  LDL.LU.64 R28, [R1+0x208] ;  /* 0x00020800011c7983 */ /* 0x000ee20000300a00 */
[----:B------:R-:W-:-:S03]  /*44100*/  IMAD.WIDE R76, R3, 0x4, R76 ;  /* 0x00000004034c7825 */ /* 0x000fc600078e024c */
[----:B------:R-:W-:Y:S04]  /*44110*/  STL.64 [R1+0x2510], R78 ;  /* 0x0025104e01007387 */ /* 0x000fe80000100a00 */
[----:B------:R-:W3:Y:S04]  /*44120*/  LDL.LU.64 R26, [R1+0x1c8] ;  /* 0x0001c800011a7983 */ /* 0x000ee80000300a00 */
[----:B------:R-:W3:Y:S04]  /*44130*/  LDL.LU.64 R24, [R1+0x188] ;  /* 0x0001880001187983 */ /* 0x000ee80000300a00 */
[----:B------:R-:W-:Y:S04]  /*44140*/  STL.64 [R1+0x2540], R76 ;  /* 0x0025404c01007387 */ /* 0x000fe80000100a00 */
[----:B------:R1:W-:Y:S04]  /*44150*/  LDGSTS.E [R250+0x47680], desc[UR60][R80.64], P2 ;  /* 0x4768000050fa7fae */ /* 0x0003e8000912187c */
[----:B------:R1:W-:Y:S01]  /*44160*/  LDGSTS.E [R250+0x47a80], desc[UR60][R78.64], P2 ;  /* 0x47a800004efa7fae */ /* 0x0003e2000912187c */
[----:B--2---:R-:W-:-:S03]  /*44170*/  IMAD.WIDE R74, R3, 0x4, R22 ;  /* 0x00000004034a7825 */ /* 0x004fc600078e0216 */
[----:B------:R2:W-:Y:S04]  /*44180*/  LDGSTS.E [R250+0x47e80], desc[UR60][R76.64], P2 ;  /* 0x47e800004cfa7fae */ /* 0x0005e8000912187c */
[----:B------:R-:W2:Y:S01]  /*44190*/  LDL.LU.64 R22, [R1+0x148] ;  /* 0x0001480001167983 */ /* 0x000ea20000300a00 */
[----:B----4-:R-:W-:-:S03]  /*441a0*/  IMAD.WIDE R72, R3, 0x4, R20 ;  /* 0x0000000403487825 */ /* 0x010fc600078e0214 */
[----:B------:R4:W-:Y:S04]  /*441b0*/  LDGSTS.E [R250+0x60280], desc[UR60][R74.64], P2 ;  /* 0x602800004afa7fae */ /* 0x0009e8000912187c */
[----:B------:R-:W4:Y:S04]  /*441c0*/  LDL.LU.64 R20, [R1+0x108] ;  /* 0x0001080001147983 */ /* 0x000f280000300a00 */
[----:B------:R-:W-:Y:S04]  /*441d0*/  STL.64 [R1+0x2608], R74 ;  /* 0x0026084a01007387 */ /* 0x000fe80000100a00 */
[----:B------:R1:W-:Y:S01]  /*441e0*/  LDGSTS.E [R250+0x60680], desc[UR60][R72.64], P2 ;  /* 0x6068000048fa7fae */ /* 0x0003e2000912187c */
[----:B------:R-:W-:-:S03]  /*441f0*/  IMAD.WIDE R70, R3, 0x4, R18 ;  /* 0x0000000403467825 */ /* 0x000fc600078e0212 */
[----:B------:R-:W4:Y:S04]  /*44200*/  LDL.LU.64 R18, [R1+0xc8] ;  /* 0x0000c80001127983 */ /* 0x000f280000300a00 */
[----:B------:R1:W-:Y:S01]  /*44210*/  LDGSTS.E [R250+0x60a80], desc[UR60][R70.64], P2 ;  /* 0x60a8000046fa7fae */ /* 0x0003e2000912187c */
[----:B------:R-:W-:-:S03]  /*44220*/  IMAD.WIDE R68, R3, 0x4, R16 ;  /* 0x0000000403447825 */ /* 0x000fc600078e0210 */
        /* <DEDUP_REMOVED lines=23> */
[----:B------:R-:W-:Y:S04]  /*443a0*/  STL.64 [R1+0x27d8], R52 ;  /* 0x0027d83401007387 */ /* 0x000fe80000100a00 */
[----:B------:R-:W-:Y:S04]  /*443b0*/  LDGSTS.E [R250+0x61680], desc[UR60][R64.64], P2 ;  /* 0x6168000040fa7fae */ /* 0x000fe8000912187c */
[----:B------:R-:W-:Y:S04]  /*443c0*/  LDGSTS.E [R250+0x61a80], desc[UR60][R62.64], P2 ;  /* 0x61a800003efa7fae */ /* 0x000fe8000912187c */
[----:B------:R-:W-:Y:S04]  /*443d0*/  LDGSTS.E [R250+0x61e80], desc[UR60][R60.64], P2 ;  /* 0x61e800003cfa7fae */ /* 0x000fe8000912187c */
[----:B------:R-:W-:Y:S04]  /*443e0*/  LDGSTS.E [R250+0x62280], desc[UR60][R58.64], P2 ;  /* 0x622800003afa7fae */ /* 0x000fe8000912187c */
[----:B------:R-:W-:Y:S01]  /*443f0*/  LDGSTS.E [R250+0x62680], desc[UR60][R56.64], P2 ;  /* 0x6268000038fa7fae */ /* 0x000fe2000912187c */
[----:B------:R-:W-:-:S03]  /*44400*/  IMAD.WIDE R46, R3, 0x4, R224 ;  /* 0x00000004032e7825 */ /* 0x000fc600078e02e0 */
[----:B------:R-:W-:Y:S01]  /*44410*/  LDGSTS.E [R250+0x62a80], desc[UR60][R54.64], P2 ;  /* 0x62a8000036fa7fae */ /* 0x000fe2000912187c */
[----:B------:R-:W-:-:S03]  /*44420*/  IMAD.WIDE R44, R3, 0x4, R240 ;  /* 0x00000004032c7825 */ /* 0x000fc600078e02f0 */
[----:B------:R-:W-:Y:S01]  /*44430*/  LDGSTS.E [R250+0x62e80], desc[UR60][R52.64], P2 ;  /* 0x62e8000034fa7fae */ /* 0x000fe2000912187c */
[----:B---3--:R-:W-:-:S04]  /*44440*/  IMAD.WIDE R50, R3, 0x4, R30 ;  /* 0x0000000403327825 */ /* 0x008fc800078e021e */
        /* <DEDUP_REMOVED lines=8> */
[----:B------:R-:W-:Y:S01]  /*444d0*/  LDGSTS.E [R250+0x63280], desc[UR60][R50.64], P2 ;  /* 0x6328000032fa7fae */ /* 0x000fe2000912187c */
[----:B------:R-:W-:-:S03]  /*444e0*/  IMAD.WIDE R26, R3, 0x4, R160 ;  /* 0x00000004031a7825 */ /* 0x000fc600078e02a0 */
[----:B------:R-:W-:Y:S01]  /*444f0*/  LDGSTS.E [R250+0x63680], desc[UR60][R48.64], P2 ;  /* 0x6368000030fa7fae */ /* 0x000fe2000912187c */
[----:B--2---:R-:W-:-:S03]  /*44500*/  IMAD.WIDE R38, R3, 0x4, R22 ;  /* 0x0000000403267825 */ /* 0x004fc600078e0216 */
[----:B------:R-:W-:Y:S01]  /*44510*/  LDGSTS.E [R250+0x63a80], desc[UR60][R42.64], P2 ;  /* 0x63a800002afa7fae */ /* 0x000fe2000912187c */
[----:B----4-:R-:W-:-:S03]  /*44520*/  IMAD.WIDE R36, R3, 0x4, R20 ;  /* 0x0000000403247825 */ /* 0x010fc600078e0214 */
[----:B------:R-:W-:Y:S01]  /*44530*/  STL.64 [R1+0x2808], R38 ;  /* 0x0028082601007387 */ /* 0x000fe20000100a00 */
[----:B------:R-:W-:-:S03]  /*44540*/  IMAD.WIDE R20, R3, 0x4, R96 ;  /* 0x0000000403147825 */ /* 0x000fc600078e0260 */
[----:B------:R-:W-:Y:S01]  /*44550*/  STL.64 [R1+0x2880], R36 ;  /* 0x0028802401007387 */ /* 0x000fe20000100a00 */
[----:B------:R-:W-:-:S03]  /*44560*/  IMAD.WIDE R24, R3, 0x4, R208 ;  /* 0x0000000403187825 */ /* 0x000fc600078e02d0 */
[----:B------:R-:W-:Y:S04]  /*44570*/  LDGSTS.E [R250+0x63e80], desc[UR60][R40.64], P2 ;  /* 0x63e8000028fa7fae */ /* 0x000fe8000912187c */
[----:B------:R-:W-:Y:S04]  /*44580*/  LDGSTS.E [R250+0x64280], desc[UR60][R38.64], P2 ;  /* 0x6428000026fa7fae */ /* 0x000fe8000912187c */
[----:B------:R-:W-:Y:S01]  /*44590*/  LDGSTS.E [R250+0x64680], desc[UR60][R36.64], P2 ;  /* 0x6468000024fa7fae */ /* 0x000fe2000912187c */
[----:B------:R-:W-:-:S04]  /*445a0*/  IMAD.WIDE R34, R3, 0x4, R18 ;  /* 0x0000000403227825 */ /* 0x000fc800078e0212 */
[C---:B------:R-:W-:Y:S01]  /*445b0*/  IMAD.WIDE R22, R3.reuse, 0x4, R16 ;  /* 0x0000000403167825 */ /* 0x040fe200078e0210 */
[----:B------:R-:W-:Y:S03]  /*445c0*/  STL.64 [R1+0x2878], R34 ;  /* 0x0028782201007387 */ /* 0x000fe60000100a00 */
[C---:B------:R-:W-:Y:S01]  /*445d0*/  IMAD.WIDE R18, R3.reuse, 0x4, R128 ;  /* 0x0000000403127825 */ /* 0x040fe200078e0280 */
[----:B------:R2:W-:Y:S03]  /*445e0*/  STL.64 [R1+0x2870], R22 ;  /* 0x0028701601007387 */ /* 0x0005e60000100a00 */
[C---:B------:R-:W-:Y:S01]  /*445f0*/  IMAD.WIDE R16, R3.reuse, 0x4, R144 ;  /* 0x0000000403107825 */ /* 0x040fe200078e0290 */
[----:B------:R-:W-:Y:S04]  /*44600*/  LDGSTS.E [R250+0x64a80], desc[UR60][R34.64], P2 ;  /* 0x64a8000022fa7fae */ /* 0x000fe8000912187c */
[----:B------:R3:W-:Y:S01]  /*44610*/  LDGSTS.E [R250+0x64e80], desc[UR60][R22.64], P2 ;  /* 0x64e8000016fa7fae */ /* 0x0007e2000912187c */
[----:B------:R-:W-:-:S05]  /*44620*/  IMAD.WIDE R30, R3, 0x4, R14 ;  /* 0x00000004031e7825 */ /* 0x000fca00078e020e */
[----:B------:R4:W-:Y:S01]  /*44630*/  STL.64 [R1+0x2868], R30 ;  /* 0x0028681e01007387 */ /* 0x0009e20000100a00 */
[----:B------:R-:W-:-:S03]  /*44640*/  IMAD.WIDE R14, R3, 0x4, R176 ;  /* 0x00000004030e7825 */ /* 0x000fc600078e02b0 */
[----:B------:R-:W-:Y:S01]  /*44650*/  LDGSTS.E [R250+0x65280], desc[UR60][R30.64], P2 ;  /* 0x652800001efa7fae */ /* 0x000fe2000912187c */
[----:B------:R-:W-:-:S05]  /*44660*/  IMAD.WIDE R32, R3, 0x4, R4 ;  /* 0x0000000403207825 */ /* 0x000fca00078e0204 */
[----:B------:R-:W-:Y:S01]  /*44670*/  STL.64 [R1+0x2860], R32 ;  /* 0x0028602001007387 */ /* 0x000fe20000100a00 */
[----:B------:R-:W-:-:S03]  /*44680*/  IMAD.WIDE R4, R3, 0x4, R192 ;  /* 0x0000000403047825 */ /* 0x000fc600078e02c0 */
[----:B------:R1:W-:Y:S04]  /*44690*/  STL.64 [R1+0x2858], R20 ;  /* 0x0028581401007387 */ /* 0x0003e80000100a00 */
[----:B------:R3:W-:Y:S04]  /*446a0*/  STL.64 [R1+0x2850], R28 ;  /* 0x0028501c01007387 */ /* 0x0007e80000100a00 */
[----:B------:R3:W-:Y:S04]  /*446b0*/  STL.64 [R1+0x2848], R18 ;  /* 0x0028481201007387 */ /* 0x0007e80000100a00 */
[----:B------:R3:W-:Y:S04]  /*446c0*/  STL.64 [R1+0x2840], R16 ;  /* 0x0028401001007387 */ /* 0x0007e80000100a00 */
[----:B------:R3:W-:Y:S04]  /*446d0*/  STL.64 [R1+0x2838], R26 ;  /* 0x0028381a01007387 */ /* 0x0007e80000100a00 */
[----:B------:R3:W-:Y:S04]  /*446e0*/  STL.64 [R1+0x2830], R14 ;  /* 0x0028300e01007387 */ /* 0x0007e80000100a00 */
[----:B------:R3:W-:Y:S04]  /*446f0*/  STL.64 [R1+0x2828], R4 ;  /* 0x0028280401007387 */ /* 0x0007e80000100a00 */
[----:B------:R3:W-:Y:S04]  /*44700*/  STL.64 [R1+0x2820], R24 ;  /* 0x0028201801007387 */ /* 0x0007e80000100a00 */
[----:B------:R-:W-:Y:S04]  /*44710*/  STL.64 [R1+0x2818], R46 ;  /* 0x0028182e01007387 */ /* 0x000fe80000100a00 */
[----:B------:R3:W-:Y:S04]  /*44720*/  STL.64 [R1+0x2810], R44 ;  /* 0x0028102c01007387 */ /* 0x0007e80000100a00 */
[----:B--2---:R-:W2:Y:S04]  /*44730*/  LDL.LU.64 R22, [R1+0xc40] ;  /* 0x000c400001167983 */ /* 0x004ea80000300a00 */
[----:B------:R-:W2:Y:S04]  /*44740*/  LDL.LU.64 R78, [R1+0xc08] ;  /* 0x000c0800014e7983 */ /* 0x000ea80000300a00 */
[----:B------:R-:W2:Y:S04]  /*44750*/  LDL.LU.64 R42, [R1+0xbd0] ;  /* 0x000bd000012a7983 */ /* 0x000ea80000300a00 */
[----:B----4-:R-:W4:Y:S04]  /*44760*/  LDL.LU.64 R30, [R1+0xb98] ;  /* 0x000b9800011e7983 */ /* 0x010f280000300a00 */
[----:B------:R-:W-:Y:S04]  /*44770*/  LDGSTS.E [R250+0x65680], desc[UR60][R32.64], P2 ;  /* 0x6568000020fa7fae */ /* 0x000fe8000912187c */
[----:B------:R-:W4:Y:S04]  /*44780*/  LDL.LU.64 R76, [R1+0xb60] ;  /* 0x000b6000014c7983 */ /* 0x000f280000300a00 */
[----:B------:R-:W-:Y:S04]  /*44790*/  LDGSTS.E [R250+0x65a80], desc[UR60][R20.64], P2 ;  /* 0x65a8000014fa7fae */ /* 0x000fe8000912187c */
[----:B------:R-:W4:Y:S04]  /*447a0*/  LDL.LU.64 R40, [R1+0xb28] ;  /* 0x000b280001287983 */ /* 0x000f280000300a00 */
[----:B------:R-:W-:Y:S04]  /*447b0*/  LDGSTS.E [R250+0x65e80], desc[UR60][R28.64], P2 ;  /* 0x65e800001cfa7fae */ /* 0x000fe8000912187c */
[----:B-1----:R-:W4:Y:S04]  /*447c0*/  LDL.LU.64 R20, [R1+0xaf0] ;  /* 0x000af00001147983 */ /* 0x002f280000300a00 */
[----:B------:R-:W4:Y:S04]  /*447d0*/  LDL.LU.64 R38, [R1+0xab8] ;  /* 0x000ab80001267983 */ /* 0x000f280000300a00 */
[----:B---3--:R-:W3:Y:S04]  /*447e0*/  LDL.LU.64 R28, [R1+0xa80] ;  /* 0x000a8000011c7983 */ /* 0x008ee80000300a00 */
[----:B------:R-:W-:Y:S04]  /*447f0*/  LDGSTS.E [R250+0x66280], desc[UR60][R18.64], P2 ;  /* 0x6628000012fa7fae */ /* 0x000fe8000912187c */
[----:B------:R-:W-:Y:S04]  /*44800*/  LDGSTS.E [R250+0x66680], desc[UR60][R16.64], P2 ;  /* 0x6668000010fa7fae */ /* 0x000fe8000912187c */
[----:B------:R-:W-:Y:S04]  /*44810*/  LDGSTS.E [R250+0x66a80], desc[UR60][R26.64], P2 ;  /* 0x66a800001afa7fae */ /* 0x000fe8000912187c */
        /* <DEDUP_REMOVED lines=13> */
[----:B------:R1:W-:Y:S04]  /*448f0*/  LDGSTS.E [R250+0x67a80], desc[UR60][R46.64], P2 ;  /* 0x67a800002efa7fae */ /* 0x0003e8000912187c */
[----:B------:R1:W-:Y:S01]  /*44900*/  LDGSTS.E [R250+0x67e80], desc[UR60][R44.64], P2 ;  /* 0x67e800002cfa7fae */ /* 0x0003e2000912187c */
[----:B--2---:R-:W-:-:S03]  /*44910*/  IMAD.WIDE R154, R3, 0x4, R78 ;  /* 0x00000004039a7825 */ /* 0x004fc600078e024e */
[----:B------:R-:W2:Y:S01]  /*44920*/  LDL.LU.64 R78, [R1+0x818] ;  /* 0x00081800014e7983 */ /* 0x000ea20000300a00 */
[----:B----4-:R-:W-:-:S03]  /*44930*/  IMAD.WIDE R166, R3, 0x4, R30 ;  /* 0x0000000403a67825 */ /* 0x010fc600078e021e */
[----:B------:R-:W4:Y:S01]  /*44940*/  LDL.LU.64 R30, [R1+0x7e0] ;  /* 0x0007e000011e7983 */ /* 0x000f220000300a00 */
[----:B------:R-:W-:-:S03]  /*44950*/  IMAD.WIDE R168, R3, 0x4, R76 ;  /* 0x0000000403a87825 */ /* 0x000fc600078e024c */
        /* <DEDUP_REMOVED lines=15> */
[----:B------:R-:W-:-:S04]  /*44a50*/  IMAD.WIDE R122, R3, 0x4, R32 ;  /* 0x00000004037a7825 */ /* 0x000fc800078e0220 */
[C---:B------:R-:W-:Y:S02]  /*44a60*/  IMAD.WIDE R118, R3.reuse, 0x4, R24 ;  /* 0x0000000403767825 */ /* 0x040fe400078e0218 */
[----:B------:R-:W3:Y:S02]  /*44a70*/  LDL.LU.64 R24, [R1+0x5e8] ;  /* 0x0005e80001187983 */ /* 0x000ee40000300a00 */
[C---:B------:R-:W-:Y:S02]  /*44a80*/  IMAD.WIDE R112, R3.reuse, 0x4, R80 ;  /* 0x0000000403707825 */ /* 0x040fe400078e0250 */
[----:B------:R-:W-:Y:S04]  /*44a90*/  STL.64 [R1+0x11d0], R124 ;  /* 0x0011d07c01007387 */ /* 0x000fe80000100a00 */
[----:B------:R-:W3:Y:S04]  /*44aa0*/  LDL.LU.64 R80, [R1+0x5b0] ;  /* 0x0005b00001507983 */ /* 0x000ee80000300a00 */
[----:B------:R-:W-:Y:S01]  /*44ab0*/  STL.64 [R1+0x11f0], R122 ;  /* 0x0011f07a01007387 */ /* 0x000fe20000100a00 */
[----:B--2---:R-:W-:-:S03]  /*44ac0*/  IMAD.WIDE R110, R3, 0x4, R78 ;  /* 0x00000004036e7825 */ /* 0x004fc600078e024e */
[----:B------:R-:W2:Y:S04]  /*44ad0*/  LDL.LU.64 R78, [R1+0x570] ;  /* 0x00057000014e7983 */ /* 0x000ea80000300a00 */
[----:B------:R-:W-:Y:S01]  /*44ae0*/  STL.64 [R1+0x1210], R120 ;  /* 0x0012107801007387 */ /* 0x000fe20000100a00 */
[----:B----4-:R-:W-:-:S03]  /*44af0*/  IMAD.WIDE R108, R3, 0x4, R30 ;  /* 0x00000004036c7825 */ /* 0x010fc600078e021e */
        /* <DEDUP_REMOVED lines=16> */
[----:B------:R-:W-:-:S03]  /*44c00*/  IMAD.WIDE R90, R3, 0x4, R14 ;  /* 0x00000004035a7825 */ /* 0x000fc600078e020e */
[----:B------:R-:W3:Y:S04]  /*44c10*/  LDL.LU.64 R14, [R1+0x440] ;  /* 0x00044000010e7983 */ /* 0x000ee80000300a00 */
[----:B------:R-:W-:Y:S01]  /*44c20*/  STL.64 [R1+0x13a0], R96 ;  /* 0x0013a06001007387 */ /* 0x000fe20000100a00 */
[----:B------:R-:W-:-:S03]  /*44c30*/  IMAD.WIDE R88, R3, 0x4, R4 ;  /* 0x0000000403587825 */ /* 0x000fc600078e0204 */
[----:B------:R-:W3:Y:S01]  /*44c40*/  LDL.LU.64 R4, [R1+0x400] ;  /* 0x0004000001047983 */ /* 0x000ee20000300a00 */
[----:B------:R-:W-:-:S03]  /*44c50*/  IMAD.WIDE R92, R3, 0x4, R26 ;  /* 0x00000004035c7825 */ /* 0x000fc600078e021a */
[----:B------:R-:W-:Y:S01]  /*44c60*/  STL.64 [R1+0x1450], R94 ;  /* 0x0014505e01007387 */ /* 0x000fe20000100a00 */
[----:B------:R-:W-:-:S03]  /*44c70*/  IMAD.WIDE R158, R3, 0x4, R42 ;  /* 0x00000004039e7825 */ /* 0x000fc600078e022a */
[----:B------:R-:W-:Y:S01]  /*44c80*/  STL.64 [R1+0x2430], R92 ;  /* 0x0024305c01007387 */ /* 0x000fe20000100a00 */
[----:B------:R-:W-:-:S03]  /*44c90*/  IMAD.WIDE R174, R3, 0x4, R40 ;  /* 0x0000000403ae7825 */ /* 0x000fc600078e0228 */
[----:B------:R-:W3:Y:S01]  /*44ca0*/  LDL.LU.64 R44, [R1+0x3c0] ;  /* 0x0003c000012c7983 */ /* 0x000ee20000300a00 */
[----:B------:R-:W-:-:S03]  /*44cb0*/  IMAD.WIDE R188, R3, 0x4, R38 ;  /* 0x0000000403bc7825 */ /* 0x000fc600078e0226 */
[----:B------:R-:W3:Y:S01]  /*44cc0*/  LDL.LU.64 R42, [R1+0x380] ;  /* 0x00038000012a7983 */ /* 0x000ee20000300a00 */
[----:B------:R-:W-:-:S03]  /*44cd0*/  IMAD.WIDE R86, R3, 0x4, R24 ;  /* 0x0000000403567825 */ /* 0x000fc600078e0218 */
[----:B------:R-:W-:Y:S01]  /*44ce0*/  STL.64 [R1+0x2468], R90 ;  /* 0x0024685a01007387 */ /* 0x000fe20000100a00 */
[----:B------:R-:W-:-:S03]  /*44cf0*/  IMAD.WIDE R216, R3, 0x4, R36 ;  /* 0x0000000403d87825 */ /* 0x000fc600078e0224 */
[----:B------:R-:W3:Y:S01]  /*44d00*/  LDL.LU.64 R40, [R1+0x340] ;  /* 0x0003400001287983 */ /* 0x000ee20000300a00 */
[----:B------:R-:W-:-:S03]  /*44d10*/  IMAD.WIDE R234, R3, 0x4, R34 ;  /* 0x0000000403ea7825 */ /* 0x000fc600078e0222 */
[----:B------:R-:W3:Y:S01]  /*44d20*/  LDL.LU.64 R38, [R1+0x300] ;  /* 0x0003000001267983 */ /* 0x000ee20000300a00 */
[----:B------:R-:W-:-:S03]  /*44d30*/  IMAD.WIDE R80, R3, 0x4, R80 ;  /* 0x0000000403507825 */ /* 0x000fc600078e0250 */
[----:B------:R-:W-:Y:S04]  /*44d40*/  STL.64 [R1+0x24b8], R88 ;  /* 0x0024b85801007387 */ /* 0x000fe80000100a00 */
[----:B------:R-:W3:Y:S04]  /*44d50*/  LDL.LU.64 R36, [R1+0x2c0] ;  /* 0x0002c00001247983 */ /* 0x000ee80000300a00 */
[----:B------:R-:W3:Y:S04]  /*44d60*/  LDL.LU.64 R34, [R1+0x280] ;  /* 0x0002800001227983 */ /* 0x000ee80000300a00 */
[----:B------:R-:W-:Y:S04]  /*44d70*/  STL.64 [R1+0x24e8], R86 ;  /* 0x0024e85601007387 */ /* 0x000fe80000100a00 */
[----:B------:R-:W3:Y:S04]  /*44d80*/  LDL.LU.64 R32, [R1+0x240] ;  /* 0x0002400001207983 */ /* 0x000ee80000300a00 */
[----:B------:R-:W3:Y:S04]  /*44d90*/  LDL.LU.64 R30, [R1+0x200] ;  /* 0x00020000011e7983 */ /* 0x000ee80000300a00 */
[----:B------:R-:W-:Y:S04]  /*44da0*/  STL.64 [R1+0x2518], R80 ;  /* 0x0025185001007387 */ /* 0x000fe80000100a00 */
[----:B------:R-:W3:Y:S04]  /*44db0*/  LDL.LU.64 R28, [R1+0x1c0] ;  /* 0x0001c000011c7983 */ /* 0x000ee80000300a00 */
[----:B------:R-:W1:Y:S01]  /*44dc0*/  LDL.LU.64 R26, [R1+0x180] ;  /* 0x00018000011a7983 */ /* 0x000e620000300a00 */
[----:B--2---:R-:W-:-:S05]  /*44dd0*/  IMAD.WIDE R78, R3, 0x4, R78 ;  /* 0x00000004034e7825 */ /* 0x004fca00078e024e */
[----:B------:R-:W-:Y:S04]  /*44de0*/  STL.64 [R1+0x2548], R78 ;  /* 0x0025484e01007387 */ /* 0x000fe80000100a00 */
[----:B------:R-:W2:Y:S01]  /*44df0*/  LDL.LU.64 R24, [R1+0x140] ;  /* 0x0001400001187983 */ /* 0x000ea20000300a00 */
[----:B----4-:R-:W-:-:S04]  /*44e00*/  IMAD.WIDE R76, R3, 0x4, R76 ;  /* 0x00000004034c7825 */ /* 0x010fc800078e024c */
[C---:B------:R-:W-:Y:S02]  /*44e10*/  IMAD.WIDE R74, R3.reuse, 0x4, R20 ;  /* 0x00000004034a7825 */ /* 0x040fe400078e0214 */
[----:B------:R-:W4:Y:S04]  /*44e20*/  LDL.LU.64 R20, [R1+0x100] ;  /* 0x0001000001147983 */ /* 0x000f280000300a00 */
[----:B------:R4:W-:Y:S01]  /*44e30*/  STL.64 [R1+0x2580], R76 ;  /* 0x0025804c01007387 */ /* 0x0009e20000100a00 */
[----:B---3--:R-:W-:-:S03]  /*44e40*/  IMAD.WIDE R72, R3, 0x4, R18 ;  /* 0x0000000403487825 */ /* 0x008fc600078e0212 */
[----:B------:R-:W3:Y:S01]  /*44e50*/  LDL.LU.64 R18, [R1+0xc0] ;  /* 0x0000c00001127983 */ /* 0x000ee20000300a00 */
[----:B------:R-:W-:-:S04]  /*44e60*/  IMAD.WIDE R70, R3, 0x4, R16 ;  /* 0x0000000403467825 */ /* 0x000fc800078e0210 */
[C---:B------:R-:W-:Y:S02]  /*44e70*/  IMAD.WIDE R68, R3.reuse, 0x4, R14 ;  /* 0x0000000403447825 */ /* 0x040fe400078e020e */
[----:B------:R-:W3:Y:S04]  /*44e80*/  LDL.LU.64 R14, [R1+0x80] ;  /* 0x00008000010e7983 */ /* 0x000ee80000300a00 */
[----:B------:R-:W-:Y:S01]  /*44e90*/  STL.64 [R1+0x25b8], R74 ;  /* 0x0025b84a01007387 */ /* 0x000fe20000100a00 */
[----:B------:R-:W-:-:S03]  /*44ea0*/  IMAD.WIDE R66, R3, 0x4, R4 ;  /* 0x0000000403427825 */ /* 0x000fc600078e0204 */
[----:B------:R-:W3:Y:S04]  /*44eb0*/  LDL.LU.64 R16, [R1+0x40] ;  /* 0x0000400001107983 */ /* 0x000ee80000300a00 */
[----:B------:R-:W3:Y:S01]  /*44ec0*/  LDL.LU.64 R4, [R1] ;  /* 0x0000000001047983 */ /* 0x000ee20000300a00 */
[----:B------:R-:W-:-:S05]  /*44ed0*/  IMAD.WIDE R22, R3, 0x4, R22 ;  /* 0x0000000403167825 */ /* 0x000fca00078e0216 */
        /* <DEDUP_REMOVED lines=26> */
[----:B------:R-:W-:Y:S04]  /*45080*/  STL.64 [R1+0x25c0], R72 ;  /* 0x0025c04801007387 */ /* 0x000fe80000100a00 */
        /* <DEDUP_REMOVED lines=13> */
[----:B-1----:R-:W-:-:S03]  /*45160*/  IMAD.WIDE R46, R3, 0x4, R26 ;  /* 0x00000004032e7825 */ /* 0x002fc600078e021a */
        /* <DEDUP_REMOVED lines=13> */
[----:B------:R-:W-:Y:S01]  /*45240*/  LDGSTS.E [R251+0x60300], desc[UR60][R76.64], P2 ;  /* 0x603000004cfb7fae */ /* 0x000fe2000912187c */
[----:B------:R-:W-:-:S03]  /*45250*/  IMAD.WIDE R34, R3, 0x4, R98 ;  /* 0x0000000403227825 */ /* 0x000fc600078e0262 */
[----:B------:R-:W-:Y:S04]  /*45260*/  STL.64 [R1+0x26f0], R48 ;  /* 0x0026f03001007387 */ /* 0x000fe80000100a00 */
[----:B------:R-:W-:Y:S04]  /*45270*/  LDGSTS.E [R251+0x60700], desc[UR60][R74.64], P2 ;  /* 0x607000004afb7fae */ /* 0x000fe8000912187c */
[----:B------:R-:W-:Y:S04]  /*45280*/  STL.64 [R1+0x26f8], R46 ;  /* 0x0026f82e01007387 */ /* 0x000fe80000100a00 */
[----:B------:R-:W-:Y:S04]  /*45290*/  LDGSTS.E [R251+0x60b00], desc[UR60][R72.64], P2 ;  /* 0x60b0000048fb7fae */ /* 0x000fe8000912187c */
[----:B------:R-:W-:Y:S04]  /*452a0*/  LDGSTS.E [R251+0x60f00], desc[UR60][R70.64], P2 ;  /* 0x60f0000046fb7fae */ /* 0x000fe8000912187c */
[----:B------:R-:W-:Y:S01]  /*452b0*/  LDGSTS.E [R251+0x61300], desc[UR60][R68.64], P2 ;  /* 0x6130000044fb7fae */ /* 0x000fe2000912187c */
[----:B--2---:R-:W-:-:S03]  /*452c0*/  IMAD.WIDE R44, R3, 0x4, R24 ;  /* 0x00000004032c7825 */ /* 0x004fc600078e0218 */
[----:B------:R-:W-:Y:S04]  /*452d0*/  LDGSTS.E [R251+0x61700], desc[UR60][R66.64], P2 ;  /* 0x6170000042fb7fae */ /* 0x000fe8000912187c */
[----:B------:R-:W-:Y:S01]  /*452e0*/  STL.64 [R1+0x2700], R44 ;  /* 0x0027002c01007387 */ /* 0x000fe20000100a00 */
[----:B------:R-:W-:-:S03]  /*452f0*/  IMAD.WIDE R26, R3, 0x4, R162 ;  /* 0x00000004031a7825 */ /* 0x000fc600078e02a2 */
[----:B------:R-:W-:Y:S01]  /*45300*/  LDGSTS.E [R251+0x61b00], desc[UR60][R64.64], P2 ;  /* 0x61b0000040fb7fae */ /* 0x000fe2000912187c */
[----:B------:R-:W-:-:S03]  /*45310*/  IMAD.WIDE R32, R3, 0x4, R178 ;  /* 0x0000000403207825 */ /* 0x000fc600078e02b2 */
[----:B------:R-:W-:Y:S01]  /*45320*/  LDGSTS.E [R251+0x61f00], desc[UR60][R62.64], P2 ;  /* 0x61f000003efb7fae */ /* 0x000fe2000912187c */
[----:B----4-:R-:W-:-:S03]  /*45330*/  IMAD.WIDE R42, R3, 0x4, R20 ;  /* 0x00000004032a7825 */ /* 0x010fc600078e0214 */
[----:B------:R-:W-:Y:S04]  /*45340*/  LDGSTS.E [R251+0x62300], desc[UR60][R60.64], P2 ;  /* 0x623000003cfb7fae */ /* 0x000fe8000912187c */
[----:B------:R-:W-:Y:S01]  /*45350*/  STL.64 [R1+0x2710], R42 ;  /* 0x0027102a01007387 */ /* 0x000fe20000100a00 */
[----:B------:R-:W-:-:S03]  /*45360*/  IMAD.WIDE R20, R3, 0x4, R130 ;  /* 0x0000000403147825 */ /* 0x000fc600078e0282 */
[----:B------:R-:W-:Y:S01]  /*45370*/  LDGSTS.E [R251+0x62700], desc[UR60][R58.64], P2 ;  /* 0x627000003afb7fae */ /* 0x000fe2000912187c */
[----:B------:R-:W-:-:S03]  /*45380*/  IMAD.WIDE R24, R3, 0x4, R194 ;  /* 0x0000000403187825 */ /* 0x000fc600078e02c2 */
[----:B------:R-:W-:Y:S01]  /*45390*/  LDGSTS.E [R251+0x62b00], desc[UR60][R56.64], P2 ;  /* 0x62b0000038fb7fae */ /* 0x000fe2000912187c */
[----:B---3--:R-:W-:-:S03]  /*453a0*/  IMAD.WIDE R40, R3, 0x4, R18 ;  /* 0x0000000403287825 */ /* 0x008fc600078e0212 */
[----:B------:R-:W-:Y:S04]  /*453b0*/  LDGSTS.E [R251+0x62f00], desc[UR60][R54.64], P2 ;  /* 0x62f0000036fb7fae */ /* 0x000fe8000912187c */
        /* <DEDUP_REMOVED lines=9> */
[----:B------:R-:W-:Y:S01]  /*45450*/  LDGSTS.E [R251+0x64700], desc[UR60][R42.64], P2 ;  /* 0x647000002afb7fae */ /* 0x000fe2000912187c */
[----:B------:R-:W-:-:S03]  /*45460*/  IMAD.WIDE R14, R3, 0x4, R14 ;  /* 0x00000004030e7825 */ /* 0x000fc600078e020e */
[----:B------:R-:W-:Y:S01]  /*45470*/  LDGSTS.E [R251+0x64b00], desc[UR60][R40.64], P2 ;  /* 0x64b0000028fb7fae */ /* 0x000fe2000912187c */
[----:B------:R-:W-:-:S03]  /*45480*/  IMAD.WIDE R38, R3, 0x4, R16 ;  /* 0x0000000403267825 */ /* 0x000fc600078e0210 */
[----:B------:R1:W-:Y:S01]  /*45490*/  STL.64 [R1+0x2728], R14 ;  /* 0x0027280e01007387 */ /* 0x0003e20000100a00 */
[----:B------:R-:W-:-:S03]  /*454a0*/  IMAD.WIDE R36, R3, 0x4, R4 ;  /* 0x0000000403247825 */ /* 0x000fc600078e0204 */
[----:B------:R-:W-:Y:S01]  /*454b0*/  STL.64 [R1+0x2730], R38 ;  /* 0x0027302601007387 */ /* 0x000fe20000100a00 */
[----:B------:R-:W-:-:S03]  /*454c0*/  IMAD.WIDE R16, R3, 0x4, R114 ;  /* 0x0000000403107825 */ /* 0x000fc600078e0272 */
[----:B------:R-:W-:Y:S04]  /*454d0*/  STL.64 [R1+0x2740], R36 ;  /* 0x0027402401007387 */ /* 0x000fe80000100a00 */
[----:B------:R-:W-:Y:S01]  /*454e0*/  STL.64 [R1+0x2748], R34 ;  /* 0x0027482201007387 */ /* 0x000fe20000100a00 */
[----:B------:R-:W-:-:S03]  /*454f0*/  IMAD.WIDE R4, R3, 0x4, R242 ;  /* 0x0000000403047825 */ /* 0x000fc600078e02f2 */
[----:B------:R2:W-:Y:S04]  /*45500*/  STL.64 [R1+0x2750], R16 ;  /* 0x0027501001007387 */ /* 0x0005e80000100a00 */
[----:B------:R-:W-:Y:S04]  /*45510*/  STL.64 [R1+0x2798], R20 ;  /* 0x0027981401007387 */ /* 0x000fe80000100a00 */
[----:B------:R3:W-:Y:S04]  /*45520*/  STL.64 [R1+0x2790], R18 ;  /* 0x0027901201007387 */ /* 0x0007e80000100a00 */
[----:B------:R4:W-:Y:S04]  /*45530*/  STL.64 [R1+0x2788], R26 ;  /* 0x0027881a01007387 */ /* 0x0009e80000100a00 */
[----:B------:R-:W-:Y:S04]  /*45540*/  STL.64 [R1+0x2780], R32 ;  /* 0x0027802001007387 */ /* 0x000fe80000100a00 */
[----:B------:R4:W-:Y:S04]  /*45550*/  STL.64 [R1+0x2778], R24 ;  /* 0x0027781801007387 */ /* 0x0009e80000100a00 */
[----:B------:R-:W-:Y:S04]  /*45560*/  STL.64 [R1+0x2770], R30 ;  /* 0x0027701e01007387 */ /* 0x000fe80000100a00 */
[----:B------:R-:W-:Y:S04]  /*45570*/  STL.64 [R1+0x2768], R28 ;  /* 0x0027681c01007387 */ /* 0x000fe80000100a00 */
[----:B------:R4:W-:Y:S04]  /*45580*/  STL.64 [R1+0x2760], R4 ;  /* 0x0027600401007387 */ /* 0x0009e80000100a00 */
[----:B------:R-:W4:Y:S04]  /*45590*/  LDL.LU.64 R76, [R1+0xc38] ;  /* 0x000c3800014c7983 */ /* 0x000f280000300a00 */
[----:B------:R-:W-:Y:S04]  /*455a0*/  LDGSTS.E [R251+0x64f00], desc[UR60][R14.64], P2 ;  /* 0x64f000000efb7fae */ /* 0x000fe8000912187c */
[----:B------:R-:W-:Y:S04]  /*455b0*/  LDGSTS.E [R251+0x65300], desc[UR60][R38.64], P2 ;  /* 0x6530000026fb7fae */ /* 0x000fe8000912187c */
[----:B------:R-:W-:Y:S04]  /*455c0*/  LDGSTS.E [R251+0x65700], desc[UR60][R36.64], P2 ;  /* 0x6570000024fb7fae */ /* 0x000fe8000912187c */
[----:B------:R-:W-:Y:S04]  /*455d0*/  LDGSTS.E [R251+0x65b00], desc[UR60][R34.64], P2 ;  /* 0x65b0000022fb7fae */ /* 0x000fe8000912187c */
[----:B------:R-:W-:Y:S04]  /*455e0*/  LDGSTS.E [R251+0x65f00], desc[UR60][R16.64], P2 ;  /* 0x65f0000010fb7fae */ /* 0x000fe8000912187c */
[----:B-1----:R-:W4:Y:S04]  /*455f0*/  LDL.LU.64 R14, [R1+0xc00] ;  /* 0x000c0000010e7983 */ /* 0x002f280000300a00 */
[----:B------:R-:W-:Y:S04]  /*45600*/  LDGSTS.E [R251+0x66300], desc[UR60][R20.64], P2 ;  /* 0x6630000014fb7fae */ /* 0x000fe8000912187c */
[----:B--2---:R-:W2:Y:S04]  /*45610*/  LDL.LU.64 R16, [R1+0xbc8] ;  /* 0x000bc80001107983 */ /* 0x004ea80000300a00 */
[----:B------:R-:W-:Y:S04]  /*45620*/  LDGSTS.E [R251+0x66700], desc[UR60][R18.64], P2 ;  /* 0x6670000012fb7fae */ /* 0x000fe8000912187c */
[----:B------:R-:W-:Y:S04]  /*45630*/  LDGSTS.E [R251+0x66b00], desc[UR60][R26.64], P2 ;  /* 0x66b000001afb7fae */ /* 0x000fe8000912187c */
[----:B------:R-:W-:Y:S04]  /*45640*/  LDGSTS.E [R251+0x66f00], desc[UR60][R32.64], P2 ;  /* 0x66f0000020fb7fae */ /* 0x000fe8000912187c */
[----:B---3--:R-:W3:Y:S04]  /*45650*/  LDL.LU.64 R18, [R1+0xb90] ;  /* 0x000b900001127983 */ /* 0x008ee80000300a00 */
[----:B------:R-:W3:Y:S04]  /*45660*/  LDL.LU.64 R20, [R1+0xb58] ;  /* 0x000b580001147983 */ /* 0x000ee80000300a00 */
[----:B----4-:R-:W4:Y:S04]  /*45670*/  LDL.LU.64 R26, [R1+0xb20] ;  /* 0x000b2000011a7983 */ /* 0x010f280000300a00 */
[----:B------:R-:W3:Y:S04]  /*45680*/  LDL.LU.64 R58, [R1+0xae8] ;  /* 0x000ae800013a7983 */ /* 0x000ee80000300a00 */
[----:B------:R-:W3:Y:S04]  /*45690*/  LDL.LU.64 R34, [R1+0xab0] ;  /* 0x000ab00001227983 */ /* 0x000ee80000300a00 */
[----:B------:R-:W-:Y:S04]  /*456a0*/  LDGSTS.E [R251+0x67300], desc[UR60][R24.64], P2 ;  /* 0x6730000018fb7fae */ /* 0x000fe8000912187c */
[----:B------:R-:W3:Y:S04]  /*456b0*/  LDL.LU.64 R56, [R1+0xa78] ;  /* 0x000a780001387983 */ /* 0x000ee80000300a00 */
[----:B------:R-:W-:Y:S04]  /*456c0*/  LDGSTS.E [R251+0x67700], desc[UR60][R30.64], P2 ;  /* 0x677000001efb7fae */ /* 0x000fe8000912187c */
[----:B------:R-:W3:Y:S04]  /*456d0*/  LDL.LU.64 R24, [R1+0xa40] ;  /* 0x000a400001187983 */ /* 0x000ee80000300a00 */
[----:B------:R-:W3:Y:S04]  /*456e0*/  LDL.LU.64 R54, [R1+0xa08] ;  /* 0x000a080001367983 */ /* 0x000ee80000300a00 */
[----:B------:R-:W3:Y:S04]  /*456f0*/  LDL.LU.64 R32, [R1+0x9d0] ;  /* 0x0009d00001207983 */ /* 0x000ee80000300a00 */
[----:B------:R-:W3:Y:S04]  /*45700*/  LDL.LU.64 R52, [R1+0x998] ;  /* 0x0009980001347983 */ /* 0x000ee80000300a00 */
[----:B------:R-:W3:Y:S04]  /*45710*/  LDL.LU.64 R80, [R1+0x960] ;  /* 0x0009600001507983 */ /* 0x000ee80000300a00 */
[----:B------:R-:W3:Y:S04]  /*45720*/  LDL.LU.64 R50, [R1+0x928] ;  /* 0x0009280001327983 */ /* 0x000ee80000300a00 */
[----:B------:R-:W-:Y:S04]  /*45730*/  LDGSTS.E [R251+0x67b00], desc[UR60][R28.64], P2 ;  /* 0x67b000001cfb7fae */ /* 0x000fe8000912187c */
[----:B------:R-:W3:Y:S04]  /*45740*/  LDL.LU.64 R48, [R1+0x8f0] ;  /* 0x0008f00001307983 */ /* 0x000ee80000300a00 */
[----:B------:R1:W-:Y:S04]  /*45750*/  LDGSTS.E [R251+0x67f00], desc[UR60][R4.64], P2 ;  /* 0x67f0000004fb7fae */ /* 0x0003e8000912187c */
[----:B------:R-:W3:Y:S04]  /*45760*/  LDL.LU.64 R78, [R1+0x8b8] ;  /* 0x0008b800014e7983 */ /* 0x000ee80000300a00 */
[----:B------:R-:W3:Y:S01]  /*45770*/  LDL.LU.64 R46, [R1+0x880] ;  /* 0x00088000012e7983 */ /* 0x000ee20000300a00 */
[----:B-1----:R-:W-:-:S03]  /*45780*/  IMAD.WIDE R4, R3, 0x4, R76 ;  /* 0x0000000403047825 */ /* 0x002fc600078e024c */
[----:B------:R-:W3:Y:S04]  /*45790*/  LDL.LU.64 R76, [R1+0x848] ;  /* 0x00084800014c7983 */ /* 0x000ee80000300a00 */
[----:B------:R-:W3:Y:S04]  /*457a0*/  LDL.LU.64 R44, [R1+0x810] ;  /* 0x00081000012c7983 */ /* 0x000ee80000300a00 */
[----:B------:R-:W3:Y:S04]  /*457b0*/  LDL.LU.64 R42, [R1+0x7d8] ;  /* 0x0007d800012a7983 */ /* 0x000ee80000300a00 */
[----:B------:R-:W3:Y:S04]  /*457c0*/  LDL.LU.64 R40, [R1+0x7a0] ;  /* 0x0007a00001287983 */ /* 0x000ee80000300a00 */
[----:B------:R-:W3:Y:S04]  /*457d0*/  LDL.LU.64 R30, [R1+0x768] ;  /* 0x00076800011e7983 */ /* 0x000ee80000300a00 */
[----:B------:R-:W3:Y:S04]  /*457e0*/  LDL.LU.64 R38, [R1+0x730] ;  /* 0x0007300001267983 */ /* 0x000ee80000300a00 */
[----:B------:R-:W3:Y:S04]  /*457f0*/  LDL.LU.64 R28, [R1+0x6f8] ;  /* 0x0006f800011c7983 */ /* 0x000ee80000300a00 */
[----:B------:R-:W3:Y:S01]  /*45800*/  LDL.LU.64 R36, [R1+0x6c0] ;  /* 0x0006c00001247983 */ /* 0x000ee20000300a00 */
[----:B------:R-:W-:-:S03]  /*45810*/  IMAD.WIDE R14, R3, 0x4, R14 ;  /* 0x00000004030e7825 */ /* 0x000fc600078e020e */
[----:B------:R-:W-:Y:S01]  /*45820*/  LDGSTS.E [R252+0x40380], desc[UR60][R4.64], P2 ;  /* 0x4038000004fc7fae */ /* 0x000fe2000912187c */
[----:B--2---:R-:W-:-:S03]  /*45830*/  IMAD.WIDE R16, R3, 0x4, R16 ;  /* 0x0000000403107825 */ /* 0x004fc600078e0210 */
[----:B------:R-:W-:Y:S04]  /*45840*/  LDGSTS.E [R252+0x40780], desc[UR60][R14.64], P2 ;  /* 0x407800000efc7fae */ /* 0x000fe8000912187c */
[----:B------:R-:W-:Y:S01]  /*45850*/  LDGSTS.E [R252+0x40b80], desc[UR60][R16.64], P2 ;  /* 0x40b8000010fc7fae */ /* 0x000fe2000912187c */
[----:B----4-:R-:W-:-:S03]  /*45860*/  IMAD.WIDE R152, R3, 0x4, R26 ;  /* 0x0000000403987825 */ /* 0x010fc600078e021a */
[----:B------:R-:W2:Y:S01]  /*45870*/  LDL.LU.64 R26, [R1+0x688] ;  /* 0x00068800011a7983 */ /* 0x000ea20000300a00 */
[----:B---3--:R-:W-:-:S03]  /*45880*/  IMAD.WIDE R160, R3, 0x4, R34 ;  /* 0x0000000403a07825 */ /* 0x008fc600078e0222 */
[----:B------:R-:W3:Y:S01]  /*45890*/  LDL.LU.64 R34, [R1+0x650] ;  /* 0x0006500001227983 */ /* 0x000ee20000300a00 */
[----:B------:R-:W-:-:S03]  /*458a0*/  IMAD.WIDE R172, R3, 0x4, R24 ;  /* 0x0000000403ac7825 */ /* 0x000fc600078e0218 */
[----:B------:R-:W4:Y:S01]  /*458b0*/  LDL.LU.64 R24, [R1+0x618] ;  /* 0x0006180001187983 */ /* 0x000f220000300a00 */
        /* <DEDUP_REMOVED lines=8> */
[----:B------:R-:W-:-:S04]  /*45940*/  IMAD.WIDE R104, R3, 0x4, R40 ;  /* 0x0000000403687825 */ /* 0x000fc800078e0228 */
[C---:B------:R-:W-:Y:S02]  /*45950*/  IMAD.WIDE R102, R3.reuse, 0x4, R30 ;  /* 0x0000000403667825 */ /* 0x040fe400078e021e */
[----:B------:R-:W4:Y:S02]  /*45960*/  LDL.LU.64 R30, [R1+0x4f8] ;  /* 0x0004f800011e7983 */ /* 0x000f240000300a00 */
[C---:B------:R-:W-:Y:S02]  /*45970*/  IMAD.WIDE R96, R3.reuse, 0x4, R28 ;  /* 0x0000000403607825 */ /* 0x040fe400078e021c */
[----:B------:R-:W4:Y:S04]  /*45980*/  LDL.LU.64 R28, [R1+0x4b8] ;  /* 0x0004b800011c7983 */ /* 0x000f280000300a00 */
[----:B------:R-:W-:Y:S04]  /*45990*/  STL.64 [R1+0x1230], R104 ;  /* 0x0012306801007387 */ /* 0x000fe80000100a00 */
[----:B------:R-:W-:Y:S01]  /*459a0*/  STL.64 [R1+0x1260], R102 ;  /* 0x0012606601007387 */ /* 0x000fe20000100a00 */
[----:B--2---:R-:W-:-:S03]  /*459b0*/  IMAD.WIDE R92, R3, 0x4, R26 ;  /* 0x00000004035c7825 */ /* 0x004fc600078e021a */
[----:B------:R-:W2:Y:S01]  /*459c0*/  LDL.LU.64 R26, [R1+0x478] ;  /* 0x00047800011a7983 */ /* 0x000ea20000300a00 */
[----:B------:R-:W-:-:S04]  /*459d0*/  IMAD.WIDE R98, R3, 0x4, R38 ;  /* 0x0000000403627825 */ /* 0x000fc800078e0226 */
[C---:B------:R-:W-:Y:S01]  /*459e0*/  IMAD.WIDE R94, R3.reuse, 0x4, R36 ;  /* 0x00000004035e7825 */ /* 0x040fe200078e0224 */
[----:B------:R-:W-:Y:S03]  /*459f0*/  STL.64 [R1+0x1290], R98 ;  /* 0x0012906201007387 */ /* 0x000fe60000100a00 */
[C---:B------:R-:W-:Y:S02]  /*45a00*/  IMAD.WIDE R192, R3.reuse, 0x4, R52 ;  /* 0x0000000403c07825 */ /* 0x040fe400078e0234 */
[----:B------:R-:W2:Y:S02]  /*45a10*/  LDL.LU.64 R52, [R1+0x438] ;  /* 0x0004380001347983 */ /* 0x000ea40000300a00 */
[C---:B------:R-:W-:Y:S02]  /*45a20*/  IMAD.WIDE R208, R3.reuse, 0x4, R50 ;  /* 0x0000000403d07825 */ /* 0x040fe400078e0232 */
[----:B------:R-:W-:Y:S02]  /*45a30*/  STL.64 [R1+0x12c0], R96 ;  /* 0x0012c06001007387 */ /* 0x000fe40000100a00 */
[----:B---3--:R-:W-:-:S04]  /*45a40*/  IMAD.WIDE R90, R3, 0x4, R34 ;  /* 0x00000004035a7825 */ /* 0x008fc800078e0222 */
[C---:B----4-:R-:W-:Y:S02]  /*45a50*/  IMAD.WIDE R88, R3.reuse, 0x4, R24 ;  /* 0x0000000403587825 */ /* 0x050fe400078e0218 */
[----:B------:R-:W3:Y:S02]  /*45a60*/  LDL.LU.64 R24, [R1+0x3f8] ;  /* 0x0003f80001187983 */ /* 0x000ee40000300a00 */
[C---:B------:R-:W-:Y:S02]  /*45a70*/  IMAD.WIDE R210, R3.reuse, 0x4, R48 ;  /* 0x0000000403d27825 */ /* 0x040fe400078e0230 */
[----:B------:R-:W-:Y:S02]  /*45a80*/  STL.64 [R1+0x1318], R94 ;  /* 0x0013185e01007387 */ /* 0x000fe40000100a00 */
[C---:B------:R-:W-:Y:S02]  /*45a90*/  IMAD.WIDE R226, R3.reuse, 0x4, R46 ;  /* 0x0000000403e27825 */ /* 0x040fe400078e022e */
[----:B------:R-:W4:Y:S04]  /*45aa0*/  LDL.LU.64 R50, [R1+0x3b8] ;  /* 0x0003b80001327983 */ /* 0x000f280000300a00 */
        /* <DEDUP_REMOVED lines=9> */
[----:B------:R-:W-:Y:S04]  /*45b40*/  STL.64 [R1+0x13c0], R88 ;  /* 0x0013c05801007387 */ /* 0x000fe80000100a00 */
[----:B------:R-:W4:Y:S04]  /*45b50*/  LDL.LU.64 R42, [R1+0x2b8] ;  /* 0x0002b800012a7983 */ /* 0x000f280000300a00 */
[----:B------:R-:W4:Y:S01]  /*45b60*/  LDL.LU.64 R40, [R1+0x278] ;  /* 0x0002780001287983 */ /* 0x000f220000300a00 */
[----:B------:R-:W-:-:S03]  /*45b70*/  IMAD.WIDE R78, R3, 0x4, R78 ;  /* 0x00000004034e7825 */ /* 0x000fc600078e024e */
[----:B------:R-:W4:Y:S04]  /*45b80*/  LDL.LU.64 R38, [R1+0x238] ;  /* 0x0002380001267983 */ /* 0x000f280000300a00 */
[----:B------:R-:W-:Y:S04]  /*45b90*/  STL.64 [R1+0x13f0], R86 ;  /* 0x0013f05601007387 */ /* 0x000fe80000100a00 */
[----:B------:R-:W4:Y:S04]  /*45ba0*/  LDL.LU.64 R36, [R1+0x1f8] ;  /* 0x0001f80001247983 */ /* 0x000f280000300a00 */
[----:B------:R-:W4:Y:S04]  /*45bb0*/  LDL.LU.64 R34, [R1+0x1b8] ;  /* 0x0001b80001227983 */ /* 0x000f280000300a00 */
[----:B------:R-:W-:Y:S04]  /*45bc0*/  STL.64 [R1+0x2520], R80 ;  /* 0x0025205001007387 */ /* 0x000fe80000100a00 */
[----:B------:R-:W4:Y:S01]  /*45bd0*/  LDL.LU.64 R32, [R1+0x178] ;  /* 0x0001780001207983 */ /* 0x000f220000300a00 */
[----:B------:R-:W-:-:S03]  /*45be0*/  IMAD.WIDE R74, R3, 0x4, R30 ;  /* 0x00000004034a7825 */ /* 0x000fc600078e021e */
[----:B------:R-:W4:Y:S04]  /*45bf0*/  LDL.LU.64 R30, [R1+0x138] ;  /* 0x00013800011e7983 */ /* 0x000f280000300a00 */
[----:B------:R-:W-:Y:S01]  /*45c00*/  STL.64 [R1+0x2550], R78 ;  /* 0x0025504e01007387 */ /* 0x000fe20000100a00 */
[----:B------:R-:W-:-:S03]  /*45c10*/  IMAD.WIDE R72, R3, 0x4, R28 ;  /* 0x0000000403487825 */ /* 0x000fc600078e021c */
[----:B------:R-:W4:Y:S01]  /*45c20*/  LDL.LU.64 R28, [R1+0xf8] ;  /* 0x0000f800011c7983 */ /* 0x000f220000300a00 */
[----:B--2---:R-:W-:-:S03]  /*45c30*/  IMAD.WIDE R70, R3, 0x4, R26 ;  /* 0x0000000403467825 */ /* 0x004fc600078e021a */
[----:B------:R-:W2:Y:S01]  /*45c40*/  LDL.LU.64 R26, [R1+0xb8] ;  /* 0x0000b800011a7983 */ /* 0x000ea20000300a00 */
[----:B------:R-:W-:-:S05]  /*45c50*/  IMAD.WIDE R76, R3, 0x4, R76 ;  /* 0x00000004034c7825 */ /* 0x000fca00078e024c */
[----:B------:R-:W-:Y:S01]  /*45c60*/  STL.64 [R1+0x2558], R76 ;  /* 0x0025584c01007387 */ /* 0x000fe20000100a00 */
[----:B------:R-:W-:-:S03]  /*45c70*/  IMAD.WIDE R68, R3, 0x4, R52 ;  /* 0x0000000403447825 */ /* 0x000fc600078e0234 */
        /* <DEDUP_REMOVED lines=8> */
[----:B----4-:R-:W-:-:S03]  /*45d00*/  IMAD.WIDE R64, R3, 0x4, R50 ;  /* 0x0000000403407825 */ /* 0x010fc600078e0232 */
[----:B------:R-:W-:Y:S01]  /*45d10*/  STL.64 [R1+0x26d8], R24 ;  /* 0x0026d81801007387 */ /* 0x000fe20000100a00 */
[----:B------:R-:W-:-:S04]  /*45d20*/  IMAD.WIDE R162, R3, 0x4, R56 ;  /* 0x0000000403a27825 */ /* 0x000fc800078e0238 */
[C---:B------:R-:W-:Y:S01]  /*45d30*/  IMAD.WIDE R62, R3.reuse, 0x4, R48 ;  /* 0x00000004033e7825 */ /* 0x040fe200078e0230 */
[----:B------:R-:W-:Y:S03]  /*45d40*/  STL.64 [R1+0x2590], R64 ;  /* 0x0025904001007387 */ /* 0x000fe60000100a00 */
[C---:B------:R-:W-:Y:S01]  /*45d50*/  IMAD.WIDE R60, R3.reuse, 0x4, R46 ;  /* 0x00000004033c7825 */ /* 0x040fe200078e022e */
[----:B------:R-:W-:Y:S03]  /*45d60*/  STL.64 [R1+0x2598], R62 ;  /* 0x0025983e01007387 */ /* 0x000fe60000100a00 */
[----:B------:R-:W-:-:S04]  /*45d70*/  IMAD.WIDE R176, R3, 0x4, R54 ;  /* 0x0000000403b07825 */ /* 0x000fc800078e0236 */
        /* <DEDUP_REMOVED lines=9> */
[----:B------:R-:W-:-:S04]  /*45e10*/  IMAD.WIDE R50, R3, 0x4, R36 ;  /* 0x0000000403327825 */ /* 0x000fc800078e0224 */
[----:B------:R-:W-:-:S04]  /*45e20*/  IMAD.WIDE R48, R3, 0x4, R34 ;  /* 0x0000000403307825 */ /* 0x000fc800078e0222 */
[----:B------:R-:W-:-:S05]  /*45e30*/  IMAD.WIDE R32, R3, 0x4, R32 ;  /* 0x0000000403207825 */ /* 0x000fca00078e0220 */
[----:B------:R1:W-:Y:S01]  /*45e40*/  STL.64 [R1+0x25f8], R32 ;  /* 0x0025f82001007387 */ /* 0x0003e20000100a00 */
[----:B------:R-:W-:-:S03]  /*45e50*/  IMAD.WIDE R44, R3, 0x4, R12 ;  /* 0x00000004032c7825 */ /* 0x000fc600078e020c */
[----:B------:R-:W-:Y:S01]  /*45e60*/  STL.64 [R1+0x25e8], R50 ;  /* 0x0025e83201007387 */ /* 0x000fe20000100a00 */
[----:B------:R-:W-:-:S04]  /*45e70*/  IMAD.WIDE R42, R3, 0x4, R6 ;  /* 0x00000004032a7825 */ /* 0x000fc800078e0206 */
[----:B------:R-:W-:-:S04]  /*45e80*/  IMAD.WIDE R40, R3, 0x4, R100 ;  /* 0x0000000403287825 */ /* 0x000fc800078e0264 */
[----:B------:R-:W-:-:S04]  /*45e90*/  IMAD.WIDE R38, R3, 0x4, R132 ;  /* 0x0000000403267825 */ /* 0x000fc800078e0284 */
[----:B------:R-:W-:-:S04]  /*45ea0*/  IMAD.WIDE R36, R3, 0x4, R148 ;  /* 0x0000000403247825 */ /* 0x000fc800078e0294 */
[----:B------:R-:W-:-:S04]  /*45eb0*/  IMAD.WIDE R34, R3, 0x4, R164 ;  /* 0x0000000403227825 */ /* 0x000fc800078e02a4 */
[----:B-1----:R-:W-:-:S04]  /*45ec0*/  IMAD.WIDE R32, R3, 0x4, R180 ;  /* 0x0000000403207825 */ /* 0x002fc800078e02b4 */
[----:B------:R-:W-:-:S05]  /*45ed0*/  IMAD.WIDE R30, R3, 0x4, R30 ;  /* 0x00000004031e7825 */ /* 0x000fca00078e021e */
[----:B------:R1:W-:Y:S01]  /*45ee0*/  STL.64 [R1+0x2600], R30 ;  /* 0x0026001e01007387 */ /* 0x0003e20000100a00 */
[----:B------:R-:W-:-:S03]  /*45ef0*/  IMAD.WIDE R28, R3, 0x4, R28 ;  /* 0x00000004031c7825 */ /* 0x000fc600078e021c */
[----:B------:R-:W-:Y:S04]  /*45f00*/  STL.64 [R1+0x25f0], R48 ;  /* 0x0025f03001007387 */ /* 0x000fe80000100a00 */
[----:B------:R-:W-:Y:S04]  /*45f10*/  STL.64 [R1+0x2610], R28 ;  /* 0x0026101c01007387 */ /* 0x000fe80000100a00 */
[----:B------:R-:W5:Y:S04]  /*45f20*/  LDL.LU.64 R12, [R1+0x2da0] ;  /* 0x002da000010c7983 */ /* 0x000f680000300a00 */
[----:B------:R-:W5:Y:S01]  /*45f30*/  LDL.LU.64 R6, [R1+0x2d98] ;  /* 0x002d980001067983 */ /* 0x000f620000300a00 */
[----:B-1----:R-:W-:-:S04]  /*45f40*/  IMAD.WIDE R30, R3, 0x4, R196 ;  /* 0x00000004031e7825 */ /* 0x002fc800078e02c4 */
[----:B--2---:R-:W-:-:S04]  /*45f50*/  IMAD.WIDE R46, R3, 0x4, R26 ;  /* 0x00000004032e7825 */ /* 0x004fc800078e021a */
[C---:B------:R-:W-:Y:S01]  /*45f60*/  IMAD.WIDE R26, R3.reuse, 0x4, R84 ;  /* 0x00000004031a7825 */ /* 0x040fe200078e0254 */
[----:B------:R-:W-:Y:S04]  /*45f70*/  STL.64 [R1+0x2618], R46 ;  /* 0x0026182e01007387 */ /* 0x000fe80000100a00 */
[----:B------:R1:W-:Y:S04]  /*45f80*/  STL.64 [R1+0x2638], R26 ;  /* 0x0026381a01007387 */ /* 0x0003e80000100a00 */
[----:B------:R-:W-:Y:S04]  /*45f90*/  STL.64 [R1+0x2628], R44 ;  /* 0x0026282c01007387 */ /* 0x000fe80000100a00 */
[----:B------:R-:W-:Y:S01]  /*45fa0*/  STL.64 [R1+0x2630], R42 ;  /* 0x0026302a01007387 */ /* 0x000fe20000100a00 */
[----:B-1----:R-:W-:-:S05]  /*45fb0*/  IMAD.WIDE R26, R3, 0x4, R116 ;  /* 0x00000004031a7825 */ /* 0x002fca00078e0274 */
[----:B------:R1:W-:Y:S04]  /*45fc0*/  STL.64 [R1+0x2650], R26 ;  /* 0x0026501a01007387 */ /* 0x0003e80000100a00 */
[----:B------:R-:W-:Y:S04]  /*45fd0*/  STL.64 [R1+0x2648], R40 ;  /* 0x0026482801007387 */ /* 0x000fe80000100a00 */
[----:B------:R-:W2:Y:S04]  /*45fe0*/  LDL.64 R164, [R1+0x2650] ;  /* 0x0026500001a47983 */ /* 0x000ea80000100a00 */
[----:B------:R-:W-:Y:S01]  /*45ff0*/  STL.64 [R1+0x26a0], R38 ;  /* 0x0026a02601007387 */ /* 0x000fe20000100a00 */
[----:B------:R-:W-:-:S03]  /*46000*/  IMAD.WIDE R28, R3, 0x4, R212 ;  /* 0x00000004031c7825 */ /* 0x000fc600078e02d4 */
[----:B------:R-:W-:Y:S01]  /*46010*/  STL.64 [R1+0x2698], R36 ;  /* 0x0026982401007387 */ /* 0x000fe20000100a00 */
[----:B-1----:R-:W-:-:S03]  /*46020*/  IMAD.WIDE R26, R3, 0x4, R228 ;  /* 0x00000004031a7825 */ /* 0x002fc600078e02e4 */
[----:B------:R-:W3:Y:S04]  /*46030*/  LDL.64 R180, [R1+0x2638] ;  /* 0x0026380001b47983 */ /* 0x000ee80000100a00 */
[----:B------:R-:W-:Y:S04]  /*46040*/  STL.64 [R1+0x2690], R34 ;  /* 0x0026902201007387 */ /* 0x000fe80000100a00 */
[----:B------:R-:W4:Y:S04]  /*46050*/  LDL.64 R196, [R1+0x2610] ;  /* 0x0026100001c47983 */ /* 0x000f280000100a00 */
[----:B------:R-:W-:Y:S04]  /*46060*/  STL.64 [R1+0x2688], R32 ;  /* 0x0026882001007387 */ /* 0x000fe80000100a00 */
[----:B------:R-:W2:Y:S04]  /*46070*/  LDL.64 R212, [R1+0x2600] ;  /* 0x0026000001d47983 */ /* 0x000ea80000100a00 */
[----:B------:R1:W-:Y:S04]  /*46080*/  STL.64 [R1+0x2680], R30 ;  /* 0x0026801e01007387 */ /* 0x0003e80000100a00 */
[----:B------:R-:W3:Y:S04]  /*46090*/  LDL.64 R228, [R1+0x25f8] ;  /* 0x0025f80001e47983 */ /* 0x000ee80000100a00 */
[----:B------:R1:W-:Y:S04]  /*460a0*/  STL.64 [R1+0x2678], R28 ;  /* 0x0026781c01007387 */ /* 0x0003e80000100a00 */
[----:B------:R1:W-:Y:S04]  /*460b0*/  STL.64 [R1+0x2670], R26 ;  /* 0x0026701a01007387 */ /* 0x0003e80000100a00 */
[----:B------:R1:W-:Y:S04]  /*460c0*/  STL [R1+0xc00], RZ ;  /* 0x000c00ff01007387 */ /* 0x0003e80000100800 */
        /* <DEDUP_REMOVED lines=767> */
[----:B------:R1:W-:Y:S04]  /*490c0*/  STL [R1], RZ ;  /* 0x000000ff01007387 */ /* 0x0003e80000100800 */
        /* <DEDUP_REMOVED lines=127> */
[----:B------:R-:W4:Y:S01]  /*498c0*/  LDL R0, [R1+0x1548] ;  /* 0x0015480001007983 */ /* 0x000f220000100800 */
[----:B------:R-:W-:-:S04]  /*498d0*/  IMAD.WIDE R18, R3, 0x4, R18 ;  /* 0x0000000403127825 */ /* 0x000fc800078e0212 */
[----:B------:R-:W-:Y:S01]  /*498e0*/  IMAD.WIDE R20, R3, 0x4, R20 ;  /* 0x0000000403147825 */ /* 0x000fe200078e0214 */
        /* <DEDUP_REMOVED lines=23> */
[----:B------:R-:W-:-:S03]  /*49a60*/  VIADD R2, R10, 0x7f ;  /* 0x0000007f0a027836 */ /* 0x000fc60000000000 */
[----:B------:R-:W-:Y:S04]  /*49a70*/  LDGSTS.E [R252+0x46b80], desc[UR60][R92.64], P2 ;  /* 0x46b800005cfc7fae */ /* 0x000fe8000912187c */
[----:B------:R-:W-:Y:S04]  /*49a80*/  LDGSTS.E [R252+0x46f80], desc[UR60][R90.64], P2 ;  /* 0x46f800005afc7fae */ /* 0x000fe8000912187c */
[----:B------:R-:W-:Y:S04]  /*49a90*/  LDGSTS.E [R252+0x47380], desc[UR60][R88.64], P2 ;  /* 0x4738000058fc7fae */ /* 0x000fe8000912187c */
[----:B------:R-:W-:Y:S04]  /*49aa0*/  LDGSTS.E [R252+0x47780], desc[UR60][R86.64], P2 ;  /* 0x4778000056fc7fae */ /* 0x000fe8000912187c */
[----:B------:R-:W-:Y:S01]  /*49ab0*/  LDGSTS.E [R252+0x47b80], desc[UR60][R80.64], P2 ;  /* 0x47b8000050fc7fae */ /* 0x000fe2000912187c */
[----:B------:R-:W1:Y:S03]  /*49ac0*/  S2R R10, SR_TID.X ;  /* 0x00000000000a7919 */ /* 0x000e660000002100 */
        /* <DEDUP_REMOVED lines=17> */
[----:B--2---:R-:W-:Y:S01]  /*49be0*/  LDGSTS.E [R252+0x64380], desc[UR60][R212.64], P2 ;  /* 0x64380000d4fc7fae */ /* 0x004fe2000912187c */
[----:B------:R-:W-:-:S03]  /*49bf0*/  ISETP.GE.AND P1, PT, R2, 0x80, PT ;  /* 0x000000800200780c */ /* 0x000fc60003f26270 */
        /* <DEDUP_REMOVED lines=10> */
[----:B-1----:R-:W-:-:S03]  /*49ca0*/  LOP3.LUT R10, R10, 0x7f, RZ, 0xc0, !PT ;  /* 0x0000007f0a0a7812 */ /* 0x002fc600078ec0ff */
[----:B------:R-:W-:Y:S04]  /*49cb0*/  LDGSTS.E [R252+0x66f80], desc[UR60][R32.64], P2 ;  /* 0x66f8000020fc7fae */ /* 0x000fe8000912187c */
[----:B------:R1:W-:Y:S04]  /*49cc0*/  LDGSTS.E [R252+0x67380], desc[UR60][R30.64], P2 ;  /* 0x673800001efc7fae */ /* 0x0003e8000912187c */
[----:B------:R2:W-:Y:S04]  /*49cd0*/  LDGSTS.E [R252+0x67780], desc[UR60][R28.64], P2 ;  /* 0x677800001cfc7fae */ /* 0x0005e8000912187c */
[----:B------:R3:W-:Y:S04]  /*49ce0*/  LDGSTS.E [R252+0x67b80], desc[UR60][R26.64], P2 ;  /* 0x67b800001afc7fae */ /* 0x0007e8000912187c */
[----:B------:R4:W-:Y:S01]  /*49cf0*/  LDGSTS.E [R252+0x67f80], desc[UR60][R24.64], P2 ;  /* 0x67f8000018fc7fae */ /* 0x0009e2000912187c */
[----:B-1----:R-:W-:-:S03]  /*49d00*/  CS2R R30, SRZ ;  /* 0x00000000001e7805 */ /* 0x002fc6000001ff00 */
[----:B------:R-:W0:Y:S01]  /*49d10*/  LDGDEPBAR ;  /* 0x00000000000079af */ /* 0x000e220000000000 */
[----:B--2---:R-:W-:Y:S02]  /*49d20*/  CS2R R28, SRZ ;  /* 0x00000000001c7805 */ /* 0x004fe4000001ff00 */
[----:B------:R-:W-:Y:S02]  /*49d30*/  CS2R R32, SRZ ;  /* 0x0000000000207805 */ /* 0x000fe4000001ff00 */
[----:B------:R-:W-:Y:S02]  /*49d40*/  CS2R R34, SRZ ;  /* 0x0000000000227805 */ /* 0x000fe4000001ff00 */
[----:B---3--:R-:W-:Y:S02]  /*49d50*/  CS2R R26, SRZ ;  /* 0x00000000001a7805 */ /* 0x008fe4000001ff00 */
[----:B------:R-:W-:Y:S02]  /*49d60*/  CS2R R36, SRZ ;  /* 0x0000000000247805 */ /* 0x000fe4000001ff00 */
[----:B------:R-:W-:-:S02]  /*49d70*/  CS2R R38, SRZ ;  /* 0x0000000000267805 */ /* 0x000fc4000001ff00 */
[----:B------:R-:W-:Y:S02]  /*49d80*/  CS2R R40, SRZ ;  /* 0x0000000000287805 */ /* 0x000fe4000001ff00 */
[----:B----4-:R-:W-:Y:S02]  /*49d90*/  CS2R R24, SRZ ;  /* 0x0000000000187805 */ /* 0x010fe4000001ff00 */
[----:B------:R-:W-:Y:S02]  /*49da0*/  CS2R R42, SRZ ;  /* 0x00000000002a7805 */ /* 0x000fe4000001ff00 */
[----:B------:R-:W-:Y:S02]  /*49db0*/  CS2R R44, SRZ ;  /* 0x00000000002c7805 */ /* 0x000fe4000001ff00 */
[----:B------:R-:W-:Y:S02]  /*49dc0*/  CS2R R46, SRZ ;  /* 0x00000000002e7805 */ /* 0x000fe4000001ff00 */
[----:B------:R-:W-:-:S02]  /*49dd0*/  CS2R R48, SRZ ;  /* 0x0000000000307805 */ /* 0x000fc4000001ff00 */
[----:B------:R-:W-:Y:S02]  /*49de0*/  CS2R R50, SRZ ;  /* 0x0000000000327805 */ /* 0x000fe4000001ff00 */
[----:B------:R-:W-:Y:S02]  /*49df0*/  CS2R R52, SRZ ;  /* 0x0000000000347805 */ /* 0x000fe4000001ff00 */
        /* <DEDUP_REMOVED lines=48> */
[----:B------:R-:W-:Y:S01]  /*4a100*/  CS2R R150, SRZ ;  /* 0x0000000000967805 */ /* 0x000fe2000001ff00 */
[----:B------:R-:W-:Y:S01]  /*4a110*/  IMAD R10, R10, 0x10, R0 ;  /* 0x000000100a0a7824 */ /* 0x000fe200078e0200 */
[----:B------:R-:W-:Y:S06]  /*4a120*/  @!P1 BRA `(.L_x_0) ;  /* 0x000003a400289947 */ /* 0x000fec0003800000 */
[----:B------:R-:W2:Y:S04]  /*4a130*/  LDL.LU.64 R130, [R1+0x1550] ;  /* 0x0015500001827983 */ /* 0x000ea80000300a00 */
[----:B------:R-:W3:Y:S04]  /*4a140*/  LDL.LU.64 R144, [R1+0x1560] ;  /* 0x0015600001907983 */ /* 0x000ee80000300a00 */
        /* <DEDUP_REMOVED lines=9> */
[----:B--2---:R1:W-:Y:S01]  /*4a1e0*/  STL [R1+0x1558], R130 ;  /* 0x0015588201007387 */ /* 0x0043e20000100800 */
[----:B------:R-:W-:-:S03]  /*4a1f0*/  MOV R0, R131 ;  /* 0x0000008300007202 */ /* 0x000fc60000000f00 */
[----:B-1----:R-:W2:Y:S04]  /*4a200*/  LDL.LU.64 R130, [R1+0x14b8] ;  /* 0x0014b80001827983 */ /* 0x002ea80000300a00 */
[----:B------:R1:W-:Y:S04]  /*4a210*/  STL [R1+0x1554], R0 ;  /* 0x0015540001007387 */ /* 0x0003e80000100800 */
[----:B---3--:R3:W-:Y:S01]  /*4a220*/  STL [R1+0x1560], R144 ;  /* 0x0015609001007387 */ /* 0x0087e20000100800 */
[----:B-1----:R-:W-:-:S03]  /*4a230*/  IMAD.MOV.U32 R0, RZ, RZ, R145 ;  /* 0x000000ffff007224 */ /* 0x002fc600078e0091 */
[----:B---3--:R-:W3:Y:S04]  /*4a240*/  LDL.LU.64 R144, [R1+0x14c0] ;  /* 0x0014c00001907983 */ /* 0x008ee80000300a00 */
[----:B------:R1:W-:Y:S04]  /*4a250*/  STL [R1+0x155c], R0 ;  /* 0x00155c0001007387 */ /* 0x0003e80000100800 */
[----:B----4-:R4:W-:Y:S01]  /*4a260*/  STL [R1+0x1568], R146 ;  /* 0x0015689201007387 */ /* 0x0109e20000100800 */
[----:B-1----:R-:W-:-:S03]  /*4a270*/  IMAD.MOV.U32 R0, RZ, RZ, R147 ;  /* 0x000000ffff007224 */ /* 0x002fc600078e0093 */
[----:B----4-:R-:W4:Y:S04]  /*4a280*/  LDL.LU.64 R146, [R1+0x14c8] ;  /* 0x0014c80001927983 */ /* 0x010f280000300a00 */
[----:B------:R1:W-:Y:S04]  /*4a290*/  STL [R1+0x1564], R0 ;  /* 0x0015640001007387 */ /* 0x0003e80000100800 */
[----:B------:R1:W-:Y:S02]  /*4a2a0*/  STL [R1+0x1570], R134 ;  /* 0x0015708601007387 */ /* 0x0003e40000100800 */
[----:B-1----:R-:W-:-:S02]  /*4a2b0*/  MOV R0, R135 ;  /* 0x0000008700007202 */ /* 0x002fc40000000f00 */
[----:B------:R-:W4:Y:S04]  /*4a2c0*/  LDL.LU.64 R134, [R1+0x14d0] ;  /* 0x0014d00001867983 */ /* 0x000f280000300a00 */
[----:B------:R1:W-:Y:S04]  /*4a2d0*/  STL [R1+0x156c], R0 ;  /* 0x00156c0001007387 */ /* 0x0003e80000100800 */
[----:B------:R1:W-:Y:S02]  /*4a2e0*/  STL [R1+0x1578], R138 ;  /* 0x0015788a01007387 */ /* 0x0003e40000100800 */
[----:B-1----:R-:W-:-:S02]  /*4a2f0*/  IMAD.MOV.U32 R0, RZ, RZ, R139 ;  /* 0x000000ffff007224 */ /* 0x002fc400078e008b */
[----:B------:R-:W4:Y:S04]  /*4a300*/  LDL.LU.64 R138, [R1+0x14d8] ;  /* 0x0014d800018a7983 */ /* 0x000f280000300a00 */
[----:B------:R1:W-:Y:S04]  /*4a310*/  STL [R1+0x1574], R0 ;  /* 0x0015740001007387 */ /* 0x0003e80000100800 */
[----:B------:R1:W-:Y:S02]  /*4a320*/  STL [R1+0x1580], R140 ;  /* 0x0015808c01007387 */ /* 0x0003e40000100800 */
[----:B-1----:R-:W-:-:S02]  /*4a330*/  IMAD.MOV.U32 R0, RZ, RZ, R141 ;  /* 0x000000ffff007224 */ /* 0x002fc400078e008d */
[----:B------:R-:W4:Y:S04]  /*4a340*/  LDL.LU.64 R140, [R1+0x1460] ;  /* 0x00146000018c7983 */ /* 0x000f280000300a00 */
        /* <DEDUP_REMOVED lines=21> */
[----:B--2---:R2:W-:Y:S01]  /*4a4a0*/  STL [R1+0x15b0], R130 ;  /* 0x0015b08201007387 */ /* 0x0045e20000100800 */
[----:B-1----:R-:W-:-:S03]  /*4a4b0*/  IMAD.MOV.U32 R0, RZ, RZ, R131 ;  /* 0x000000ffff007224 */ /* 0x002fc600078e0083 */
[----:B--2---:R-:W2:Y:S04]  /*4a4c0*/  LDL.LU.64 R130, [R1+0x1490] ;  /* 0x0014900001827983 */ /* 0x004ea80000300a00 */
[----:B------:R1:W-:Y:S04]  /*4a4d0*/  STL [R1+0x15ac], R0 ;  /* 0x0015ac0001007387 */ /* 0x0003e80000100800 */
[----:B---3--:R3:W-:Y:S01]  /*4a4e0*/  STL [R1+0x15b8], R144 ;  /* 0x0015b89001007387 */ /* 0x0087e20000100800 */
[----:B-1----:R-:W-:-:S03]  /*4a4f0*/  MOV R0, R145 ;  /* 0x0000009100007202 */ /* 0x002fc60000000f00 */
[----:B---3--:R-:W3:Y:S04]  /*4a500*/  LDL.LU.64 R144, [R1+0x1498] ;  /* 0x0014980001907983 */ /* 0x008ee80000300a00 */
[----:B------:R1:W-:Y:S04]  /*4a510*/  STL [R1+0x15b4], R0 ;  /* 0x0015b40001007387 */ /* 0x0003e80000100800 */
[----:B----4-:R4:W-:Y:S01]  /*4a520*/  STL [R1+0x15c0], R146 ;  /* 0x0015c09201007387 */ /* 0x0109e20000100800 */
[----:B-1----:R-:W-:-:S03]  /*4a530*/  IMAD.MOV.U32 R0, RZ, RZ, R147 ;  /* 0x000000ffff007224 */ /* 0x002fc600078e0093 */
[----:B----4-:R-:W4:Y:S04]  /*4a540*/  LDL.LU.64 R146, [R1+0xef8] ;  /* 0x000ef80001927983 */ /* 0x010f280000300a00 */
        /* <DEDUP_REMOVED lines=33> */
[----:B--2---:R2:W-:Y:S01]  /*4a760*/  STL [R1+0x1608], R130 ;  /* 0x0016088201007387 */ /* 0x0045e20000100800 */
[----:B-1----:R-:W-:-:S03]  /*4a770*/  IMAD.MOV.U32 R0, RZ, RZ, R131 ;  /* 0x000000ffff007224 */ /* 0x002fc600078e0083 */
[----:B--2---:R-:W2:Y:S04]  /*4a780*/  LDL.LU.64 R130, [R1+0xec0] ;  /* 0x000ec00001827983 */ /* 0x004ea80000300a00 */
[----:B------:R1:W-:Y:S04]  /*4a790*/  STL [R1+0x1604], R0 ;  /* 0x0016040001007387 */ /* 0x0003e80000100800 */
[----:B---3--:R3:W-:Y:S01]  /*4a7a0*/  STL [R1+0x1610], R144 ;  /* 0x0016109001007387 */ /* 0x0087e20000100800 */
[----:B-1----:R-:W-:-:S03]  /*4a7b0*/  IMAD.MOV.U32 R0, RZ, RZ, R145 ;  /* 0x000000ffff007224 */ /* 0x002fc600078e0091 */
[----:B---3--:R-:W3:Y:S04]  /*4a7c0*/  LDL.LU.64 R144, [R1+0xec8] ;  /* 0x000ec80001907983 */ /* 0x008ee80000300a00 */
[----:B------:R1:W-:Y:S04]  /*4a7d0*/  STL [R1+0x160c], R0 ;  /* 0x00160c0001007387 */ /* 0x0003e80000100800 */
[----:B----4-:R4:W-:Y:S01]  /*4a7e0*/  STL [R1+0x1618], R146 ;  /* 0x0016189201007387 */ /* 0x0109e20000100800 */
[----:B-1----:R-:W-:-:S03]  /*4a7f0*/  MOV R0, R147 ;  /* 0x0000009300007202 */ /* 0x002fc60000000f00 */
[----:B----4-:R-:W4:Y:S04]  /*4a800*/  LDL.LU.64 R146, [R1+0xed0] ;  /* 0x000ed00001927983 */ /* 0x010f280000300a00 */
        /* <DEDUP_REMOVED lines=33> */
[----:B--2---:R-:W-:Y:S01]  /*4aa20*/  STL [R1+0x1660], R130 ;  /* 0x0016608201007387 */ /* 0x004fe20000100800 */
[----:B-1----:R-:W-:-:S03]  /*4aa30*/  MOV R0, R131 ;  /* 0x0000008300007202 */ /* 0x002fc60000000f00 */
[----:B------:R-:W2:Y:S04]  /*4aa40*/  LDL.LU.64 R128, [R1+0xe98] ;  /* 0x000e980001807983 */ /* 0x000ea80000300a00 */
[----:B------:R1:W-:Y:S04]  /*4aa50*/  STL [R1+0x165c], R0 ;  /* 0x00165c0001007387 */ /* 0x0003e80000100800 */
[----:B---3--:R3:W-:Y:S01]  /*4aa60*/  STL [R1+0x1668], R144 ;  /* 0x0016689001007387 */ /* 0x0087e20000100800 */
[----:B-1----:R-:W-:-:S03]  /*4aa70*/  IMAD.MOV.U32 R0, RZ, RZ, R145 ;  /* 0x000000ffff007224 */ /* 0x002fc600078e0091 */
[----:B------:R-:W2:Y:S04]  /*4aa80*/  LDL.LU.64 R130, [R1+0xea0] ;  /* 0x000ea00001827983 */ /* 0x000ea80000300a00 */
[----:B------:R1:W-:Y:S04]  /*4aa90*/  STL [R1+0x1664], R0 ;  /* 0x0016640001007387 */ /* 0x0003e80000100800 */
[----:B----4-:R4:W-:Y:S04]  /*4aaa0*/  STL [R1+0x1670], R146 ;  /* 0x0016709201007387 */ /* 0x0109e80000100800 */
[----:B---3--:R-:W3:Y:S01]  /*4aab0*/  LDL.LU.64 R144, [R1+0xea8] ;  /* 0x000ea80001907983 */ /* 0x008ee20000300a00 */
[----:B-1----:R-:W-:-:S03]  /*4aac0*/  IMAD.MOV.U32 R0, RZ, RZ, R147 ;  /* 0x000000ffff007224 */ /* 0x002fc600078e0093 */
[----:B------:R-:W-:Y:S04]  /*4aad0*/  STL [R1+0x1678], R134 ;  /* 0x0016788601007387 */ /* 0x000fe80000100800 */
[----:B------:R1:W-:Y:S04]  /*4aae0*/  STL [R1+0x166c], R0 ;  /* 0x00166c0001007387 */ /* 0x0003e80000100800 */
[----:B----4-:R-:W4:Y:S01]  /*4aaf0*/  LDL.LU.64 R146, [R1+0xeb0] ;  /* 0x000eb00001927983 */ /* 0x010f220000300a00 */
[----:B-1----:R-:W-:-:S03]  /*4ab00*/  MOV R0, R135 ;  /* 0x0000008700007202 */ /* 0x002fc60000000f00 */
[----:B------:R-:W-:Y:S04]  /*4ab10*/  STL [R1+0x1680], R138 ;  /* 0x0016808a01007387 */ /* 0x000fe80000100800 */
[----:B------:R1:W-:Y:S04]  /*4ab20*/  STL [R1+0x1674], R0 ;  /* 0x0016740001007387 */ /* 0x0003e80000100800 */
[----:B------:R-:W4:Y:S01]  /*4ab30*/  LDL.LU.64 R134, [R1+0xe38] ;  /* 0x000e380001867983 */ /* 0x000f220000300a00 */
[----:B-1----:R-:W-:-:S03]  /*4ab40*/  IMAD.MOV.U32 R0, RZ, RZ, R139 ;  /* 0x000000ffff007224 */ /* 0x002fc600078e008b */
[----:B------:R-:W-:Y:S04]  /*4ab50*/  STL [R1+0x1688], R140 ;  /* 0x0016888c01007387 */ /* 0x000fe80000100800 */
[----:B------:R1:W-:Y:S04]  /*4ab60*/  STL [R1+0x167c], R0 ;  /* 0x00167c0001007387 */ /* 0x0003e80000100800 */
[----:B------:R-:W4:Y:S01]  /*4ab70*/  LDL.LU.64 R138, [R1+0xe40] ;  /* 0x000e4000018a7983 */ /* 0x000f220000300a00 */
[----:B-1----:R-:W-:-:S03]  /*4ab80*/  IMAD.MOV.U32 R0, RZ, RZ, R141 ;  /* 0x000000ffff007224 */ /* 0x002fc600078e008d */
[----:B------:R-:W-:Y:S04]  /*4ab90*/  STL [R1+0x1690], R132 ;  /* 0x0016908401007387 */ /* 0x000fe80000100800 */
[----:B------:R1:W-:Y:S04]  /*4aba0*/  STL [R1+0x1684], R0 ;  /* 0x0016840001007387 */ /* 0x0003e80000100800 */
[----:B------:R-:W4:Y:S01]  /*4abb0*/  LDL.LU.64 R140, [R1+0xe48] ;  /* 0x000e4800018c7983 */ /* 0x000f220000300a00 */
        /* <DEDUP_REMOVED lines=17> */
[----:B--2---:R-:W-:Y:S04]  /*4acd0*/  STL [R1+0x16b8], R128 ;  /* 0x0016b88001007387 */ /* 0x004fe80000100800 */
[----:B------:R1:W-:Y:S04]  /*4ace0*/  STL [R1+0x16ac], R0 ;  /* 0x0016ac0001007387 */ /* 0x0003e80000100800 */
[----:B------:R-:W2:Y:S01]  /*4acf0*/  LDL.LU.64 R142, [R1+0xe70] ;  /* 0x000e7000018e7983 */ /* 0x000ea20000300a00 */
[----:B-1----:R-:W-:-:S03]  /*4ad00*/  IMAD.MOV.U32 R0, RZ, RZ, R129 ;  /* 0x000000ffff007224 */ /* 0x002fc600078e0081 */
[----:B------:R-:W-:Y:S04]  /*4ad10*/  STL [R1+0x16c0], R130 ;  /* 0x0016c08201007387 */ /* 0x000fe80000100800 */
[----:B------:R1:W-:Y:S02]  /*4ad20*/  STL [R1+0x16b4], R0 ;  /* 0x0016b40001007387 */ /* 0x0003e40000100800 */
[----:B-1----:R-:W-:Y:S02]  /*4ad30*/  MOV R0, R131 ;  /* 0x0000008300007202 */ /* 0x002fe40000000f00 */
[----:B---3--:R-:W-:Y:S04]  /*4ad40*/  STL [R1+0x16c8], R144 ;  /* 0x0016c89001007387 */ /* 0x008fe80000100800 */
[----:B------:R1:W-:Y:S02]  /*4ad50*/  STL [R1+0x16bc], R0 ;  /* 0x0016bc0001007387 */ /* 0x0003e40000100800 */
[----:B-1----:R-:W-:-:S02]  /*4ad60*/  IMAD.MOV.U32 R0, RZ, RZ, R145 ;  /* 0x000000ffff007224 */ /* 0x002fc400078e0091 */
[----:B------:R-:W3:Y:S04]  /*4ad70*/  LDL.LU.64 R144, [R1+0xe00] ;  /* 0x000e000001907983 */ /* 0x000ee80000300a00 */
        /* <DEDUP_REMOVED lines=17> */
[----:B------:R-:W-:Y:S04]  /*4ae90*/  STL [R1+0x16f0], R132 ;  /* 0x0016f08401007387 */ /* 0x000fe80000100800 */
[----:B------:R-:W4:Y:S01]  /*4aea0*/  LDL.LU.64 R130, [R1+0xe28] ;  /* 0x000e280001827983 */ /* 0x000f220000300a00 */
[----:B-1----:R-:W-:-:S05]  /*4aeb0*/  MOV R0, R133 ;  /* 0x0000008500007202 */ /* 0x002fca0000000f00 */
[----:B------:R1:W-:Y:S04]  /*4aec0*/  STL [R1+0x16ec], R0 ;  /* 0x0016ec0001007387 */ /* 0x0003e80000100800 */
[----:B------:R1:W-:Y:S02]  /*4aed0*/  STL [R1+0x16f8], R148 ;  /* 0x0016f89401007387 */ /* 0x0003e40000100800 */
[----:B-1----:R-:W-:Y:S02]  /*4aee0*/  IMAD.MOV.U32 R0, RZ, RZ, R149 ;  /* 0x000000ffff007224 */ /* 0x002fe400078e0095 */
        /* <DEDUP_REMOVED lines=14> */
[----:B------:R-:W-:Y:S04]  /*4afd0*/  STL [R1+0x1718], R244 ;  /* 0x001718f401007387 */ /* 0x000fe80000100800 */
[----:B------:R-:W-:Y:S04]  /*4afe0*/  STL [R1+0x1714], R245 ;  /* 0x001714f501007387 */ /* 0x000fe80000100800 */
[----:B------:R-:W2:Y:S04]  /*4aff0*/  LDL.LU.64 R132, [R1+0x1770] ;  /* 0x0017700001847983 */ /* 0x000ea80000300a00 */
        /* <DEDUP_REMOVED lines=40> */
[----:B------:R1:W-:Y:S02]  /*4b280*/  STL [R1+0x1770], R132 ;  /* 0x0017708401007387 */ /* 0x0003e40000100800 */
[----:B-1----:R-:W-:-:S02]  /*4b290*/  MOV R0, R133 ;  /* 0x0000008500007202 */ /* 0x002fc40000000f00 */
[----:B------:R-:W2:Y:S04]  /*4b2a0*/  LDL.LU.64 R132, [R1+0x17c8] ;  /* 0x0017c80001847983 */ /* 0x000ea80000300a00 */
        /* <DEDUP_REMOVED lines=41> */
[----:B------:R1:W-:Y:S02]  /*4b540*/  STL [R1+0x17c8], R132 ;  /* 0x0017c88401007387 */ /* 0x0003e40000100800 */
[----:B-1----:R-:W-:-:S02]  /*4b550*/  IMAD.MOV.U32 R0, RZ, RZ, R133 ;  /* 0x000000ffff007224 */ /* 0x002fc400078e0085 */
[----:B------:R-:W2:Y:S04]  /*4b560*/  LDL.LU.64 R132, [R1+0x1400] ;  /* 0x0014000001847983 */ /* 0x000ea80000300a00 */
        /* <DEDUP_REMOVED lines=37> */
[----:B--2---:R2:W-:Y:S01]  /*4b7c0*/  STL [R1+0x1818], R142 ;  /* 0x0018188e01007387 */ /* 0x0045e20000100800 */
[----:B-1----:R-:W-:-:S03]  /*4b7d0*/  MOV R0, R143 ;  /* 0x0000008f00007202 */ /* 0x002fc60000000f00 */
[----:B--2---:R-:W2:Y:S04]  /*4b7e0*/  LDL.LU.64 R142, [R1+0x1010] ;  /* 0x00101000018e7983 */ /* 0x004ea80000300a00 */
[----:B------:R1:W-:Y:S04]  /*4b7f0*/  STL [R1+0x1814], R0 ;  /* 0x0018140001007387 */ /* 0x0003e80000100800 */
[----:B------:R1:W-:Y:S02]  /*4b800*/  STL [R1+0x1820], R132 ;  /* 0x0018208401007387 */ /* 0x0003e40000100800 */
[----:B-1----:R-:W-:-:S02]  /*4b810*/  IMAD.MOV.U32 R0, RZ, RZ, R133 ;  /* 0x000000ffff007224 */ /* 0x002fc400078e0085 */
[----:B------:R-:W2:Y:S04]  /*4b820*/  LDL.LU.64 R132, [R1+0x1018] ;  /* 0x0010180001847983 */ /* 0x000ea80000300a00 */
        /* <DEDUP_REMOVED lines=417> */
[----:B------:R-:W-:Y:S04]  /*4d240*/  STL [R1+0x1b68], R130 ;  /* 0x001b688201007387 */ /* 0x000fe80000100800 */
[----:B------:R-:W4:Y:S01]  /*4d250*/  LDL.LU.64 R128, [R1+0x1bc0] ;  /* 0x001bc00001807983 */ /* 0x000f220000300a00 */
[----:B-1----:R-:W-:-:S05]  /*4d260*/  IMAD.MOV.U32 R0, RZ, RZ, R131 ;  /* 0x000000ffff007224 */ /* 0x002fca00078e0083 */
[----:B------:R1:W-:Y:S04]  /*4d270*/  STL [R1+0x1b64], R0 ;  /* 0x001b640001007387 */ /* 0x0003e80000100800 */
[----:B------:R1:W-:Y:S02]  /*4d280*/  STL [R1+0x1b70], R148 ;  /* 0x001b709401007387 */ /* 0x0003e40000100800 */
[----:B-1----:R-:W-:Y:S02]  /*4d290*/  IMAD.MOV.U32 R0, RZ, RZ, R149 ;  /* 0x000000ffff007224 */ /* 0x002fe400078e0095 */
        /* <DEDUP_REMOVED lines=14> */
[----:B------:R-:W-:Y:S04]  /*4d380*/  STL [R1+0x1b90], R132 ;  /* 0x001b908401007387 */ /* 0x000fe80000100800 */
[----:B------:R-:W2:Y:S01]  /*4d390*/  LDL.LU.64 R130, [R1+0x1be8] ;  /* 0x001be80001827983 */ /* 0x000ea20000300a00 */
[----:B-1----:R-:W-:-:S05]  /*4d3a0*/  MOV R0, R133 ;  /* 0x0000008500007202 */ /* 0x002fca0000000f00 */
        /* <DEDUP_REMOVED lines=9> */
[----:B------:R-:W-:Y:S04]  /*4d440*/  STL [R1+0x1ba8], R134 ;  /* 0x001ba88601007387 */ /* 0x000fe80000100800 */
[----:B------:R-:W4:Y:S01]  /*4d450*/  LDL.LU.64 R132, [R1+0x1c00] ;  /* 0x001c000001847983 */ /* 0x000f220000300a00 */
[----:B-1----:R-:W-:-:S05]  /*4d460*/  MOV R0, R135 ;  /* 0x0000008700007202 */ /* 0x002fca0000000f00 */
[----:B------:R1:W-:Y:S02]  /*4d470*/  STL [R1+0x1ba4], R0 ;  /* 0x001ba40001007387 */ /* 0x0003e40000100800 */
[----:B-1----:R-:W-:Y:S02]  /*4d480*/  IMAD.MOV.U32 R0, RZ, RZ, R139 ;  /* 0x000000ffff007224 */ /* 0x002fe400078e008b */
[----:B------:R1:W-:Y:S04]  /*4d490*/  STL [R1+0x1bb0], R138 ;  /* 0x001bb08a01007387 */ /* 0x0003e80000100800 */
[----:B-1----:R-:W4:Y:S04]  /*4d4a0*/  LDL.LU.64 R138, [R1+0x1c08] ;  /* 0x001c0800018a7983 */ /* 0x002f280000300a00 */
[----:B------:R1:W-:Y:S04]  /*4d4b0*/  STL [R1+0x1bac], R0 ;  /* 0x001bac0001007387 */ /* 0x0003e80000100800 */
[----:B------:R1:W-:Y:S02]  /*4d4c0*/  STL [R1+0x1bb8], R140 ;  /* 0x001bb88c01007387 */ /* 0x0003e40000100800 */
[----:B-1----:R-:W-:-:S02]  /*4d4d0*/  IMAD.MOV.U32 R0, RZ, RZ, R141 ;  /* 0x000000ffff007224 */ /* 0x002fc400078e008d */
[----:B------:R-:W4:Y:S04]  /*4d4e0*/  LDL.LU.64 R140, [R1+0x1c10] ;  /* 0x001c1000018c7983 */ /* 0x000f280000300a00 */
[----:B------:R1:W-:Y:S04]  /*4d4f0*/  STL [R1+0x1bb4], R0 ;  /* 0x001bb40001007387 */ /* 0x0003e80000100800 */
[----:B------:R-:W-:Y:S04]  /*4d500*/  STL [R1+0x1bc0], R128 ;  /* 0x001bc08001007387 */ /* 0x000fe80000100800 */
[----:B------:R-:W4:Y:S01]  /*4d510*/  LDL.LU.64 R134, [R1+0x1c18] ;  /* 0x001c180001867983 */ /* 0x000f220000300a00 */
[----:B-1----:R-:W-:-:S03]  /*4d520*/  MOV R0, R129 ;  /* 0x0000008100007202 */ /* 0x002fc60000000f00 */
[----:B------:R-:W-:Y:S04]  /*4d530*/  STL [R1+0x1bc8], R148 ;  /* 0x001bc89401007387 */ /* 0x000fe80000100800 */
        /* <DEDUP_REMOVED lines=38> */
[----:B------:R-:W-:Y:S04]  /*4d7a0*/  STL [R1+0x1c18], R134 ;  /* 0x001c188601007387 */ /* 0x000fe80000100800 */
[----:B------:R1:W-:Y:S04]  /*4d7b0*/  STL [R1+0x1c0c], R0 ;  /* 0x001c0c0001007387 */ /* 0x0003e80000100800 */
[----:B------:R-:W4:Y:S04]  /*4d7c0*/  LDL.LU.64 R140, [R1+0x1c68] ;  /* 0x001c6800018c7983 */ /* 0x000f280000300a00 */
[----:B------:R-:W4:Y:S01]  /*4d7d0*/  LDL.LU.64 R128, [R1+0x1c70] ;  /* 0x001c700001807983 */ /* 0x000f220000300a00 */
[----:B-1----:R-:W-:-:S05]  /*4d7e0*/  IMAD.MOV.U32 R0, RZ, RZ, R135 ;  /* 0x000000ffff007224 */ /* 0x002fca00078e0087 */
[----:B------:R1:W-:Y:S04]  /*4d7f0*/  STL [R1+0x1c14], R0 ;  /* 0x001c140001007387 */ /* 0x0003e80000100800 */
[----:B------:R1:W-:Y:S02]  /*4d800*/  STL [R1+0x1c20], R148 ;  /* 0x001c209401007387 */ /* 0x0003e40000100800 */
[----:B-1----:R-:W-:Y:S02]  /*4d810*/  MOV R0, R149 ;  /* 0x0000009500007202 */ /* 0x002fe40000000f00 */
[----:B------:R-:W4:Y:S04]  /*4d820*/  LDL.LU.64 R148, [R1+0x1c78] ;  /* 0x001c780001947983 */ /* 0x000f280000300a00 */
[----:B------:R1:W-:Y:S04]  /*4d830*/  STL [R1+0x1c1c], R0 ;  /* 0x001c1c0001007387 */ /* 0x0003e80000100800 */
[----:B------:R-:W-:Y:S04]  /*4d840*/  STL [R1+0x1c28], R150 ;  /* 0x001c289601007387 */ /* 0x000fe80000100800 */
[----:B------:R-:W4:Y:S01]  /*4d850*/  LDL.LU.64 R134, [R1+0x1c80] ;  /* 0x001c800001867983 */ /* 0x000f220000300a00 */
[----:B-1----:R-:W-:-:S05]  /*4d860*/  IMAD.MOV.U32 R0, RZ, RZ, R151 ;  /* 0x000000ffff007224 */ /* 0x002fca00078e0097 */
[----:B------:R1:W-:Y:S04]  /*4d870*/  STL [R1+0x1c24], R0 ;  /* 0x001c240001007387 */ /* 0x0003e80000100800 */
[----:B------:R2:W-:Y:S01]  /*4d880*/  STL [R1+0x1c30], R136 ;  /* 0x001c308801007387 */ /* 0x0005e20000100800 */
[----:B-1----:R-:W-:-:S03]  /*4d890*/  IMAD.MOV.U32 R0, RZ, RZ, R137 ;  /* 0x000000ffff007224 */ /* 0x002fc600078e0089 */
[----:B------:R-:W4:Y:S04]  /*4d8a0*/  LDL.LU.64 R150, [R1+0x1c88] ;  /* 0x001c880001967983 */ /* 0x000f280000300a00 */
[----:B--2---:R-:W-:Y:S04]  /*4d8b0*/  STL [R1+0x1c38], R142 ;  /* 0x001c388e01007387 */ /* 0x004fe80000100800 */
[----:B------:R1:W-:Y:S04]  /*4d8c0*/  STL [R1+0x1c2c], R0 ;  /* 0x001c2c0001007387 */ /* 0x0003e80000100800 */
[----:B------:R-:W2:Y:S01]  /*4d8d0*/  LDL.LU.64 R136, [R1+0x1c90] ;  /* 0x001c900001887983 */ /* 0x000ea20000300a00 */
[----:B-1----:R-:W-:-:S03]  /*4d8e0*/  MOV R0, R143 ;  /* 0x0000008f00007202 */ /* 0x002fc60000000f00 */
[----:B------:R-:W-:Y:S04]  /*4d8f0*/  STL [R1+0x1c40], R130 ;  /* 0x001c408201007387 */ /* 0x000fe80000100800 */
[----:B------:R1:W-:Y:S04]  /*4d900*/  STL [R1+0x1c34], R0 ;  /* 0x001c340001007387 */ /* 0x0003e80000100800 */
[----:B------:R-:W2:Y:S01]  /*4d910*/  LDL.LU.64 R142, [R1+0x1178] ;  /* 0x00117800018e7983 */ /* 0x000ea20000300a00 */
[----:B-1----:R-:W-:-:S03]  /*4d920*/  IMAD.MOV.U32 R0, RZ, RZ, R131 ;  /* 0x000000ffff007224 */ /* 0x002fc600078e0083 */
[----:B---3--:R-:W-:Y:S04]  /*4d930*/  STL [R1+0x1c48], R144 ;  /* 0x001c489001007387 */ /* 0x008fe80000100800 */
[----:B------:R1:W-:Y:S02]  /*4d940*/  STL [R1+0x1c3c], R0 ;  /* 0x001c3c0001007387 */ /* 0x0003e40000100800 */
[----:B-1----:R-:W-:Y:S02]  /*4d950*/  IMAD.MOV.U32 R0, RZ, RZ, R145 ;  /* 0x000000ffff007224 */ /* 0x002fe400078e0091 */
[----:B------:R-:W3:Y:S04]  /*4d960*/  LDL.LU.64 R144, [R1+0x1180] ;  /* 0x0011800001907983 */ /* 0x000ee80000300a00 */
[----:B------:R1:W-:Y:S04]  /*4d970*/  STL [R1+0x1c44], R0 ;  /* 0x001c440001007387 */ /* 0x0003e80000100800 */
[----:B----4-:R4:W-:Y:S04]  /*4d980*/  STL [R1+0x1c50], R146 ;  /* 0x001c509201007387 */ /* 0x0109e80000100800 */
[----:B------:R-:W3:Y:S01]  /*4d990*/  LDL.LU.64 R130, [R1+0x1190] ;  /* 0x0011900001827983 */ /* 0x000ee20000300a00 */
[----:B-1----:R-:W-:-:S03]  /*4d9a0*/  MOV R0, R147 ;  /* 0x0000009300007202 */ /* 0x002fc60000000f00 */
[----:B------:R-:W-:Y:S04]  /*4d9b0*/  STL [R1+0x1c58], R132 ;  /* 0x001c588401007387 */ /* 0x000fe80000100800 */
[----:B------:R1:W-:Y:S04]  /*4d9c0*/  STL [R1+0x1c4c], R0 ;  /* 0x001c4c0001007387 */ /* 0x0003e80000100800 */
[----:B----4-:R-:W4:Y:S01]  /*4d9d0*/  LDL.LU.64 R146, [R1+0x1188] ;  /* 0x0011880001927983 */ /* 0x010f220000300a00 */
[----:B-1----:R-:W-:-:S03]  /*4d9e0*/  IMAD.MOV.U32 R0, RZ, RZ, R133 ;  /* 0x000000ffff007224 */ /* 0x002fc600078e0085 */
[----:B------:R-:W-:Y:S04]  /*4d9f0*/  STL [R1+0x1c60], R138 ;  /* 0x001c608a01007387 */ /* 0x000fe80000100800 */
[----:B------:R1:W-:Y:S04]  /*4da00*/  STL [R1+0x1c54], R0 ;  /* 0x001c540001007387 */ /* 0x0003e80000100800 */
[----:B------:R-:W4:Y:S01]  /*4da10*/  LDL.LU.64 R132, [R1+0x11a0] ;  /* 0x0011a00001847983 */ /* 0x000f220000300a00 */
[----:B-1----:R-:W-:-:S03]  /*4da20*/  IMAD.MOV.U32 R0, RZ, RZ, R139 ;  /* 0x000000ffff007224 */ /* 0x002fc600078e008b */
[----:B------:R-:W4:Y:S04]  /*4da30*/  LDL.LU.64 R138, [R1+0x1198] ;  /* 0x00119800018a7983 */ /* 0x000f280000300a00 */
[----:B------:R1:W-:Y:S02]  /*4da40*/  STL [R1+0x1c5c], R0 ;  /* 0x001c5c0001007387 */ /* 0x0003e40000100800 */
[----:B-1----:R-:W-:Y:S02]  /*4da50*/  MOV R0, R141 ;  /* 0x0000008d00007202 */ /* 0x002fe40000000f00 */
[----:B------:R1:W-:Y:S04]  /*4da60*/  STL [R1+0x1c68], R140 ;  /* 0x001c688c01007387 */ /* 0x0003e80000100800 */
[----:B------:R-:W-:Y:S04]  /*4da70*/  STL [R1+0x1c70], R128 ;  /* 0x001c708001007387 */ /* 0x000fe80000100800 */
[----:B------:R1:W-:Y:S04]  /*4da80*/  STL [R1+0x1c64], R0 ;  /* 0x001c640001007387 */ /* 0x0003e80000100800 */
[----:B-1----:R-:W4:Y:S01]  /*4da90*/  LDL.LU.64 R140, [R1+0x11b0] ;  /* 0x0011b000018c7983 */ /* 0x002f220000300a00 */
[----:B------:R-:W-:-:S03]  /*4daa0*/  IMAD.MOV.U32 R0, RZ, RZ, R129 ;  /* 0x000000ffff007224 */ /* 0x000fc600078e0081 */
[----:B------:R-:W-:Y:S04]  /*4dab0*/  STL [R1+0x1c78], R148 ;  /* 0x001c789401007387 */ /* 0x000fe80000100800 */
[----:B------:R1:W-:Y:S02]  /*4dac0*/  STL [R1+0x1c6c], R0 ;  /* 0x001c6c0001007387 */ /* 0x0003e40000100800 */
[----:B-1----:R-:W-:Y:S02]  /*4dad0*/  IMAD.MOV.U32 R0, RZ, RZ, R149 ;  /* 0x000000ffff007224 */ /* 0x002fe400078e0095 */
[----:B------:R-:W4:Y:S04]  /*4dae0*/  LDL.LU.64 R148, [R1+0x11a8] ;  /* 0x0011a80001947983 */ /* 0x000f280000300a00 */
[----:B------:R1:W-:Y:S04]  /*4daf0*/  STL [R1+0x1c74], R0 ;  /* 0x001c740001007387 */ /* 0x0003e80000100800 */
[----:B------:R1:W-:Y:S02]  /*4db00*/  STL [R1+0x1c80], R134 ;  /* 0x001c808601007387 */ /* 0x0003e40000100800 */
[----:B-1----:R-:W-:-:S02]  /*4db10*/  MOV R0, R135 ;  /* 0x0000008700007202 */ /* 0x002fc40000000f00 */
        /* <DEDUP_REMOVED lines=9> */
[----:B------:R1:W-:Y:S04]  /*4dbb0*/  STL [R1+0x1c8c], R0 ;  /* 0x001c8c0001007387 */ /* 0x0003e80000100800 */
[----:B------:R-:W2:Y:S01]  /*4dbc0*/  LDL.LU.64 R136, [R1+0x1150] ;  /* 0x0011500001887983 */ /* 0x000ea20000300a00 */
[----:B-1----:R-:W-:-:S03]  /*4dbd0*/  MOV R0, R143 ;  /* 0x0000008f00007202 */ /* 0x002fc60000000f00 */
[----:B------:R-:W2:Y:S04]  /*4dbe0*/  LDL.LU.64 R142, [R1+0x1148] ;  /* 0x00114800018e7983 */ /* 0x000ea80000300a00 */
[----:B------:R3:W-:Y:S02]  /*4dbf0*/  STL [R1+0x1c94], R0 ;  /* 0x001c940001007387 */ /* 0x0007e40000100800 */
[----:B---3--:R-:W-:Y:S02]  /*4dc00*/  IMAD.MOV.U32 R0, RZ, RZ, R145 ;  /* 0x000000ffff007224 */ /* 0x008fe400078e0091 */
[----:B------:R1:W-:Y:S04]  /*4dc10*/  STL [R1+0x1ca0], R144 ;  /* 0x001ca09001007387 */ /* 0x0003e80000100800 */
[----:B------:R-:W-:Y:S04]  /*4dc20*/  STL [R1+0x1ca8], R130 ;  /* 0x001ca88201007387 */ /* 0x000fe80000100800 */
[----:B------:R3:W-:Y:S04]  /*4dc30*/  STL [R1+0x1c9c], R0 ;  /* 0x001c9c0001007387 */ /* 0x0007e80000100800 */
[----:B-1----:R-:W2:Y:S01]  /*4dc40*/  LDL.LU.64 R144, [R1+0x1160] ;  /* 0x0011600001907983 */ /* 0x002ea20000300a00 */
[----:B---3--:R-:W-:-:S03]  /*4dc50*/  IMAD.MOV.U32 R0, RZ, RZ, R131 ;  /* 0x000000ffff007224 */ /* 0x008fc600078e0083 */
[----:B----4-:R-:W-:Y:S04]  /*4dc60*/  STL [R1+0x1cb0], R146 ;  /* 0x001cb09201007387 */ /* 0x010fe80000100800 */
[----:B------:R1:W-:Y:S02]  /*4dc70*/  STL [R1+0x1ca4], R0 ;  /* 0x001ca40001007387 */ /* 0x0003e40000100800 */
[----:B-1----:R-:W-:Y:S02]  /*4dc80*/  MOV R0, R147 ;  /* 0x0000009300007202 */ /* 0x002fe40000000f00 */
[----:B------:R-:W3:Y:S04]  /*4dc90*/  LDL.LU.64 R146, [R1+0x1158] ;  /* 0x0011580001927983 */ /* 0x000ee80000300a00 */
[----:B------:R1:W-:Y:S04]  /*4dca0*/  STL [R1+0x1cac], R0 ;  /* 0x001cac0001007387 */ /* 0x0003e80000100800 */
[----:B------:R-:W-:Y:S01]  /*4dcb0*/  STL [R1+0x1cb8], R132 ;  /* 0x001cb88401007387 */ /* 0x000fe20000100800 */
[----:B-1----:R-:W-:-:S03]  /*4dcc0*/  IMAD.MOV.U32 R0, RZ, RZ, R133 ;  /* 0x000000ffff007224 */ /* 0x002fc600078e0085 */
[----:B------:R-:W-:Y:S04]  /*4dcd0*/  STL [R1+0x1cc0], R138 ;  /* 0x001cc08a01007387 */ /* 0x000fe80000100800 */
[----:B------:R1:W-:Y:S04]  /*4dce0*/  STL [R1+0x1cb4], R0 ;  /* 0x001cb40001007387 */ /* 0x0003e80000100800 */
[----:B------:R-:W4:Y:S04]  /*4dcf0*/  LDL.LU.64 R124, [R1+0x1170] ;  /* 0x00117000017c7983 */ /* 0x000f280000300a00 */
[----:B------:R-:W4:Y:S01]  /*4dd00*/  LDL.LU.64 R126, [R1+0x1168] ;  /* 0x00116800017e7983 */ /* 0x000f220000300a00 */
[----:B-1----:R-:W-:-:S05]  /*4dd10*/  IMAD.MOV.U32 R0, RZ, RZ, R139 ;  /* 0x000000ffff007224 */ /* 0x002fca00078e008b */
[----:B------:R1:W-:Y:S04]  /*4dd20*/  STL [R1+0x1cbc], R0 ;  /* 0x001cbc0001007387 */ /* 0x0003e80000100800 */
[----:B------:R-:W-:Y:S04]  /*4dd30*/  STL [R1+0x1cc8], R140 ;  /* 0x001cc88c01007387 */ /* 0x000fe80000100800 */
[----:B------:R-:W4:Y:S01]  /*4dd40*/  LDL.LU.64 R128, [R1+0x1100] ;  /* 0x0011000001807983 */ /* 0x000f220000300a00 */
[----:B-1----:R-:W-:-:S03]  /*4dd50*/  MOV R0, R141 ;  /* 0x0000008d00007202 */ /* 0x002fc60000000f00 */
[----:B------:R-:W4:Y:S04]  /*4dd60*/  LDL.LU.64 R130, [R1+0x10f8] ;  /* 0x0010f80001827983 */ /* 0x000f280000300a00 */
[----:B------:R1:W-:Y:S04]  /*4dd70*/  STL [R1+0x1cc4], R0 ;  /* 0x001cc40001007387 */ /* 0x0003e80000100800 */
[----:B------:R1:W-:Y:S04]  /*4dd80*/  STL [R1+0x1cd0], R148 ;  /* 0x001cd09401007387 */ /* 0x0003e80000100800 */
[----:B------:R-:W4:Y:S01]  /*4dd90*/  LDL.LU.64 R138, [R1+0x1110] ;  /* 0x00111000018a7983 */ /* 0x000f220000300a00 */
[----:B-1----:R-:W-:-:S03]  /*4dda0*/  IMAD.MOV.U32 R0, RZ, RZ, R149 ;  /* 0x000000ffff007224 */ /* 0x002fc600078e0095 */
[----:B------:R-:W4:Y:S04]  /*4ddb0*/  LDL.LU.64 R140, [R1+0x1108] ;  /* 0x00110800018c7983 */ /* 0x000f280000300a00 */
[----:B------:R1:W-:Y:S04]  /*4ddc0*/  STL [R1+0x1ccc], R0 ;  /* 0x001ccc0001007387 */ /* 0x0003e80000100800 */
[----:B------:R-:W-:Y:S04]  /*4ddd0*/  STL [R1+0x1cd8], R134 ;  /* 0x001cd88601007387 */ /* 0x000fe80000100800 */
[----:B------:R-:W4:Y:S01]  /*4dde0*/  LDL.LU.64 R148, [R1+0x1120] ;  /* 0x0011200001947983 */ /* 0x000f220000300a00 */
[----:B-1----:R-:W-:-:S03]  /*4ddf0*/  IMAD.MOV.U32 R0, RZ, RZ, R135 ;  /* 0x000000ffff007224 */ /* 0x002fc600078e0087 */
[----:B--2---:R-:W-:Y:S04]  /*4de00*/  STL [R1+0x1ce0], R150 ;  /* 0x001ce09601007387 */ /* 0x004fe80000100800 */
[----:B------:R1:W-:Y:S02]  /*4de10*/  STL [R1+0x1cd4], R0 ;  /* 0x001cd40001007387 */ /* 0x0003e40000100800 */
[----:B-1----:R-:W-:Y:S02]  /*4de20*/  MOV R0, R151 ;  /* 0x0000009700007202 */ /* 0x002fe40000000f00 */
[----:B------:R-:W2:Y:S04]  /*4de30*/  LDL.LU.64 R150, [R1+0x1118] ;  /* 0x0011180001967983 */ /* 0x000ea80000300a00 */
[----:B------:R1:W-:Y:S04]  /*4de40*/  STL [R1+0x1cdc], R0 ;  /* 0x001cdc0001007387 */ /* 0x0003e80000100800 */
[----:B------:R-:W-:Y:S01]  /*4de50*/  STL [R1+0x1ce8], R136 ;  /* 0x001ce88801007387 */ /* 0x000fe20000100800 */
[----:B-1----:R-:W-:-:S03]  /*4de60*/  IMAD.MOV.U32 R0, RZ, RZ, R137 ;  /* 0x000000ffff007224 */ /* 0x002fc600078e0089 */
[----:B------:R-:W-:Y:S04]  /*4de70*/  STL [R1+0x1cf0], R142 ;  /* 0x001cf08e01007387 */ /* 0x000fe80000100800 */
[----:B------:R1:W-:Y:S04]  /*4de80*/  STL [R1+0x1ce4], R0 ;  /* 0x001ce40001007387 */ /* 0x0003e80000100800 */
[----:B------:R-:W2:Y:S04]  /*4de90*/  LDL.LU.64 R132, [R1+0x1130] ;  /* 0x0011300001847983 */ /* 0x000ea80000300a00 */
[----:B------:R-:W2:Y:S01]  /*4dea0*/  LDL.LU.64 R134, [R1+0x1128] ;  /* 0x0011280001867983 */ /* 0x000ea20000300a00 */
[----:B-1----:R-:W-:-:S05]  /*4deb0*/  IMAD.MOV.U32 R0, RZ, RZ, R143 ;  /* 0x000000ffff007224 */ /* 0x002fca00078e008f */
[----:B------:R1:W-:Y:S04]  /*4dec0*/  STL [R1+0x1cec], R0 ;  /* 0x001cec0001007387 */ /* 0x0003e80000100800 */
[----:B------:R3:W-:Y:S04]  /*4ded0*/  STL [R1+0x1cf8], R144 ;  /* 0x001cf89001007387 */ /* 0x0007e80000100800 */
[----:B------:R-:W2:Y:S01]  /*4dee0*/  LDL.LU.64 R136, [R1+0x13e8] ;  /* 0x0013e80001887983 */ /* 0x000ea20000300a00 */
[----:B-1----:R-:W-:-:S03]  /*4def0*/  MOV R0, R145 ;  /* 0x0000009100007202 */ /* 0x002fc60000000f00 */
[----:B------:R-:W2:Y:S04]  /*4df00*/  LDL.LU.64 R142, [R1+0x1300] ;  /* 0x00130000018e7983 */ /* 0x000ea80000300a00 */
[----:B------:R1:W-:Y:S04]  /*4df10*/  STL [R1+0x1cf4], R0 ;  /* 0x001cf40001007387 */ /* 0x0003e80000100800 */
[----:B---3--:R3:W-:Y:S04]  /*4df20*/  STL [R1+0x1d00], R146 ;  /* 0x001d009201007387 */ /* 0x0087e80000100800 */
[----:B------:R-:W2:Y:S01]  /*4df30*/  LDL.LU.64 R144, [R1+0x1238] ;  /* 0x0012380001907983 */ /* 0x000ea20000300a00 */
[----:B-1----:R-:W-:-:S03]  /*4df40*/  IMAD.MOV.U32 R0, RZ, RZ, R147 ;  /* 0x000000ffff007224 */ /* 0x002fc600078e0093 */
[----:B---3--:R-:W3:Y:S04]  /*4df50*/  LDL.LU.64 R146, [R1+0x11b8] ;  /* 0x0011b80001927983 */ /* 0x008ee80000300a00 */
[----:B------:R1:W-:Y:S04]  /*4df60*/  STL [R1+0x1cfc], R0 ;  /* 0x001cfc0001007387 */ /* 0x0003e80000100800 */
[----:B----4-:R-:W-:Y:S01]  /*4df70*/  STL [R1+0x1d08], R124 ;  /* 0x001d087c01007387 */ /* 0x010fe20000100800 */
[----:B-1----:R-:W-:-:S03]  /*4df80*/  IMAD.MOV.U32 R0, RZ, RZ, R125 ;  /* 0x000000ffff007224 */ /* 0x002fc600078e007d */
[----:B------:R-:W-:Y:S04]  /*4df90*/  STL [R1+0x1d10], R126 ;  /* 0x001d107e01007387 */ /* 0x000fe80000100800 */
[----:B------:R1:W-:Y:S02]  /*4dfa0*/  STL [R1+0x1d04], R0 ;  /* 0x001d040001007387 */ /* 0x0003e40000100800 */
[----:B-1----:R-:W-:Y:S02]  /*4dfb0*/  MOV R0, R127 ;  /* 0x0000007f00007202 */ /* 0x002fe40000000f00 */
[----:B------:R-:W-:Y:S04]  /*4dfc0*/  STL [R1+0x1d18], R128 ;  /* 0x001d188001007387 */ /* 0x000fe80000100800 */
[----:B------:R1:W-:Y:S04]  /*4dfd0*/  STL [R1+0x1d0c], R0 ;  /* 0x001d0c0001007387 */ /* 0x0003e80000100800 */
[----:B------:R-:W-:Y:S01]  /*4dfe0*/  STL [R1+0x1d20], R130 ;  /* 0x001d208201007387 */ /* 0x000fe20000100800 */
[----:B-1----:R-:W-:-:S05]  /*4dff0*/  IMAD.MOV.U32 R0, RZ, RZ, R129 ;  /* 0x000000ffff007224 */ /* 0x002fca00078e0081 */
[----:B------:R1:W-:Y:S02]  /*4e000*/  STL [R1+0x1d14], R0 ;  /* 0x001d140001007387 */ /* 0x0003e40000100800 */
[----:B-1----:R-:W-:Y:S02]  /*4e010*/  IMAD.MOV.U32 R0, RZ, RZ, R131 ;  /* 0x000000ffff007224 */ /* 0x002fe400078e0083 */
[----:B------:R-:W-:Y:S04]  /*4e020*/  STL [R1+0x1d28], R138 ;  /* 0x001d288a01007387 */ /* 0x000fe80000100800 */
[----:B------:R1:W-:Y:S04]  /*4e030*/  STL [R1+0x1d1c], R0 ;  /* 0x001d1c0001007387 */ /* 0x0003e80000100800 */
[----:B------:R-:W-:Y:S01]  /*4e040*/  STL [R1+0x1d30], R140 ;  /* 0x001d308c01007387 */ /* 0x000fe20000100800 */
[----:B-1----:R-:W-:-:S05]  /*4e050*/  MOV R0, R139 ;  /* 0x0000008b00007202 */ /* 0x002fca0000000f00 */
[----:B------:R1:W-:Y:S04]  /*4e060*/  STL [R1+0x1d24], R0 ;  /* 0x001d240001007387 */ /* 0x0003e80000100800 */
[----:B------:R-:W-:Y:S01]  /*4e070*/  STL [R1+0x1d38], R148 ;  /* 0x001d389401007387 */ /* 0x000fe20000100800 */
[----:B-1----:R-:W-:-:S05]  /*4e080*/  IMAD.MOV.U32 R0, RZ, RZ, R141 ;  /* 0x000000ffff007224 */ /* 0x002fca00078e008d */
[----:B------:R1:W-:Y:S04]  /*4e090*/  STL [R1+0x1d2c], R0 ;  /* 0x001d2c0001007387 */ /* 0x0003e80000100800 */
[----:B------:R-:W4:Y:S04]  /*4e0a0*/  LDL.LU.64 R138, [R1+0x1d98] ;  /* 0x001d9800018a7983 */ /* 0x000f280000300a00 */
[----:B------:R-:W4:Y:S01]  /*4e0b0*/  LDL.LU.64 R140, [R1+0x1338] ;  /* 0x00133800018c7983 */ /* 0x000f220000300a00 */
[----:B-1----:R-:W-:-:S05]  /*4e0c0*/  IMAD.MOV.U32 R0, RZ, RZ, R149 ;  /* 0x000000ffff007224 */ /* 0x002fca00078e0095 */
[----:B------:R1:W-:Y:S04]  /*4e0d0*/  STL [R1+0x1d34], R0 ;  /* 0x001d340001007387 */ /* 0x0003e80000100800 */
[----:B--2---:R2:W-:Y:S04]  /*4e0e0*/  STL [R1+0x1d40], R150 ;  /* 0x001d409601007387 */ /* 0x0045e80000100800 */
[----:B------:R-:W4:Y:S01]  /*4e0f0*/  LDL.LU.64 R148, [R1+0x1268] ;  /* 0x0012680001947983 */ /* 0x000f220000300a00 */
[----:B-1----:R-:W-:-:S03]  /*4e100*/  MOV R0, R151 ;  /* 0x0000009700007202 */ /* 0x002fc60000000f00 */
[----:B--2---:R-:W2:Y:S04]  /*4e110*/  LDL.LU.64 R150, [R1+0x11c8] ;  /* 0x0011c80001967983 */ /* 0x004ea80000300a00 */
[----:B------:R1:W-:Y:S04]  /*4e120*/  STL [R1+0x1d3c], R0 ;  /* 0x001d3c0001007387 */ /* 0x0003e80000100800 */
[----:B------:R-:W-:Y:S01]  /*4e130*/  STL [R1+0x1d48], R132 ;  /* 0x001d488401007387 */ /* 0x000fe20000100800 */
[----:B-1----:R-:W-:-:S03]  /*4e140*/  IMAD.MOV.U32 R0, RZ, RZ, R133 ;  /* 0x000000ffff007224 */ /* 0x002fc600078e0085 */
[----:B------:R-:W-:Y:S04]  /*4e150*/  STL [R1+0x1d50], R134 ;  /* 0x001d508601007387 */ /* 0x000fe80000100800 */
[----:B------:R1:W-:Y:S02]  /*4e160*/  STL [R1+0x1d44], R0 ;  /* 0x001d440001007387 */ /* 0x0003e40000100800 */
[----:B-1----:R-:W-:Y:S02]  /*4e170*/  IMAD.MOV.U32 R0, RZ, RZ, R135 ;  /* 0x000000ffff007224 */ /* 0x002fe400078e0087 */
[----:B------:R-:W-:Y:S04]  /*4e180*/  STL [R1+0x1d58], R136 ;  /* 0x001d588801007387 */ /* 0x000fe80000100800 */
[----:B------:R1:W-:Y:S04]  /*4e190*/  STL [R1+0x1d4c], R0 ;  /* 0x001d4c0001007387 */ /* 0x0003e80000100800 */
[----:B------:R-:W-:Y:S01]  /*4e1a0*/  STL [R1+0x1d60], R142 ;  /* 0x001d608e01007387 */ /* 0x000fe20000100800 */
[----:B-1----:R-:W-:-:S05]  /*4e1b0*/  MOV R0, R137 ;  /* 0x0000008900007202 */ /* 0x002fca0000000f00 */
[----:B------:R1:W-:Y:S02]  /*4e1c0*/  STL [R1+0x1d54], R0 ;  /* 0x001d540001007387 */ /* 0x0003e40000100800 */
[----:B-1----:R-:W-:Y:S02]  /*4e1d0*/  IMAD.MOV.U32 R0, RZ, RZ, R143 ;  /* 0x000000ffff007224 */ /* 0x002fe400078e008f */
[----:B------:R-:W-:Y:S04]  /*4e1e0*/  STL [R1+0x1d68], R144 ;  /* 0x001d689001007387 */ /* 0x000fe80000100800 */
[----:B------:R1:W-:Y:S04]  /*4e1f0*/  STL [R1+0x1d5c], R0 ;  /* 0x001d5c0001007387 */ /* 0x0003e80000100800 */
[----:B---3--:R-:W-:Y:S01]  /*4e200*/  STL [R1+0x1d70], R146 ;  /* 0x001d709201007387 */ /* 0x008fe20000100800 */
[----:B-1----:R-:W-:-:S05]  /*4e210*/  IMAD.MOV.U32 R0, RZ, RZ, R145 ;  /* 0x000000ffff007224 */ /* 0x002fca00078e0091 */
[----:B------:R1:W-:Y:S04]  /*4e220*/  STL [R1+0x1d64], R0 ;  /* 0x001d640001007387 */ /* 0x0003e80000100800 */
[----:B------:R-:W-:Y:S01]  /*4e230*/  STL [R1+0x1d78], R202 ;  /* 0x001d78ca01007387 */ /* 0x000fe20000100800 */
[----:B-1----:R-:W-:-:S05]  /*4e240*/  MOV R0, R147 ;  /* 0x0000009300007202 */ /* 0x002fca0000000f00 */
[----:B------:R4:W-:Y:S04]  /*4e250*/  STL [R1+0x1d6c], R0 ;  /* 0x001d6c0001007387 */ /* 0x0009e80000100800 */
[----:B------:R-:W3:Y:S04]  /*4e260*/  LDL.LU.64 R136, [R1+0x1dd8] ;  /* 0x001dd80001887983 */ /* 0x000ee80000300a00 */
[----:B------:R-:W-:Y:S04]  /*4e270*/  STL [R1+0x1d74], R203 ;  /* 0x001d74cb01007387 */ /* 0x000fe80000100800 */
[----:B------:R-:W3:Y:S04]  /*4e280*/  LDL.LU.64 R142, [R1+0x1370] ;  /* 0x00137000018e7983 */ /* 0x000ee80000300a00 */
[----:B------:R-:W-:Y:S04]  /*4e290*/  STL [R1+0x1d80], R170 ;  /* 0x001d80aa01007387 */ /* 0x000fe80000100800 */
[----:B------:R-:W3:Y:S04]  /*4e2a0*/  LDL.LU.64 R144, [R1+0x1298] ;  /* 0x0012980001907983 */ /* 0x000ee80000300a00 */
[----:B------:R-:W-:Y:S04]  /*4e2b0*/  STL [R1+0x1d7c], R171 ;  /* 0x001d7cab01007387 */ /* 0x000fe80000100800 */
[----:B------:R-:W3:Y:S04]  /*4e2c0*/  LDL.LU.64 R146, [R1+0x11e8] ;  /* 0x0011e80001927983 */ /* 0x000ee80000300a00 */
[----:B------:R-:W-:Y:S04]  /*4e2d0*/  STL [R1+0x1d88], R22 ;  /* 0x001d881601007387 */ /* 0x000fe80000100800 */
[----:B------:R-:W-:Y:S04]  /*4e2e0*/  STL [R1+0x1d84], R23 ;  /* 0x001d841701007387 */ /* 0x000fe80000100800 */
[----:B------:R-:W-:Y:S04]  /*4e2f0*/  STL [R1+0x1d90], R4 ;  /* 0x001d900401007387 */ /* 0x000fe80000100800 */
[----:B------:R-:W-:Y:S01]  /*4e300*/  STL [R1+0x1d8c], R5 ;  /* 0x001d8c0501007387 */ /* 0x000fe20000100800 */
[----:B----4-:R-:W-:-:S03]  /*4e310*/  IMAD.MOV.U32 R0, RZ, RZ, R139 ;  /* 0x000000ffff007224 */ /* 0x010fc600078e008b */
[----:B------:R-:W-:Y:S04]  /*4e320*/  STL [R1+0x1d98], R138 ;  /* 0x001d988a01007387 */ /* 0x000fe80000100800 */
[----:B------:R-:W-:Y:S04]  /*4e330*/  STL [R1+0x1da0], R140 ;  /* 0x001da08c01007387 */ /* 0x000fe80000100800 */
[----:B------:R1:W-:Y:S02]  /*4e340*/  STL [R1+0x1d94], R0 ;  /* 0x001d940001007387 */ /* 0x0003e40000100800 */
[----:B-1----:R-:W-:-:S02]  /*4e350*/  IMAD.MOV.U32 R0, RZ, RZ, R141 ;  /* 0x000000ffff007224 */ /* 0x002fc400078e008d */
[----:B------:R-:W-:Y:S04]  /*4e360*/  STL [R1+0x1da8], R148 ;  /* 0x001da89401007387 */ /* 0x000fe80000100800 */
[----:B------:R1:W-:Y:S04]  /*4e370*/  STL [R1+0x1d9c], R0 ;  /* 0x001d9c0001007387 */ /* 0x0003e80000100800 */
[----:B--2---:R-:W-:Y:S01]  /*4e380*/  STL [R1+0x1db0], R150 ;  /* 0x001db09601007387 */ /* 0x004fe20000100800 */
[----:B-1----:R-:W-:-:S05]  /*4e390*/  MOV R0, R149 ;  /* 0x0000009500007202 */ /* 0x002fca0000000f00 */
[----:B------:R1:W-:Y:S04]  /*4e3a0*/  STL [R1+0x1da4], R0 ;  /* 0x001da40001007387 */ /* 0x0003e80000100800 */
[----:B------:R-:W-:Y:S01]  /*4e3b0*/  STL [R1+0x1db8], R214 ;  /* 0x001db8d601007387 */ /* 0x000fe20000100800 */
[----:B-1----:R-:W-:-:S05]  /*4e3c0*/  IMAD.MOV.U32 R0, RZ, RZ, R151 ;  /* 0x000000ffff007224 */ /* 0x002fca00078e0097 */
[----:B------:R3:W-:Y:S04]  /*4e3d0*/  STL [R1+0x1dac], R0 ;  /* 0x001dac0001007387 */ /* 0x0007e80000100800 */
[----:B------:R-:W2:Y:S04]  /*4e3e0*/  LDL.LU.64 R138, [R1+0x1e18] ;  /* 0x001e1800018a7983 */ /* 0x000ea80000300a00 */
[----:B------:R-:W-:Y:S04]  /*4e3f0*/  STL [R1+0x1db4], R215 ;  /* 0x001db4d701007387 */ /* 0x000fe80000100800 */
[----:B------:R-:W4:Y:S04]  /*4e400*/  LDL.LU.64 R140, [R1+0x13a8] ;  /* 0x0013a800018c7983 */ /* 0x000f280000300a00 */
[----:B------:R-:W-:Y:S04]  /*4e410*/  STL [R1+0x1dc0], R182 ;  /* 0x001dc0b601007387 */ /* 0x000fe80000100800 */
[----:B------:R-:W4:Y:S04]  /*4e420*/  LDL.LU.64 R148, [R1+0x12c8] ;  /* 0x0012c80001947983 */ /* 0x000f280000300a00 */
[----:B------:R-:W-:Y:S04]  /*4e430*/  STL [R1+0x1dbc], R183 ;  /* 0x001dbcb701007387 */ /* 0x000fe80000100800 */
[----:B------:R-:W4:Y:S04]  /*4e440*/  LDL.LU.64 R150, [R1+0x1208] ;  /* 0x0012080001967983 */ /* 0x000f280000300a00 */
[----:B------:R-:W-:Y:S04]  /*4e450*/  STL [R1+0x1dc8], R154 ;  /* 0x001dc89a01007387 */ /* 0x000fe80000100800 */
[----:B------:R-:W-:Y:S04]  /*4e460*/  STL [R1+0x1dc4], R155 ;  /* 0x001dc49b01007387 */ /* 0x000fe80000100800 */
[----:B------:R-:W-:Y:S04]  /*4e470*/  STL [R1+0x1dd0], R14 ;  /* 0x001dd00e01007387 */ /* 0x000fe80000100800 */
[----:B------:R-:W-:Y:S01]  /*4e480*/  STL [R1+0x1dcc], R15 ;  /* 0x001dcc0f01007387 */ /* 0x000fe20000100800 */
[----:B---3--:R-:W-:-:S03]  /*4e490*/  IMAD.MOV.U32 R0, RZ, RZ, R137 ;  /* 0x000000ffff007224 */ /* 0x008fc600078e0089 */
[----:B------:R-:W-:Y:S04]  /*4e4a0*/  STL [R1+0x1dd8], R136 ;  /* 0x001dd88801007387 */ /* 0x000fe80000100800 */
        /* <DEDUP_REMOVED lines=8> */
[----:B------:R-:W-:Y:S01]  /*4e530*/  STL [R1+0x1df8], R220 ;  /* 0x001df8dc01007387 */ /* 0x000fe20000100800 */
[----:B-1----:R-:W-:-:S05]  /*4e540*/  IMAD.MOV.U32 R0, RZ, RZ, R147 ;  /* 0x000000ffff007224 */ /* 0x002fca00078e0093 */
[----:B------:R2:W-:Y:S04]  /*4e550*/  STL [R1+0x1dec], R0 ;  /* 0x001dec0001007387 */ /* 0x0005e80000100800 */
[----:B------:R-:W-:Y:S04]  /*4e560*/  STL [R1+0x1df4], R221 ;  /* 0x001df4dd01007387 */ /* 0x000fe80000100800 */
        /* <DEDUP_REMOVED lines=9> */
[----:B------:R-:W-:Y:S01]  /*4e600*/  STL [R1+0x1e0c], R17 ;  /* 0x001e0c1101007387 */ /* 0x000fe20000100800 */
[----:B--2---:R-:W-:-:S03]  /*4e610*/  MOV R0, R139 ;  /* 0x0000008b00007202 */ /* 0x004fc60000000f00 */
[----:B------:R-:W-:Y:S04]  /*4e620*/  STL [R1+0x1e18], R138 ;  /* 0x001e188a01007387 */ /* 0x000fe80000100800 */
[----:B----4-:R-:W-:Y:S04]  /*4e630*/  STL [R1+0x1e20], R140 ;  /* 0x001e208c01007387 */ /* 0x010fe80000100800 */
[----:B------:R1:W-:Y:S04]  /*4e640*/  STL [R1+0x1e14], R0 ;  /* 0x001e140001007387 */ /* 0x0003e80000100800 */
[----:B------:R-:W-:Y:S01]  /*4e650*/  STL [R1+0x1e28], R148 ;  /* 0x001e289401007387 */ /* 0x000fe20000100800 */
[----:B-1----:R-:W-:-:S05]  /*4e660*/  IMAD.MOV.U32 R0, RZ, RZ, R141 ;  /* 0x000000ffff007224 */ /* 0x002fca00078e008d */
[----:B------:R1:W-:Y:S04]  /*4e670*/  STL [R1+0x1e1c], R0 ;  /* 0x001e1c0001007387 */ /* 0x0003e80000100800 */
[----:B------:R-:W-:Y:S01]  /*4e680*/  STL [R1+0x1e30], R150 ;  /* 0x001e309601007387 */ /* 0x000fe20000100800 */
[----:B-1----:R-:W-:-:S05]  /*4e690*/  IMAD.MOV.U32 R0, RZ, RZ, R149 ;  /* 0x000000ffff007224 */ /* 0x002fca00078e0095 */
[----:B------:R1:W-:Y:S04]  /*4e6a0*/  STL [R1+0x1e24], R0 ;  /* 0x001e240001007387 */ /* 0x0003e80000100800 */
[----:B------:R-:W-:Y:S01]  /*4e6b0*/  STL [R1+0x1e38], R232 ;  /* 0x001e38e801007387 */ /* 0x000fe20000100800 */
[----:B-1----:R-:W-:-:S05]  /*4e6c0*/  MOV R0, R151 ;  /* 0x0000009700007202 */ /* 0x002fca0000000f00 */
[----:B------:R3:W-:Y:S04]  /*4e6d0*/  STL [R1+0x1e2c], R0 ;  /* 0x001e2c0001007387 */ /* 0x0007e80000100800 */
[----:B------:R-:W-:Y:S04]  /*4e6e0*/  STL [R1+0x1e34], R233 ;  /* 0x001e34e901007387 */ /* 0x000fe80000100800 */
[----:B------:R-:W-:Y:S04]  /*4e6f0*/  STL [R1+0x1e40], R190 ;  /* 0x001e40be01007387 */ /* 0x000fe80000100800 */
        /* <DEDUP_REMOVED lines=8> */
[----:B------:R-:W4:Y:S04]  /*4e780*/  LDL.LU.64 R150, [R1+0x11c0] ;  /* 0x0011c00001967983 */ /* 0x000f280000300a00 */
[----:B------:R-:W-:Y:S01]  /*4e790*/  STL [R1+0x1e4c], R19 ;  /* 0x001e4c1301007387 */ /* 0x000fe20000100800 */
[----:B---3--:R-:W-:-:S03]  /*4e7a0*/  IMAD.MOV.U32 R0, RZ, RZ, R135 ;  /* 0x000000ffff007224 */ /* 0x008fc600078e0087 */
[----:B------:R-:W-:Y:S04]  /*4e7b0*/  STL [R1+0x1e58], R134 ;  /* 0x001e588601007387 */ /* 0x000fe80000100800 */
[----:B------:R-:W-:Y:S04]  /*4e7c0*/  STL [R1+0x1e60], R142 ;  /* 0x001e608e01007387 */ /* 0x000fe80000100800 */
[----:B------:R1:W-:Y:S04]  /*4e7d0*/  STL [R1+0x1e54], R0 ;  /* 0x001e540001007387 */ /* 0x0003e80000100800 */
[----:B------:R-:W-:Y:S01]  /*4e7e0*/  STL [R1+0x1e68], R144 ;  /* 0x001e689001007387 */ /* 0x000fe20000100800 */
[----:B-1----:R-:W-:-:S05]  /*4e7f0*/  IMAD.MOV.U32 R0, RZ, RZ, R143 ;  /* 0x000000ffff007224 */ /* 0x002fca00078e008f */
[----:B------:R1:W-:Y:S04]  /*4e800*/  STL [R1+0x1e5c], R0 ;  /* 0x001e5c0001007387 */ /* 0x0003e80000100800 */
[----:B------:R-:W-:Y:S01]  /*4e810*/  STL [R1+0x1e70], R146 ;  /* 0x001e709201007387 */ /* 0x000fe20000100800 */
[----:B-1----:R-:W-:-:S05]  /*4e820*/  MOV R0, R145 ;  /* 0x0000009100007202 */ /* 0x002fca0000000f00 */
[----:B------:R1:W-:Y:S04]  /*4e830*/  STL [R1+0x1e64], R0 ;  /* 0x001e640001007387 */ /* 0x0003e80000100800 */
[----:B------:R-:W-:Y:S01]  /*4e840*/  STL [R1+0x1e78], R246 ;  /* 0x001e78f601007387 */ /* 0x000fe20000100800 */
[----:B-1----:R-:W-:-:S05]  /*4e850*/  IMAD.MOV.U32 R0, RZ, RZ, R147 ;  /* 0x000000ffff007224 */ /* 0x002fca00078e0093 */
[----:B------:R2:W-:Y:S04]  /*4e860*/  STL [R1+0x1e6c], R0 ;  /* 0x001e6c0001007387 */ /* 0x0005e80000100800 */
[----:B------:R-:W-:Y:S04]  /*4e870*/  STL [R1+0x1e74], R247 ;  /* 0x001e74f701007387 */ /* 0x000fe80000100800 */
        /* <DEDUP_REMOVED lines=10> */
[----:B------:R-:W-:Y:S01]  /*4e920*/  STL [R1+0x1e8c], R21 ;  /* 0x001e8c1501007387 */ /* 0x000fe20000100800 */
[----:B--2---:R-:W-:-:S03]  /*4e930*/  IMAD.MOV.U32 R0, RZ, RZ, R137 ;  /* 0x000000ffff007224 */ /* 0x004fc600078e0089 */
[----:B------:R-:W-:Y:S04]  /*4e940*/  STL [R1+0x1e98], R136 ;  /* 0x001e988801007387 */ /* 0x000fe80000100800 */
[----:B----4-:R-:W-:Y:S04]  /*4e950*/  STL [R1+0x1ea0], R138 ;  /* 0x001ea08a01007387 */ /* 0x010fe80000100800 */
        /* <DEDUP_REMOVED lines=62> */
[----:B------:R-:W2:Y:S01]  /*4ed40*/  LDL.LU.64 R148, [R1+0x1f98] ;  /* 0x001f980001947983 */ /* 0x000ea20000300a00 */
[----:B-1----:R-:W-:-:S05]  /*4ed50*/  IMAD.MOV.U32 R0, RZ, RZ, R151 ;  /* 0x000000ffff007224 */ /* 0x002fca00078e0097 */
[----:B------:R3:W-:Y:S04]  /*4ed60*/  STL [R1+0x1f34], R0 ;  /* 0x001f340001007387 */ /* 0x0007e80000100800 */
[----:B------:R-:W-:Y:S04]  /*4ed70*/  STL [R1+0x1f40], R230 ;  /* 0x001f40e601007387 */ /* 0x000fe80000100800 */
[----:B------:R-:W-:Y:S04]  /*4ed80*/  STL [R1+0x1f3c], R231 ;  /* 0x001f3ce701007387 */ /* 0x000fe80000100800 */
[----:B------:R-:W4:Y:S04]  /*4ed90*/  LDL.LU.64 R136, [R1+0x1fa0] ;  /* 0x001fa00001887983 */ /* 0x000f280000300a00 */
[----:B------:R-:W-:Y:S04]  /*4eda0*/  STL [R1+0x1f48], R188 ;  /* 0x001f48bc01007387 */ /* 0x000fe80000100800 */
[----:B------:R-:W-:Y:S04]  /*4edb0*/  STL [R1+0x1f44], R189 ;  /* 0x001f44bd01007387 */ /* 0x000fe80000100800 */
[----:B------:R-:W4:Y:S04]  /*4edc0*/  LDL.LU.64 R138, [R1+0x1458] ;  /* 0x00145800018a7983 */ /* 0x000f280000300a00 */
[----:B------:R-:W-:Y:S04]  /*4edd0*/  STL [R1+0x1f50], R160 ;  /* 0x001f50a001007387 */ /* 0x000fe80000100800 */
[----:B------:R-:W4:Y:S04]  /*4ede0*/  LDL.LU.64 R140, [R1+0x1320] ;  /* 0x00132000018c7983 */ /* 0x000f280000300a00 */
[----:B------:R-:W-:Y:S04]  /*4edf0*/  STL [R1+0x1f4c], R161 ;  /* 0x001f4ca101007387 */ /* 0x000fe80000100800 */
[----:B------:R-:W4:Y:S01]  /*4ee00*/  LDL.LU.64 R150, [R1+0x1250] ;  /* 0x0012500001967983 */ /* 0x000f220000300a00 */
        /* <DEDUP_REMOVED lines=16> */
[----:B------:R-:W3:Y:S04]  /*4ef10*/  LDL.LU.64 R142, [R1+0x1fd8] ;  /* 0x001fd800018e7983 */ /* 0x000ee80000300a00 */
[----:B------:R-:W-:Y:S04]  /*4ef20*/  STL [R1+0x1f7c], R237 ;  /* 0x001f7ced01007387 */ /* 0x000fe80000100800 */
[----:B------:R-:W-:Y:S04]  /*4ef30*/  STL [R1+0x1f88], R198 ;  /* 0x001f88c601007387 */ /* 0x000fe80000100800 */
[----:B------:R-:W3:Y:S04]  /*4ef40*/  LDL.LU.64 R130, [R1+0x1fe0] ;  /* 0x001fe00001827983 */ /* 0x000ee80000300a00 */
[----:B------:R-:W-:Y:S04]  /*4ef50*/  STL [R1+0x1f84], R199 ;  /* 0x001f84c701007387 */ /* 0x000fe80000100800 */
[----:B------:R-:W-:Y:S04]  /*4ef60*/  STL [R1+0x1f90], R162 ;  /* 0x001f90a201007387 */ /* 0x000fe80000100800 */
[----:B------:R-:W3:Y:S04]  /*4ef70*/  LDL.LU.64 R132, [R1+0x1fe8] ;  /* 0x001fe80001847983 */ /* 0x000ee80000300a00 */
[----:B------:R-:W-:Y:S04]  /*4ef80*/  STL [R1+0x1f8c], R163 ;  /* 0x001f8ca301007387 */ /* 0x000fe80000100800 */
[----:B------:R-:W3:Y:S04]  /*4ef90*/  LDL.LU.64 R144, [R1+0x1358] ;  /* 0x0013580001907983 */ /* 0x000ee80000300a00 */
[----:B--2---:R2:W-:Y:S01]  /*4efa0*/  STL [R1+0x1f98], R148 ;  /* 0x001f989401007387 */ /* 0x0045e20000100800 */
[----:B-1----:R-:W-:-:S03]  /*4efb0*/  IMAD.MOV.U32 R0, RZ, RZ, R149 ;  /* 0x000000ffff007224 */ /* 0x002fc600078e0095 */
[----:B------:R-:W3:Y:S04]  /*4efc0*/  LDL.LU.64 R146, [R1+0x1280] ;  /* 0x0012800001927983 */ /* 0x000ee80000300a00 */
[----:B----4-:R-:W-:Y:S04]  /*4efd0*/  STL [R1+0x1fa0], R136 ;  /* 0x001fa08801007387 */ /* 0x010fe80000100800 */
[----:B------:R1:W-:Y:S04]  /*4efe0*/  STL [R1+0x1f94], R0 ;  /* 0x001f940001007387 */ /* 0x0003e80000100800 */
[----:B--2---:R-:W2:Y:S01]  /*4eff0*/  LDL.LU.64 R148, [R1+0x11d8] ;  /* 0x0011d80001947983 */ /* 0x004ea20000300a00 */
[----:B-1----:R-:W-:-:S03]  /*4f000*/  IMAD.MOV.U32 R0, RZ, RZ, R137 ;  /* 0x000000ffff007224 */ /* 0x002fc600078e0089 */
        /* <DEDUP_REMOVED lines=11> */
[----:B------:R-:W4:Y:S04]  /*4f0c0*/  LDL.LU.64 R150, [R1+0x2018] ;  /* 0x0020180001967983 */ /* 0x000f280000300a00 */
[----:B------:R-:W-:Y:S04]  /*4f0d0*/  STL [R1+0x1fbc], R249 ;  /* 0x001fbcf901007387 */ /* 0x000fe80000100800 */
[----:B------:R-:W-:Y:S04]  /*4f0e0*/  STL [R1+0x1fc8], R204 ;  /* 0x001fc8cc01007387 */ /* 0x000fe80000100800 */
[----:B------:R-:W-:Y:S04]  /*4f0f0*/  STL [R1+0x1fc4], R205 ;  /* 0x001fc4cd01007387 */ /* 0x000fe80000100800 */
[----:B------:R-:W4:Y:S04]  /*4f100*/  LDL.LU.64 R134, [R1+0x2020] ;  /* 0x0020200001867983 */ /* 0x000f280000300a00 */
[----:B------:R-:W-:Y:S04]  /*4f110*/  STL [R1+0x1fd0], R172 ;  /* 0x001fd0ac01007387 */ /* 0x000fe80000100800 */
[----:B------:R-:W4:Y:S04]  /*4f120*/  LDL.LU.64 R136, [R1+0x2028] ;  /* 0x0020280001887983 */ /* 0x000f280000300a00 */
[----:B------:R-:W-:Y:S04]  /*4f130*/  STL [R1+0x1fcc], R173 ;  /* 0x001fccad01007387 */ /* 0x000fe80000100800 */
[----:B------:R-:W4:Y:S04]  /*4f140*/  LDL.LU.64 R138, [R1+0x1390] ;  /* 0x00139000018a7983 */ /* 0x000f280000300a00 */
[----:B---3--:R3:W-:Y:S01]  /*4f150*/  STL [R1+0x1fd8], R142 ;  /* 0x001fd88e01007387 */ /* 0x0087e20000100800 */
[----:B-1----:R-:W-:-:S03]  /*4f160*/  MOV R0, R143 ;  /* 0x0000008f00007202 */ /* 0x002fc60000000f00 */
[----:B------:R-:W4:Y:S04]  /*4f170*/  LDL.LU.64 R140, [R1+0x12b0] ;  /* 0x0012b000018c7983 */ /* 0x000f280000300a00 */
[----:B------:R-:W-:Y:S04]  /*4f180*/  STL [R1+0x1fe0], R130 ;  /* 0x001fe08201007387 */ /* 0x000fe80000100800 */
[----:B------:R1:W-:Y:S04]  /*4f190*/  STL [R1+0x1fd4], R0 ;  /* 0x001fd40001007387 */ /* 0x0003e80000100800 */
[----:B---3--:R-:W3:Y:S01]  /*4f1a0*/  LDL.LU.64 R142, [R1+0x11f8] ;  /* 0x0011f800018e7983 */ /* 0x008ee20000300a00 */
[----:B-1----:R-:W-:-:S03]  /*4f1b0*/  IMAD.MOV.U32 R0, RZ, RZ, R131 ;  /* 0x000000ffff007224 */ /* 0x002fc600078e0083 */
[----:B------:R-:W-:Y:S04]  /*4f1c0*/  STL [R1+0x1fe8], R132 ;  /* 0x001fe88401007387 */ /* 0x000fe80000100800 */
[----:B------:R1:W-:Y:S04]  /*4f1d0*/  STL [R1+0x1fdc], R0 ;  /* 0x001fdc0001007387 */ /* 0x0003e80000100800 */
[----:B------:R-:W-:Y:S01]  /*4f1e0*/  STL [R1+0x1ff0], R144 ;  /* 0x001ff09001007387 */ /* 0x000fe20000100800 */
[----:B-1----:R-:W-:-:S05]  /*4f1f0*/  IMAD.MOV.U32 R0, RZ, RZ, R133 ;  /* 0x000000ffff007224 */ /* 0x002fca00078e0085 */
[----:B------:R1:W-:Y:S02]  /*4f200*/  STL [R1+0x1fe4], R0 ;  /* 0x001fe40001007387 */ /* 0x0003e40000100800 */
[----:B-1----:R-:W-:Y:S02]  /*4f210*/  MOV R0, R145 ;  /* 0x0000009100007202 */ /* 0x002fe40000000f00 */
[----:B------:R-:W-:Y:S04]  /*4f220*/  STL [R1+0x1ff8], R146 ;  /* 0x001ff89201007387 */ /* 0x000fe80000100800 */
[----:B------:R1:W-:Y:S04]  /*4f230*/  STL [R1+0x1fec], R0 ;  /* 0x001fec0001007387 */ /* 0x0003e80000100800 */
[----:B------:R-:W3:Y:S01]  /*4f240*/  LDL.LU.64 R144, [R1+0x2058] ;  /* 0x0020580001907983 */ /* 0x000ee20000300a00 */
[----:B-1----:R-:W-:-:S05]  /*4f250*/  IMAD.MOV.U32 R0, RZ, RZ, R147 ;  /* 0x000000ffff007224 */ /* 0x002fca00078e0093 */
[----:B------:R2:W-:Y:S02]  /*4f260*/  STL [R1+0x1ff4], R0 ;  /* 0x001ff40001007387 */ /* 0x0005e40000100800 */
[----:B--2---:R-:W-:Y:S02]  /*4f270*/  IMAD.MOV.U32 R0, RZ, RZ, R149 ;  /* 0x000000ffff007224 */ /* 0x004fe400078e0095 */
[----:B------:R1:W-:Y:S04]  /*4f280*/  STL [R1+0x2000], R148 ;  /* 0x0020009401007387 */ /* 0x0003e80000100800 */
[----:B------:R-:W-:Y:S04]  /*4f290*/  STL [R1+0x2008], R216 ;  /* 0x002008d801007387 */ /* 0x000fe80000100800 */
[----:B------:R2:W-:Y:S04]  /*4f2a0*/  STL [R1+0x1ffc], R0 ;  /* 0x001ffc0001007387 */ /* 0x0005e80000100800 */
[----:B------:R-:W3:Y:S04]  /*4f2b0*/  LDL.LU.64 R130, [R1+0x2060] ;  /* 0x0020600001827983 */ /* 0x000ee80000300a00 */
[----:B------:R-:W-:Y:S04]  /*4f2c0*/  STL [R1+0x2004], R217 ;  /* 0x002004d901007387 */ /* 0x000fe80000100800 */
[----:B------:R-:W-:Y:S04]  /*4f2d0*/  STL [R1+0x2010], R176 ;  /* 0x002010b001007387 */ /* 0x000fe80000100800 */
[----:B------:R-:W3:Y:S04]  /*4f2e0*/  LDL.LU.64 R132, [R1+0x2068] ;  /* 0x0020680001847983 */ /* 0x000ee80000300a00 */
[----:B------:R-:W-:Y:S04]  /*4f2f0*/  STL [R1+0x200c], R177 ;  /* 0x00200cb101007387 */ /* 0x000fe80000100800 */
[----:B------:R-:W3:Y:S04]  /*4f300*/  LDL.LU.64 R146, [R1+0x13c8] ;  /* 0x0013c80001927983 */ /* 0x000ee80000300a00 */
[----:B----4-:R4:W-:Y:S04]  /*4f310*/  STL [R1+0x2018], R150 ;  /* 0x0020189601007387 */ /* 0x0109e80000100800 */
[----:B-1----:R-:W3:Y:S01]  /*4f320*/  LDL.LU.64 R148, [R1+0x12e0] ;  /* 0x0012e00001947983 */ /* 0x002ee20000300a00 */
[----:B--2---:R-:W-:-:S03]  /*4f330*/  MOV R0, R151 ;  /* 0x0000009700007202 */ /* 0x004fc60000000f00 */
[----:B----4-:R-:W2:Y:S04]  /*4f340*/  LDL.LU.64 R150, [R1+0x1218] ;  /* 0x0012180001967983 */ /* 0x010ea80000300a00 */
[----:B------:R1:W-:Y:S04]  /*4f350*/  STL [R1+0x2014], R0 ;  /* 0x0020140001007387 */ /* 0x0003e80000100800 */
[----:B------:R-:W-:Y:S01]  /*4f360*/  STL [R1+0x2020], R134 ;  /* 0x0020208601007387 */ /* 0x000fe20000100800 */
        /* <DEDUP_REMOVED lines=9> */
[----:B------:R-:W4:Y:S01]  /*4f400*/  LDL.LU.64 R136, [R1+0x2098] ;  /* 0x0020980001887983 */ /* 0x000f220000300a00 */
[----:B-1----:R-:W-:-:S05]  /*4f410*/  IMAD.MOV.U32 R0, RZ, RZ, R141 ;  /* 0x000000ffff007224 */ /* 0x002fca00078e008d */
[----:B------:R1:W-:Y:S04]  /*4f420*/  STL [R1+0x2034], R0 ;  /* 0x0020340001007387 */ /* 0x0003e80000100800 */
[----:B---3--:R-:W-:Y:S04]  /*4f430*/  STL [R1+0x2040], R142 ;  /* 0x0020408e01007387 */ /* 0x008fe80000100800 */
[----:B------:R-:W3:Y:S01]  /*4f440*/  LDL.LU.64 R138, [R1+0x20a0] ;  /* 0x0020a000018a7983 */ /* 0x000ee20000300a00 */
[----:B-1----:R-:W-:-:S05]  /*4f450*/  IMAD.MOV.U32 R0, RZ, RZ, R143 ;  /* 0x000000ffff007224 */ /* 0x002fca00078e008f */
[----:B------:R1:W-:Y:S04]  /*4f460*/  STL [R1+0x203c], R0 ;  /* 0x00203c0001007387 */ /* 0x0003e80000100800 */
[----:B------:R-:W-:Y:S04]  /*4f470*/  STL [R1+0x2048], R222 ;  /* 0x002048de01007387 */ /* 0x000fe80000100800 */
[----:B------:R-:W-:Y:S04]  /*4f480*/  STL [R1+0x2044], R223 ;  /* 0x002044df01007387 */ /* 0x000fe80000100800 */
[----:B------:R-:W-:Y:S04]  /*4f490*/  STL [R1+0x2050], R178 ;  /* 0x002050b201007387 */ /* 0x000fe80000100800 */
[----:B------:R-:W3:Y:S04]  /*4f4a0*/  LDL.LU.64 R140, [R1+0x20a8] ;  /* 0x0020a800018c7983 */ /* 0x000ee80000300a00 */
[----:B------:R-:W-:Y:S04]  /*4f4b0*/  STL [R1+0x204c], R179 ;  /* 0x00204cb301007387 */ /* 0x000fe80000100800 */
[----:B------:R1:W-:Y:S02]  /*4f4c0*/  STL [R1+0x2058], R144 ;  /* 0x0020589001007387 */ /* 0x0003e40000100800 */
[----:B-1----:R-:W-:-:S02]  /*4f4d0*/  MOV R0, R145 ;  /* 0x0000009100007202 */ /* 0x002fc40000000f00 */
[----:B------:R-:W3:Y:S04]  /*4f4e0*/  LDL.LU.64 R134, [R1+0x1440] ;  /* 0x0014400001867983 */ /* 0x000ee80000300a00 */
[----:B------:R-:W3:Y:S04]  /*4f4f0*/  LDL.LU.64 R142, [R1+0x1310] ;  /* 0x00131000018e7983 */ /* 0x000ee80000300a00 */
[----:B------:R1:W-:Y:S04]  /*4f500*/  STL [R1+0x2054], R0 ;  /* 0x0020540001007387 */ /* 0x0003e80000100800 */
[----:B------:R-:W-:Y:S04]  /*4f510*/  STL [R1+0x2060], R130 ;  /* 0x0020608201007387 */ /* 0x000fe80000100800 */
[----:B------:R-:W3:Y:S01]  /*4f520*/  LDL.LU.64 R144, [R1+0x1248] ;  /* 0x0012480001907983 */ /* 0x000ee20000300a00 */
        /* <DEDUP_REMOVED lines=9> */
[----:B--2---:R-:W-:Y:S01]  /*4f5c0*/  STL [R1+0x2080], R150 ;  /* 0x0020809601007387 */ /* 0x004fe20000100800 */
[----:B-1----:R-:W-:-:S05]  /*4f5d0*/  IMAD.MOV.U32 R0, RZ, RZ, R149 ;  /* 0x000000ffff007224 */ /* 0x002fca00078e0095 */
[----:B------:R1:W-:Y:S04]  /*4f5e0*/  STL [R1+0x2074], R0 ;  /* 0x0020740001007387 */ /* 0x0003e80000100800 */
[----:B------:R-:W2:Y:S01]  /*4f5f0*/  LDL.LU.64 R146, [R1+0x20d8] ;  /* 0x0020d80001927983 */ /* 0x000ea20000300a00 */
[----:B-1----:R-:W-:-:S03]  /*4f600*/  IMAD.MOV.U32 R0, RZ, RZ, R151 ;  /* 0x000000ffff007224 */ /* 0x002fc600078e0097 */
[----:B------:R-:W-:Y:S04]  /*4f610*/  STL [R1+0x2088], R234 ;  /* 0x002088ea01007387 */ /* 0x000fe80000100800 */
[----:B------:R4:W-:Y:S04]  /*4f620*/  STL [R1+0x207c], R0 ;  /* 0x00207c0001007387 */ /* 0x0009e80000100800 */
[----:B------:R-:W2:Y:S04]  /*4f630*/  LDL.LU.64 R148, [R1+0x20e0] ;  /* 0x0020e00001947983 */ /* 0x000ea80000300a00 */
[----:B------:R-:W-:Y:S04]  /*4f640*/  STL [R1+0x2084], R235 ;  /* 0x002084eb01007387 */ /* 0x000fe80000100800 */
[----:B------:R-:W-:Y:S04]  /*4f650*/  STL [R1+0x2090], R192 ;  /* 0x002090c001007387 */ /* 0x000fe80000100800 */
[----:B------:R-:W-:Y:S04]  /*4f660*/  STL [R1+0x208c], R193 ;  /* 0x00208cc101007387 */ /* 0x000fe80000100800 */
[----:B------:R-:W2:Y:S01]  /*4f670*/  LDL.LU.64 R150, [R1+0x20e8] ;  /* 0x0020e80001967983 */ /* 0x000ea20000300a00 */
[----:B----4-:R-:W-:-:S03]  /*4f680*/  MOV R0, R137 ;  /* 0x0000008900007202 */ /* 0x010fc60000000f00 */
[----:B------:R1:W-:Y:S04]  /*4f690*/  STL [R1+0x2098], R136 ;  /* 0x0020988801007387 */ /* 0x0003e80000100800 */
[----:B------:R-:W4:Y:S04]  /*4f6a0*/  LDL.LU.64 R132, [R1+0x20f0] ;  /* 0x0020f00001847983 */ /* 0x000f280000300a00 */
[----:B------:R1:W-:Y:S04]  /*4f6b0*/  STL [R1+0x2094], R0 ;  /* 0x0020940001007387 */ /* 0x0003e80000100800 */
[----:B---3--:R3:W-:Y:S04]  /*4f6c0*/  STL [R1+0x20a0], R138 ;  /* 0x0020a08a01007387 */ /* 0x0087e80000100800 */
[----:B-1----:R-:W4:Y:S01]  /*4f6d0*/  LDL.LU.64 R136, [R1+0x1348] ;  /* 0x0013480001887983 */ /* 0x002f220000300a00 */
[----:B------:R-:W-:-:S03]  /*4f6e0*/  IMAD.MOV.U32 R0, RZ, RZ, R139 ;  /* 0x000000ffff007224 */ /* 0x000fc600078e008b */
[----:B---3--:R-:W3:Y:S04]  /*4f6f0*/  LDL.LU.64 R138, [R1+0x1278] ;  /* 0x00127800018a7983 */ /* 0x008ee80000300a00 */
[----:B------:R1:W-:Y:S04]  /*4f700*/  STL [R1+0x209c], R0 ;  /* 0x00209c0001007387 */ /* 0x0003e80000100800 */
[----:B------:R1:W-:Y:S02]  /*4f710*/  STL [R1+0x20a8], R140 ;  /* 0x0020a88c01007387 */ /* 0x0003e40000100800 */
[----:B-1----:R-:W-:-:S02]  /*4f720*/  IMAD.MOV.U32 R0, RZ, RZ, R141 ;  /* 0x000000ffff007224 */ /* 0x002fc400078e008d */
[----:B------:R-:W3:Y:S04]  /*4f730*/  LDL.LU.64 R140, [R1+0x11d0] ;  /* 0x0011d000018c7983 */ /* 0x000ee80000300a00 */
[----:B------:R1:W-:Y:S02]  /*4f740*/  STL [R1+0x20a4], R0 ;  /* 0x0020a40001007387 */ /* 0x0003e40000100800 */
[----:B-1----:R-:W-:Y:S02]  /*4f750*/  MOV R0, R135 ;  /* 0x0000008700007202 */ /* 0x002fe40000000f00 */
[----:B------:R-:W-:Y:S04]  /*4f760*/  STL [R1+0x20b0], R134 ;  /* 0x0020b08601007387 */ /* 0x000fe80000100800 */
[----:B------:R-:W-:Y:S04]  /*4f770*/  STL [R1+0x20b8], R142 ;  /* 0x0020b88e01007387 */ /* 0x000fe80000100800 */
[----:B------:R1:W-:Y:S02]  /*4f780*/  STL [R1+0x20ac], R0 ;  /* 0x0020ac0001007387 */ /* 0x0003e40000100800 */
[----:B-1----:R-:W-:-:S02]  /*4f790*/  IMAD.MOV.U32 R0, RZ, RZ, R143 ;  /* 0x000000ffff007224 */ /* 0x002fc400078e008f */
[----:B------:R-:W-:Y:S04]  /*4f7a0*/  STL [R1+0x20c0], R144 ;  /* 0x0020c09001007387 */ /* 0x000fe80000100800 */
[----:B------:R1:W-:Y:S04]  /*4f7b0*/  STL [R1+0x20b4], R0 ;  /* 0x0020b40001007387 */ /* 0x0003e80000100800 */
[----:B------:R-:W3:Y:S01]  /*4f7c0*/  LDL.LU.64 R134, [R1+0x2118] ;  /* 0x0021180001867983 */ /* 0x000ee20000300a00 */
[----:B-1----:R-:W-:-:S03]  /*4f7d0*/  IMAD.MOV.U32 R0, RZ, RZ, R145 ;  /* 0x000000ffff007224 */ /* 0x002fc600078e0091 */
[----:B------:R-:W-:Y:S04]  /*4f7e0*/  STL [R1+0x20c8], R238 ;  /* 0x0020c8ee01007387 */ /* 0x000fe80000100800 */
[----:B------:R2:W-:Y:S04]  /*4f7f0*/  STL [R1+0x20bc], R0 ;  /* 0x0020bc0001007387 */ /* 0x0005e80000100800 */
[----:B------:R-:W3:Y:S04]  /*4f800*/  LDL.LU.64 R142, [R1+0x2120] ;  /* 0x00212000018e7983 */ /* 0x000ee80000300a00 */
[----:B------:R-:W-:Y:S04]  /*4f810*/  STL [R1+0x20c4], R239 ;  /* 0x0020c4ef01007387 */ /* 0x000fe80000100800 */
[----:B------:R-:W-:Y:S04]  /*4f820*/  STL [R1+0x20d0], R194 ;  /* 0x0020d0c201007387 */ /* 0x000fe80000100800 */
[----:B------:R-:W-:Y:S04]  /*4f830*/  STL [R1+0x20cc], R195 ;  /* 0x0020ccc301007387 */ /* 0x000fe80000100800 */
[----:B------:R-:W3:Y:S01]  /*4f840*/  LDL.LU.64 R144, [R1+0x2128] ;  /* 0x0021280001907983 */ /* 0x000ee20000300a00 */
[----:B--2---:R-:W-:-:S03]  /*4f850*/  MOV R0, R147 ;  /* 0x0000009300007202 */ /* 0x004fc60000000f00 */
[----:B------:R1:W-:Y:S04]  /*4f860*/  STL [R1+0x20d8], R146 ;  /* 0x0020d89201007387 */ /* 0x0003e80000100800 */
[----:B------:R-:W2:Y:S04]  /*4f870*/  LDL.LU.64 R130, [R1+0x2130] ;  /* 0x0021300001827983 */ /* 0x000ea80000300a00 */
[----:B------:R1:W-:Y:S04]  /*4f880*/  STL [R1+0x20d4], R0 ;  /* 0x0020d40001007387 */ /* 0x0003e80000100800 */
[----:B------:R1:W-:Y:S04]  /*4f890*/  STL [R1+0x20e0], R148 ;  /* 0x0020e09401007387 */ /* 0x0003e80000100800 */
[----:B-1----:R-:W2:Y:S01]  /*4f8a0*/  LDL.LU.64 R146, [R1+0x1388] ;  /* 0x0013880001927983 */ /* 0x002ea20000300a00 */
[----:B------:R-:W-:-:S03]  /*4f8b0*/  IMAD.MOV.U32 R0, RZ, RZ, R149 ;  /* 0x000000ffff007224 */ /* 0x000fc600078e0095 */
[----:B------:R-:W2:Y:S04]  /*4f8c0*/  LDL.LU.64 R148, [R1+0x12a8] ;  /* 0x0012a80001947983 */ /* 0x000ea80000300a00 */
[----:B------:R1:W-:Y:S04]  /*4f8d0*/  STL [R1+0x20dc], R0 ;  /* 0x0020dc0001007387 */ /* 0x0003e80000100800 */
[----:B------:R1:W-:Y:S02]  /*4f8e0*/  STL [R1+0x20e8], R150 ;  /* 0x0020e89601007387 */ /* 0x0003e40000100800 */
[----:B-1----:R-:W-:-:S02]  /*4f8f0*/  IMAD.MOV.U32 R0, RZ, RZ, R151 ;  /* 0x000000ffff007224 */ /* 0x002fc400078e0097 */
[----:B------:R-:W2:Y:S04]  /*4f900*/  LDL.LU.64 R150, [R1+0x11f0] ;  /* 0x0011f00001967983 */ /* 0x000ea80000300a00 */
[----:B------:R4:W-:Y:S02]  /*4f910*/  STL [R1+0x20e4], R0 ;  /* 0x0020e40001007387 */ /* 0x0009e40000100800 */
[----:B----4-:R-:W-:Y:S02]  /*4f920*/  MOV R0, R133 ;  /* 0x0000008500007202 */ /* 0x010fe40000000f00 */
[----:B------:R-:W-:Y:S04]  /*4f930*/  STL [R1+0x20f0], R132 ;  /* 0x0020f08401007387 */ /* 0x000fe80000100800 */
[----:B------:R-:W-:Y:S04]  /*4f940*/  STL [R1+0x20f8], R136 ;  /* 0x0020f88801007387 */ /* 0x000fe80000100800 */
[----:B------:R1:W-:Y:S04]  /*4f950*/  STL [R1+0x20ec], R0 ;  /* 0x0020ec0001007387 */ /* 0x0003e80000100800 */
[----:B---3--:R-:W-:Y:S01]  /*4f960*/  STL [R1+0x2100], R138 ;  /* 0x0021008a01007387 */ /* 0x008fe20000100800 */
[----:B-1----:R-:W-:-:S05]  /*4f970*/  IMAD.MOV.U32 R0, RZ, RZ, R137 ;  /* 0x000000ffff007224 */ /* 0x002fca00078e0089 */
[----:B------:R1:W-:Y:S04]  /*4f980*/  STL [R1+0x20f4], R0 ;  /* 0x0020f40001007387 */ /* 0x0003e80000100800 */
[----:B------:R-:W3:Y:S01]  /*4f990*/  LDL.LU.64 R136, [R1+0x2158] ;  /* 0x0021580001887983 */ /* 0x000ee20000300a00 */
[----:B-1----:R-:W-:-:S03]  /*4f9a0*/  IMAD.MOV.U32 R0, RZ, RZ, R139 ;  /* 0x000000ffff007224 */ /* 0x002fc600078e008b */
[----:B------:R-:W-:Y:S04]  /*4f9b0*/  STL [R1+0x2108], R140 ;  /* 0x0021088c01007387 */ /* 0x000fe80000100800 */
[----:B------:R1:W-:Y:S04]  /*4f9c0*/  STL [R1+0x20fc], R0 ;  /* 0x0020fc0001007387 */ /* 0x0003e80000100800 */
[----:B------:R-:W4:Y:S01]  /*4f9d0*/  LDL.LU.64 R138, [R1+0x2160] ;  /* 0x00216000018a7983 */ /* 0x000f220000300a00 */
[----:B-1----:R-:W-:-:S03]  /*4f9e0*/  MOV R0, R141 ;  /* 0x0000008d00007202 */ /* 0x002fc60000000f00 */
[----:B------:R-:W-:Y:S04]  /*4f9f0*/  STL [R1+0x2110], R208 ;  /* 0x002110d001007387 */ /* 0x000fe80000100800 */
[----:B------:R1:W-:Y:S04]  /*4fa00*/  STL [R1+0x2104], R0 ;  /* 0x0021040001007387 */ /* 0x0003e80000100800 */
[----:B------:R-:W-:Y:S04]  /*4fa10*/  STL [R1+0x210c], R209 ;  /* 0x00210cd101007387 */ /* 0x000fe80000100800 */
[----:B------:R-:W4:Y:S01]  /*4fa20*/  LDL.LU.64 R140, [R1+0x2168] ;  /* 0x00216800018c7983 */ /* 0x000f220000300a00 */
[----:B-1----:R-:W-:-:S03]  /*4fa30*/  IMAD.MOV.U32 R0, RZ, RZ, R135 ;  /* 0x000000ffff007224 */ /* 0x002fc600078e0087 */
[----:B------:R1:W-:Y:S04]  /*4fa40*/  STL [R1+0x2118], R134 ;  /* 0x0021188601007387 */ /* 0x0003e80000100800 */
[----:B------:R-:W4:Y:S04]  /*4fa50*/  LDL.LU.64 R132, [R1+0x2170] ;  /* 0x0021700001847983 */ /* 0x000f280000300a00 */
[----:B------:R1:W-:Y:S04]  /*4fa60*/  STL [R1+0x2114], R0 ;  /* 0x0021140001007387 */ /* 0x0003e80000100800 */
[----:B------:R1:W-:Y:S04]  /*4fa70*/  STL [R1+0x2120], R142 ;  /* 0x0021208e01007387 */ /* 0x0003e80000100800 */
[----:B-1----:R-:W4:Y:S01]  /*4fa80*/  LDL.LU.64 R134, [R1+0x13b8] ;  /* 0x0013b80001867983 */ /* 0x002f220000300a00 */
[----:B------:R-:W-:-:S03]  /*4fa90*/  IMAD.MOV.U32 R0, RZ, RZ, R143 ;  /* 0x000000ffff007224 */ /* 0x000fc600078e008f */
[----:B------:R-:W4:Y:S04]  /*4faa0*/  LDL.LU.64 R142, [R1+0x12d8] ;  /* 0x0012d800018e7983 */ /* 0x000f280000300a00 */
[----:B------:R1:W-:Y:S04]  /*4fab0*/  STL [R1+0x211c], R0 ;  /* 0x00211c0001007387 */ /* 0x0003e80000100800 */
[----:B------:R1:W-:Y:S02]  /*4fac0*/  STL [R1+0x2128], R144 ;  /* 0x0021289001007387 */ /* 0x0003e40000100800 */
[----:B-1----:R-:W-:-:S02]  /*4fad0*/  MOV R0, R145 ;  /* 0x0000009100007202 */ /* 0x002fc40000000f00 */
[----:B------:R-:W4:Y:S04]  /*4fae0*/  LDL.LU.64 R144, [R1+0x1210] ;  /* 0x0012100001907983 */ /* 0x000f280000300a00 */
[----:B------:R2:W-:Y:S02]  /*4faf0*/  STL [R1+0x2124], R0 ;  /* 0x0021240001007387 */ /* 0x0005e40000100800 */
[----:B--2---:R-:W-:Y:S02]  /*4fb00*/  IMAD.MOV.U32 R0, RZ, RZ, R131 ;  /* 0x000000ffff007224 */ /* 0x004fe400078e0083 */
[----:B------:R-:W-:Y:S04]  /*4fb10*/  STL [R1+0x2130], R130 ;  /* 0x0021308201007387 */ /* 0x000fe80000100800 */
[----:B------:R-:W-:Y:S04]  /*4fb20*/  STL [R1+0x2138], R146 ;  /* 0x0021389201007387 */ /* 0x000fe80000100800 */
[----:B------:R1:W-:Y:S04]  /*4fb30*/  STL [R1+0x212c], R0 ;  /* 0x00212c0001007387 */ /* 0x0003e80000100800 */
[----:B------:R-:W-:Y:S01]  /*4fb40*/  STL [R1+0x2140], R148 ;  /* 0x0021409401007387 */ /* 0x000fe20000100800 */
[----:B-1----:R-:W-:-:S05]  /*4fb50*/  IMAD.MOV.U32 R0, RZ, RZ, R147 ;  /* 0x000000ffff007224 */ /* 0x002fca00078e0093 */
[----:B------:R1:W-:Y:S04]  /*4fb60*/  STL [R1+0x2134], R0 ;  /* 0x0021340001007387 */ /* 0x0003e80000100800 */
[----:B------:R-:W2:Y:S01]  /*4fb70*/  LDL.LU.64 R146, [R1+0x2198] ;  /* 0x0021980001927983 */ /* 0x000ea20000300a00 */
[----:B-1----:R-:W-:-:S03]  /*4fb80*/  MOV R0, R149 ;  /* 0x0000009500007202 */ /* 0x002fc60000000f00 */
[----:B------:R-:W-:Y:S04]  /*4fb90*/  STL [R1+0x2148], R150 ;  /* 0x0021489601007387 */ /* 0x000fe80000100800 */
[----:B------:R1:W-:Y:S04]  /*4fba0*/  STL [R1+0x213c], R0 ;  /* 0x00213c0001007387 */ /* 0x0003e80000100800 */
[----:B------:R-:W2:Y:S01]  /*4fbb0*/  LDL.LU.64 R148, [R1+0x21a0] ;  /* 0x0021a00001947983 */ /* 0x000ea20000300a00 */
[----:B-1----:R-:W-:-:S03]  /*4fbc0*/  IMAD.MOV.U32 R0, RZ, RZ, R151 ;  /* 0x000000ffff007224 */ /* 0x002fc600078e0097 */
[----:B------:R-:W-:Y:S04]  /*4fbd0*/  STL [R1+0x2150], R210 ;  /* 0x002150d201007387 */ /* 0x000fe80000100800 */
[----:B------:R3:W-:Y:S04]  /*4fbe0*/  STL [R1+0x2144], R0 ;  /* 0x0021440001007387 */ /* 0x0007e80000100800 */
[----:B------:R-:W-:Y:S04]  /*4fbf0*/  STL [R1+0x214c], R211 ;  /* 0x00214cd301007387 */ /* 0x000fe80000100800 */
[----:B------:R-:W2:Y:S01]  /*4fc00*/  LDL.LU.64 R150, [R1+0x21a8] ;  /* 0x0021a80001967983 */ /* 0x000ea20000300a00 */
[----:B---3--:R-:W-:-:S03]  /*4fc10*/  IMAD.MOV.U32 R0, RZ, RZ, R137 ;  /* 0x000000ffff007224 */ /* 0x008fc600078e0089 */
[----:B------:R1:W-:Y:S04]  /*4fc20*/  STL [R1+0x2158], R136 ;  /* 0x0021588801007387 */ /* 0x0003e80000100800 */
[----:B------:R-:W3:Y:S04]  /*4fc30*/  LDL.LU.64 R130, [R1+0x21b0] ;  /* 0x0021b00001827983 */ /* 0x000ee80000300a00 */
[----:B------:R1:W-:Y:S04]  /*4fc40*/  STL [R1+0x2154], R0 ;  /* 0x0021540001007387 */ /* 0x0003e80000100800 */
[----:B----4-:R4:W-:Y:S04]  /*4fc50*/  STL [R1+0x2160], R138 ;  /* 0x0021608a01007387 */ /* 0x0109e80000100800 */
[----:B-1----:R-:W3:Y:S01]  /*4fc60*/  LDL.LU.64 R136, [R1+0x1438] ;  /* 0x0014380001887983 */ /* 0x002ee20000300a00 */
[----:B------:R-:W-:-:S03]  /*4fc70*/  MOV R0, R139 ;  /* 0x0000008b00007202 */ /* 0x000fc60000000f00 */
[----:B----4-:R-:W4:Y:S04]  /*4fc80*/  LDL.LU.64 R138, [R1+0x1308] ;  /* 0x00130800018a7983 */ /* 0x010f280000300a00 */
[----:B------:R1:W-:Y:S04]  /*4fc90*/  STL [R1+0x215c], R0 ;  /* 0x00215c0001007387 */ /* 0x0003e80000100800 */
[----:B------:R1:W-:Y:S02]  /*4fca0*/  STL [R1+0x2168], R140 ;  /* 0x0021688c01007387 */ /* 0x0003e40000100800 */
[----:B-1----:R-:W-:-:S02]  /*4fcb0*/  IMAD.MOV.U32 R0, RZ, RZ, R141 ;  /* 0x000000ffff007224 */ /* 0x002fc400078e008d */
[----:B------:R-:W4:Y:S04]  /*4fcc0*/  LDL.LU.64 R140, [R1+0x1240] ;  /* 0x00124000018c7983 */ /* 0x000f280000300a00 */
[----:B------:R1:W-:Y:S02]  /*4fcd0*/  STL [R1+0x2164], R0 ;  /* 0x0021640001007387 */ /* 0x0003e40000100800 */
[----:B-1----:R-:W-:Y:S02]  /*4fce0*/  IMAD.MOV.U32 R0, RZ, RZ, R133 ;  /* 0x000000ffff007224 */ /* 0x002fe400078e0085 */
[----:B------:R-:W-:Y:S04]  /*4fcf0*/  STL [R1+0x2170], R132 ;  /* 0x0021708401007387 */ /* 0x000fe80000100800 */
[----:B------:R-:W-:Y:S04]  /*4fd00*/  STL [R1+0x2178], R134 ;  /* 0x0021788601007387 */ /* 0x000fe80000100800 */
[----:B------:R1:W-:Y:S04]  /*4fd10*/  STL [R1+0x216c], R0 ;  /* 0x00216c0001007387 */ /* 0x0003e80000100800 */
[----:B------:R-:W-:Y:S01]  /*4fd20*/  STL [R1+0x2180], R142 ;  /* 0x0021808e01007387 */ /* 0x000fe20000100800 */
[----:B-1----:R-:W-:-:S05]  /*4fd30*/  MOV R0, R135 ;  /* 0x0000008700007202 */ /* 0x002fca0000000f00 */
        /* <DEDUP_REMOVED lines=9> */
[----:B------:R-:W-:Y:S04]  /*4fdd0*/  STL [R1+0x218c], R225 ;  /* 0x00218ce101007387 */ /* 0x000fe80000100800 */
[----:B------:R-:W4:Y:S01]  /*4fde0*/  LDL.LU.64 R144, [R1+0x21e8] ;  /* 0x0021e80001907983 */ /* 0x000f220000300a00 */
        /* <DEDUP_REMOVED lines=13> */
[----:B---3--:R-:W-:Y:S02]  /*4fec0*/  MOV R0, R131 ;  /* 0x0000008300007202 */ /* 0x008fe40000000f00 */
[----:B------:R-:W-:Y:S04]  /*4fed0*/  STL [R1+0x21b0], R130 ;  /* 0x0021b08201007387 */ /* 0x000fe80000100800 */
[----:B------:R-:W-:Y:S04]  /*4fee0*/  STL [R1+0x21b8], R136 ;  /* 0x0021b88801007387 */ /* 0x000fe80000100800 */
[----:B------:R1:W-:Y:S04]  /*4fef0*/  STL [R1+0x21ac], R0 ;  /* 0x0021ac0001007387 */ /* 0x0003e80000100800 */
[----:B----4-:R-:W-:Y:S01]  /*4ff00*/  STL [R1+0x21c0], R138 ;  /* 0x0021c08a01007387 */ /* 0x010fe20000100800 */
        /* <DEDUP_REMOVED lines=10> */
[----:B------:R-:W4:Y:S04]  /*4ffb0*/  LDL.LU.64 R140, [R1+0x2228] ;  /* 0x00222800018c7983 */ /* 0x000f280000300a00 */
[----:B------:R-:W-:Y:S04]  /*4ffc0*/  STL [R1+0x21cc], R227 ;  /* 0x0021cce301007387 */ /* 0x000fe80000100800 */
[----:B------:R1:W-:Y:S02]  /*4ffd0*/  STL [R1+0x21d8], R132 ;  /* 0x0021d88401007387 */ /* 0x0003e40000100800 */
[----:B-1----:R-:W-:-:S02]  /*4ffe0*/  IMAD.MOV.U32 R0, RZ, RZ, R133 ;  /* 0x000000ffff007224 */ /* 0x002fc400078e0085 */
[----:B------:R-:W4:Y:S04]  /*4fff0*/  LDL.LU.64 R130, [R1+0x2230] ;  /* 0x0022300001827983 */ /* 0x000f280000300a00 */
[----:B------:R-:W-:Y:S04]  /*50000*/  STL [R1+0x21e0], R142 ;  /* 0x0021e08e01007387 */ /* 0x000fe80000100800 */
[----:B------:R1:W-:Y:S04]  /*50010*/  STL [R1+0x21d4], R0 ;  /* 0x0021d40001007387 */ /* 0x0003e80000100800 */
[----:B------:R-:W4:Y:S01]  /*50020*/  LDL.LU.64 R132, [R1+0x2238] ;  /* 0x0022380001847983 */ /* 0x000f220000300a00 */
[----:B-1----:R-:W-:-:S03]  /*50030*/  IMAD.MOV.U32 R0, RZ, RZ, R143 ;  /* 0x000000ffff007224 */ /* 0x002fc600078e008f */
        /* <DEDUP_REMOVED lines=21> */
[----:B------:R-:W2:Y:S04]  /*50190*/  LDL.LU.64 R134, [R1+0x2268] ;  /* 0x0022680001867983 */ /* 0x000ea80000300a00 */
[----:B------:R-:W-:Y:S04]  /*501a0*/  STL [R1+0x220c], R241 ;  /* 0x00220cf101007387 */ /* 0x000fe80000100800 */
[----:B---3--:R3:W-:Y:S01]  /*501b0*/  STL [R1+0x2218], R136 ;  /* 0x0022188801007387 */ /* 0x0087e20000100800 */
[----:B-1----:R-:W-:-:S03]  /*501c0*/  IMAD.MOV.U32 R0, RZ, RZ, R137 ;  /* 0x000000ffff007224 */ /* 0x002fc600078e0089 */
[----:B------:R-:W2:Y:S04]  /*501d0*/  LDL.LU.64 R150, [R1+0x2270] ;  /* 0x0022700001967983 */ /* 0x000ea80000300a00 */
[----:B----4-:R-:W-:Y:S04]  /*501e0*/  STL [R1+0x2220], R138 ;  /* 0x0022208a01007387 */ /* 0x010fe80000100800 */
[----:B------:R1:W-:Y:S04]  /*501f0*/  STL [R1+0x2214], R0 ;  /* 0x0022140001007387 */ /* 0x0003e80000100800 */
[----:B---3--:R-:W3:Y:S01]  /*50200*/  LDL.LU.64 R136, [R1+0x2278] ;  /* 0x0022780001887983 */ /* 0x008ee20000300a00 */
        /* <DEDUP_REMOVED lines=11> */
[----:B------:R-:W-:Y:S01]  /*502c0*/  STL [R1+0x2240], R142 ;  /* 0x0022408e01007387 */ /* 0x000fe20000100800 */
[----:B-1----:R-:W-:-:S05]  /*502d0*/  MOV R0, R133 ;  /* 0x0000008500007202 */ /* 0x002fca0000000f00 */
[----:B------:R1:W-:Y:S04]  /*502e0*/  STL [R1+0x2234], R0 ;  /* 0x0022340001007387 */ /* 0x0003e80000100800 */
[----:B------:R-:W4:Y:S01]  /*502f0*/  LDL.LU.64 R132, [R1+0x2298] ;  /* 0x0022980001847983 */ /* 0x000f220000300a00 */
[----:B-1----:R-:W-:-:S05]  /*50300*/  IMAD.MOV.U32 R0, RZ, RZ, R143 ;  /* 0x000000ffff007224 */ /* 0x002fca00078e008f */
[----:B------:R1:W-:Y:S04]  /*50310*/  STL [R1+0x223c], R0 ;  /* 0x00223c0001007387 */ /* 0x0003e80000100800 */
[----:B------:R1:W-:Y:S04]  /*50320*/  STL [R1+0x2248], R144 ;  /* 0x0022489001007387 */ /* 0x0003e80000100800 */
[----:B------:R-:W4:Y:S01]  /*50330*/  LDL.LU.64 R142, [R1+0x22a0] ;  /* 0x0022a000018e7983 */ /* 0x000f220000300a00 */
[----:B-1----:R-:W-:-:S05]  /*50340*/  IMAD.MOV.U32 R0, RZ, RZ, R145 ;  /* 0x000000ffff007224 */ /* 0x002fca00078e0091 */
[----:B------:R1:W-:Y:S04]  /*50350*/  STL [R1+0x2244], R0 ;  /* 0x0022440001007387 */ /* 0x0003e80000100800 */
[----:B------:R-:W-:Y:S04]  /*50360*/  STL [R1+0x2250], R242 ;  /* 0x002250f201007387 */ /* 0x000fe80000100800 */
[----:B------:R-:W-:Y:S04]  /*50370*/  STL [R1+0x224c], R243 ;  /* 0x00224cf301007387 */ /* 0x000fe80000100800 */
[----:B------:R-:W4:Y:S04]  /*50380*/  LDL.LU.64 R144, [R1+0x22a8] ;  /* 0x0022a80001907983 */ /* 0x000f280000300a00 */
        /* <DEDUP_REMOVED lines=8> */
[----:B------:R1:W-:Y:S02]  /*50410*/  STL [R1+0x2268], R134 ;  /* 0x0022688601007387 */ /* 0x0003e40000100800 */
[----:B-1----:R-:W-:-:S02]  /*50420*/  IMAD.MOV.U32 R0, RZ, RZ, R135 ;  /* 0x000000ffff007224 */ /* 0x002fc400078e0087 */
[----:B------:R-:W2:Y:S04]  /*50430*/  LDL.LU.64 R134, [R1+0x13e0] ;  /* 0x0013e00001867983 */ /* 0x000ea80000300a00 */
        /* <DEDUP_REMOVED lines=12> */
[----:B------:R1:W-:Y:S02]  /*50500*/  STL [R1+0x227c], R0 ;  /* 0x00227c0001007387 */ /* 0x0003e40000100800 */
[----:B-1----:R-:W-:Y:S02]  /*50510*/  MOV R0, R141 ;  /* 0x0000008d00007202 */ /* 0x002fe40000000f00 */
[----:B------:R1:W-:Y:S04]  /*50520*/  STL [R1+0x2288], R140 ;  /* 0x0022888c01007387 */ /* 0x0003e80000100800 */
[----:B-1----:R-:W4:Y:S04]  /*50530*/  LDL.LU.64 R140, [R1+0x22e0] ;  /* 0x0022e000018c7983 */ /* 0x002f280000300a00 */
[----:B------:R1:W-:Y:S04]  /*50540*/  STL [R1+0x2284], R0 ;  /* 0x0022840001007387 */ /* 0x0003e80000100800 */
[----:B------:R-:W-:Y:S04]  /*50550*/  STL [R1+0x2290], R250 ;  /* 0x002290fa01007387 */ /* 0x000fe80000100800 */
[----:B------:R-:W-:Y:S04]  /*50560*/  STL [R1+0x228c], R251 ;  /* 0x00228cfb01007387 */ /* 0x000fe80000100800 */
[----:B------:R-:W4:Y:S04]  /*50570*/  LDL.LU.64 R130, [R1+0x22e8] ;  /* 0x0022e80001827983 */ /* 0x000f280000300a00 */
        /* <DEDUP_REMOVED lines=90> */
[----:B-1----:R-:W-:-:S05]  /*50b20*/  IMAD.MOV.U32 R0, RZ, RZ, R133 ;  /* 0x000000ffff007224 */ /* 0x002fca00078e0085 */
[----:B------:R1:W-:Y:S04]  /*50b30*/  STL [R1+0x2344], R0 ;  /* 0x0023440001007387 */ /* 0x0003e80000100800 */
[----:B------:R1:W-:Y:S02]  /*50b40*/  STL [R1+0x2350], R142 ;  /* 0x0023508e01007387 */ /* 0x0003e40000100800 */
[----:B-1----:R-:W-:Y:S02]  /*50b50*/  MOV R0, R143 ;  /* 0x0000008f00007202 */ /* 0x002fe40000000f00 */
        /* <DEDUP_REMOVED lines=14> */
[----:B------:R-:W-:Y:S04]  /*50c40*/  STL [R1+0x2370], R134 ;  /* 0x0023708601007387 */ /* 0x000fe80000100800 */
[----:B------:R-:W2:Y:S01]  /*50c50*/  LDL.LU.64 R132, [R1+0x23c8] ;  /* 0x0023c80001847983 */ /* 0x000ea20000300a00 */
[----:B-1----:R-:W-:-:S05]  /*50c60*/  IMAD.MOV.U32 R0, RZ, RZ, R135 ;  /* 0x000000ffff007224 */ /* 0x002fca00078e0087 */
[----:B------:R1:W-:Y:S02]  /*50c70*/  STL [R1+0x236c], R0 ;  /* 0x00236c0001007387 */ /* 0x0003e40000100800 */
[----:B-1----:R-:W-:Y:S02]  /*50c80*/  IMAD.MOV.U32 R0, RZ, RZ, R151 ;  /* 0x000000ffff007224 */ /* 0x002fe400078e0097 */
[----:B------:R1:W-:Y:S04]  /*50c90*/  STL [R1+0x2378], R150 ;  /* 0x0023789601007387 */ /* 0x0003e80000100800 */
[----:B-1----:R-:W2:Y:S04]  /*50ca0*/  LDL.LU.64 R150, [R1+0x23d0] ;  /* 0x0023d00001967983 */ /* 0x002ea80000300a00 */
[----:B------:R1:W-:Y:S04]  /*50cb0*/  STL [R1+0x2374], R0 ;  /* 0x0023740001007387 */ /* 0x0003e80000100800 */
[----:B---3--:R3:W-:Y:S04]  /*50cc0*/  STL [R1+0x2380], R136 ;  /* 0x0023808801007387 */ /* 0x0087e80000100800 */
[----:B------:R-:W2:Y:S01]  /*50cd0*/  LDL.LU.64 R134, [R1+0x23d8] ;  /* 0x0023d80001867983 */ /* 0x000ea20000300a00 */
[----:B-1----:R-:W-:-:S03]  /*50ce0*/  MOV R0, R137 ;  /* 0x0000008900007202 */ /* 0x002fc60000000f00 */
[----:B----4-:R-:W-:Y:S04]  /*50cf0*/  STL [R1+0x2388], R138 ;  /* 0x0023888a01007387 */ /* 0x010fe80000100800 */
[----:B------:R1:W-:Y:S04]  /*50d00*/  STL [R1+0x237c], R0 ;  /* 0x00237c0001007387 */ /* 0x0003e80000100800 */
[----:B---3--:R-:W3:Y:S01]  /*50d10*/  LDL.LU.64 R136, [R1+0x23e0] ;  /* 0x0023e00001887983 */ /* 0x008ee20000300a00 */
        /* <DEDUP_REMOVED lines=36> */
[----:B------:R-:W-:Y:S04]  /*50f60*/  STL [R1+0x23d8], R134 ;  /* 0x0023d88601007387 */ /* 0x000fe80000100800 */
[----:B------:R1:W-:Y:S04]  /*50f70*/  STL [R1+0x23cc], R0 ;  /* 0x0023cc0001007387 */ /* 0x0003e80000100800 */
[----:B------:R-:W2:Y:S01]  /*50f80*/  LDL.LU.64 R150, [R1+0x2428] ;  /* 0x0024280001967983 */ /* 0x000ea20000300a00 */
[----:B-1----:R-:W-:-:S03]  /*50f90*/  IMAD.MOV.U32 R0, RZ, RZ, R135 ;  /* 0x000000ffff007224 */ /* 0x002fc600078e0087 */
[----:B---3--:R-:W-:Y:S04]  /*50fa0*/  STL [R1+0x23e0], R136 ;  /* 0x0023e08801007387 */ /* 0x008fe80000100800 */
[----:B------:R1:W-:Y:S04]  /*50fb0*/  STL [R1+0x23d4], R0 ;  /* 0x0023d40001007387 */ /* 0x0003e80000100800 */
[----:B------:R-:W3:Y:S01]  /*50fc0*/  LDL.LU.64 R134, [R1+0x2430] ;  /* 0x0024300001867983 */ /* 0x000ee20000300a00 */
[----:B-1----:R-:W-:-:S03]  /*50fd0*/  MOV R0, R137 ;  /* 0x0000008900007202 */ /* 0x002fc60000000f00 */
[----:B----4-:R-:W-:Y:S04]  /*50fe0*/  STL [R1+0x23e8], R138 ;  /* 0x0023e88a01007387 */ /* 0x010fe80000100800 */
        /* <DEDUP_REMOVED lines=9> */
[----:B------:R-:W4:Y:S04]  /*51080*/  LDL.LU.64 R140, [R1+0x2448] ;  /* 0x00244800018c7983 */ /* 0x000f280000300a00 */
        /* <DEDUP_REMOVED lines=11> */
[----:B--2---:R2:W-:Y:S04]  /*51140*/  STL [R1+0x2410], R146 ;  /* 0x0024109201007387 */ /* 0x0045e80000100800 */
[----:B------:R-:W4:Y:S01]  /*51150*/  LDL.LU.64 R130, [R1+0x2468] ;  /* 0x0024680001827983 */ /* 0x000f220000300a00 */
[----:B-1----:R-:W-:-:S03]  /*51160*/  MOV R0, R147 ;  /* 0x0000009300007202 */ /* 0x002fc60000000f00 */
[----:B------:R-:W-:Y:S04]  /*51170*/  STL [R1+0x2418], R148 ;  /* 0x0024189401007387 */ /* 0x000fe80000100800 */
[----:B------:R1:W-:Y:S04]  /*51180*/  STL [R1+0x240c], R0 ;  /* 0x00240c0001007387 */ /* 0x0003e80000100800 */
[----:B--2---:R-:W2:Y:S01]  /*51190*/  LDL.LU.64 R146, [R1+0x1380] ;  /* 0x0013800001927983 */ /* 0x004ea20000300a00 */
[----:B-1----:R-:W-:-:S03]  /*511a0*/  IMAD.MOV.U32 R0, RZ, RZ, R149 ;  /* 0x000000ffff007224 */ /* 0x002fc600078e0095 */
[----:B------:R-:W-:Y:S04]  /*511b0*/  STL [R1+0x2420], R132 ;  /* 0x0024208401007387 */ /* 0x000fe80000100800 */
[----:B------:R1:W-:Y:S04]  /*511c0*/  STL [R1+0x2414], R0 ;  /* 0x0024140001007387 */ /* 0x0003e80000100800 */
[----:B------:R-:W2:Y:S01]  /*511d0*/  LDL.LU.64 R148, [R1+0x2478] ;  /* 0x0024780001947983 */ /* 0x000ea20000300a00 */
[----:B-1----:R-:W-:-:S03]  /*511e0*/  IMAD.MOV.U32 R0, RZ, RZ, R133 ;  /* 0x000000ffff007224 */ /* 0x002fc600078e0085 */
        /* <DEDUP_REMOVED lines=22> */
[----:B------:R-:W4:Y:S01]  /*51350*/  LDL.LU.64 R140, [R1+0x24a8] ;  /* 0x0024a800018c7983 */ /* 0x000f220000300a00 */
[----:B-1----:R-:W-:-:S03]  /*51360*/  IMAD.MOV.U32 R0, RZ, RZ, R129 ;  /* 0x000000ffff007224 */ /* 0x002fc600078e0081 */
[----:B------:R-:W-:Y:S04]  /*51370*/  STL [R1+0x2458], R142 ;  /* 0x0024588e01007387 */ /* 0x000fe80000100800 */
[----:B------:R1:W-:Y:S02]  /*51380*/  STL [R1+0x244c], R0 ;  /* 0x00244c0001007387 */ /* 0x0003e40000100800 */
[----:B-1----:R-:W-:Y:S02]  /*51390*/  MOV R0, R143 ;  /* 0x0000008f00007202 */ /* 0x002fe40000000f00 */
        /* <DEDUP_REMOVED lines=8> */
[----:B--2---:R-:W-:Y:S04]  /*51420*/  STL [R1+0x2470], R146 ;  /* 0x0024709201007387 */ /* 0x004fe80000100800 */
[----:B------:R1:W-:Y:S02]  /*51430*/  STL [R1+0x2464], R0 ;  /* 0x0024640001007387 */ /* 0x0003e40000100800 */
[----:B-1----:R-:W-:Y:S02]  /*51440*/  MOV R0, R147 ;  /* 0x0000009300007202 */ /* 0x002fe40000000f00 */
        /* <DEDUP_REMOVED lines=8> */
[----:B------:R-:W-:Y:S04]  /*514d0*/  STL [R1+0x2488], R150 ;  /* 0x0024889601007387 */ /* 0x000fe80000100800 */
[----:B------:R1:W-:Y:S02]  /*514e0*/  STL [R1+0x247c], R0 ;  /* 0x00247c0001007387 */ /* 0x0003e40000100800 */
[----:B-1----:R-:W-:Y:S02]  /*514f0*/  MOV R0, R151 ;  /* 0x0000009700007202 */ /* 0x002fe40000000f00 */
[----:B------:R-:W2:Y:S04]  /*51500*/  LDL.LU.64 R150, [R1+0x24d0] ;  /* 0x0024d00001967983 */ /* 0x000ea80000300a00 */
[----:B------:R1:W-:Y:S04]  /*51510*/  STL [R1+0x2484], R0 ;  /* 0x0024840001007387 */ /* 0x0003e80000100800 */
[----:B---3--:R-:W-:Y:S04]  /*51520*/  STL [R1+0x2490], R134 ;  /* 0x0024908601007387 */ /* 0x008fe80000100800 */
[----:B------:R-:W3:Y:S01]  /*51530*/  LDL.LU.64 R120, [R1+0x24d8] ;  /* 0x0024d80001787983 */ /* 0x000ee20000300a00 */
[----:B-1----:R-:W-:-:S05]  /*51540*/  IMAD.MOV.U32 R0, RZ, RZ, R135 ;  /* 0x000000ffff007224 */ /* 0x002fca00078e0087 */
[----:B------:R1:W-:Y:S04]  /*51550*/  STL [R1+0x248c], R0 ;  /* 0x00248c0001007387 */ /* 0x0003e80000100800 */
[----:B----4-:R-:W-:Y:S01]  /*51560*/  STL [R1+0x2498], R136 ;  /* 0x0024988801007387 */ /* 0x010fe20000100800 */
[----:B-1----:R-:W-:-:S03]  /*51570*/  IMAD.MOV.U32 R0, RZ, RZ, R137 ;  /* 0x000000ffff007224 */ /* 0x002fc600078e0089 */
[----:B------:R-:W4:Y:S04]  /*51580*/  LDL.LU.64 R122, [R1+0x24e0] ;  /* 0x0024e000017a7983 */ /* 0x000f280000300a00 */
[----:B------:R1:W-:Y:S04]  /*51590*/  STL [R1+0x2494], R0 ;  /* 0x0024940001007387 */ /* 0x0003e80000100800 */
[----:B------:R-:W-:Y:S04]  /*515a0*/  STL [R1+0x24a0], R138 ;  /* 0x0024a08a01007387 */ /* 0x000fe80000100800 */
[----:B------:R-:W4:Y:S01]  /*515b0*/  LDL.LU.64 R124, [R1+0x24e8] ;  /* 0x0024e800017c7983 */ /* 0x000f220000300a00 */
[----:B-1----:R-:W-:-:S03]  /*515c0*/  MOV R0, R139 ;  /* 0x0000008b00007202 */ /* 0x002fc60000000f00 */
[----:B------:R-:W4:Y:S04]  /*515d0*/  LDL.LU.64 R126, [R1+0x13f0] ;  /* 0x0013f000017e7983 */ /* 0x000f280000300a00 */
[----:B------:R1:W-:Y:S04]  /*515e0*/  STL [R1+0x249c], R0 ;  /* 0x00249c0001007387 */ /* 0x0003e80000100800 */
[----:B------:R-:W-:Y:S04]  /*515f0*/  STL [R1+0x24a8], R140 ;  /* 0x0024a88c01007387 */ /* 0x000fe80000100800 */
[----:B------:R-:W4:Y:S01]  /*51600*/  LDL.LU.64 R128, [R1+0x24f8] ;  /* 0x0024f80001807983 */ /* 0x000f220000300a00 */
[----:B-1----:R-:W-:-:S03]  /*51610*/  IMAD.MOV.U32 R0, RZ, RZ, R141 ;  /* 0x000000ffff007224 */ /* 0x002fc600078e008d */
        /* <DEDUP_REMOVED lines=12> */
[----:B--2---:R-:W-:Y:S04]  /*516e0*/  STL [R1+0x24c0], R146 ;  /* 0x0024c09201007387 */ /* 0x004fe80000100800 */
[----:B------:R-:W2:Y:S01]  /*516f0*/  LDL.LU.64 R140, [R1+0x2528] ;  /* 0x00252800018c7983 */ /* 0x000ea20000300a00 */
[----:B-1----:R-:W-:-:S03]  /*51700*/  IMAD.MOV.U32 R0, RZ, RZ, R147 ;  /* 0x000000ffff007224 */ /* 0x002fc600078e0093 */
[----:B------:R-:W2:Y:S04]  /*51710*/  LDL.LU.64 R142, [R1+0x2530] ;  /* 0x00253000018e7983 */ /* 0x000ea80000300a00 */
[----:B------:R1:W-:Y:S04]  /*51720*/  STL [R1+0x24bc], R0 ;  /* 0x0024bc0001007387 */ /* 0x0003e80000100800 */
[----:B------:R-:W-:Y:S04]  /*51730*/  STL [R1+0x24c8], R148 ;  /* 0x0024c89401007387 */ /* 0x000fe80000100800 */
[----:B------:R-:W2:Y:S01]  /*51740*/  LDL.LU.64 R144, [R1+0x2538] ;  /* 0x0025380001907983 */ /* 0x000ea20000300a00 */
[----:B-1----:R-:W-:-:S03]  /*51750*/  IMAD.MOV.U32 R0, RZ, RZ, R149 ;  /* 0x000000ffff007224 */ /* 0x002fc600078e0095 */
[----:B------:R-:W2:Y:S04]  /*51760*/  LDL.LU.64 R146, [R1+0x2540] ;  /* 0x0025400001927983 */ /* 0x000ea80000300a00 */
[----:B------:R1:W-:Y:S04]  /*51770*/  STL [R1+0x24c4], R0 ;  /* 0x0024c40001007387 */ /* 0x0003e80000100800 */
[----:B------:R3:W-:Y:S01]  /*51780*/  STL [R1+0x24d0], R150 ;  /* 0x0024d09601007387 */ /* 0x0007e20000100800 */
[----:B-1----:R-:W-:-:S03]  /*51790*/  MOV R0, R151 ;  /* 0x0000009700007202 */ /* 0x002fc60000000f00 */
[----:B------:R-:W2:Y:S04]  /*517a0*/  LDL.LU.64 R148, [R1+0x2548] ;  /* 0x0025480001947983 */ /* 0x000ea80000300a00 */
[----:B---3--:R-:W-:Y:S04]  /*517b0*/  STL [R1+0x24d8], R120 ;  /* 0x0024d87801007387 */ /* 0x008fe80000100800 */
[----:B------:R1:W-:Y:S04]  /*517c0*/  STL [R1+0x24cc], R0 ;  /* 0x0024cc0001007387 */ /* 0x0003e80000100800 */
[----:B------:R-:W3:Y:S01]  /*517d0*/  LDL.64 R150, [R1+0x2550] ;  /* 0x0025500001967983 */ /* 0x000ee20000100a00 */
[----:B-1----:R-:W-:-:S03]  /*517e0*/  IMAD.MOV.U32 R0, RZ, RZ, R121 ;  /* 0x000000ffff007224 */ /* 0x002fc600078e0079 */
[----:B----4-:R-:W-:Y:S04]  /*517f0*/  STL [R1+0x24e0], R122 ;  /* 0x0024e07a01007387 */ /* 0x010fe80000100800 */
        /* <DEDUP_REMOVED lines=12> */
[----:B------:R1:W-:Y:S02]  /*518c0*/  STL [R1+0x24f4], R0 ;  /* 0x0024f40001007387 */ /* 0x0003e40000100800 */
[----:B-1----:R-:W-:Y:S02]  /*518d0*/  MOV R0, R131 ;  /* 0x0000008300007202 */ /* 0x002fe40000000f00 */
[----:B------:R-:W-:Y:S04]  /*518e0*/  STL [R1+0x2508], R132 ;  /* 0x0025088401007387 */ /* 0x000fe80000100800 */
        /* <DEDUP_REMOVED lines=10> */
[----:B--2---:R-:W-:Y:S01]  /*51990*/  STL [R1+0x2528], R140 ;  /* 0x0025288c01007387 */ /* 0x004fe20000100800 */
        /* <DEDUP_REMOVED lines=14> */
[----:B---3--:R-:W-:Y:S01]  /*51a80*/  STL [R1+0x2550], R150 ;  /* 0x0025509601007387 */ /* 0x008fe20000100800 */
[----:B-1----:R-:W-:-:S05]  /*51a90*/  MOV R0, R149 ;  /* 0x0000009500007202 */ /* 0x002fca0000000f00 */
[----:B------:R1:W-:Y:S04]  /*51aa0*/  STL [R1+0x2544], R0 ;  /* 0x0025440001007387 */ /* 0x0003e80000100800 */
[----:B------:R-:W2:Y:S01]  /*51ab0*/  LDL.LU.64 R14, [R1+0x2d50] ;  /* 0x002d5000010e7983 */ /* 0x000ea20000300a00 */
[----:B-1----:R-:W-:-:S05]  /*51ac0*/  IMAD.MOV.U32 R0, RZ, RZ, R151 ;  /* 0x000000ffff007224 */ /* 0x002fca00078e0097 */
[----:B------:R-:W-:Y:S04]  /*51ad0*/  STL [R1+0x254c], R0 ;  /* 0x00254c0001007387 */ /* 0x000fe80000100800 */
[----:B------:R-:W3:Y:S04]  /*51ae0*/  LDL.LU.64 R16, [R1+0x2d48] ;  /* 0x002d480001107983 */ /* 0x000ee80000300a00 */
[----:B--2---:R1:W-:Y:S04]  /*51af0*/  STL.64 [R1+0x1440], R14 ;  /* 0x0014400e01007387 */ /* 0x0043e80000100a00 */
[----:B-1----:R-:W2:Y:S04]  /*51b00*/  LDL.LU.64 R14, [R1+0x2d40] ;  /* 0x002d4000010e7983 */ /* 0x002ea80000300a00 */
[----:B---3--:R1:W-:Y:S04]  /*51b10*/  STL.64 [R1+0x1438], R16 ;  /* 0x0014381001007387 */ /* 0x0083e80000100a00 */
[----:B-1----:R-:W3:Y:S04]  /*51b20*/  LDL.LU.64 R16, [R1+0x2d38] ;  /* 0x002d380001107983 */ /* 0x002ee80000300a00 */
        /* <DEDUP_REMOVED lines=193> */
[----:B-1----:R-:W2:Y:S04]  /*52740*/  LDL.64 R14, [R1+0x2558] ;  /* 0x00255800010e7983 */ /* 0x002ea80000100a00 */
        /* <DEDUP_REMOVED lines=201> */
[----:B------:R3:W5:Y:S01]  /*533e0*/  LDL.LU.64 R250, [R1+0x25e8] ;  /* 0x0025e80001fa7983 */ /* 0x0007620000300a00 */
        /* <DEDUP_REMOVED lines=10> */
[----:B------:R-:W-:Y:S01]  /*53490*/  SHF.R.S32.HI R0, RZ, 0x1f, R3 ;  /* 0x0000001fff007819 */ /* 0x000fe20000011403 */
[----:B------:R-:W-:-:S02]  /*534a0*/  IMAD.MOV.U32 R24, RZ, RZ, 0x1 ;  /* 0x00000001ff187424 */ /* 0x000fc400078e00ff */
[C---:B------:R-:W-:Y:S01]  /*534b0*/  IMAD.SHL.U32 R4, R3.reuse, 0x4, RZ ;  /* 0x0000000403047824 */ /* 0x040fe200078e00ff */
[----:B------:R-:W-:Y:S02]  /*534c0*/  SHF.L.U64.HI R0, R3, 0x2, R0 ;  /* 0x0000000203007819 */ /* 0x000fe40000010200 */
[----:B------:R-:W-:Y:S01]  /*534d0*/  MOV R3, 0xffffffff ;  /* 0xffffffff00037802 */ /* 0x000fe20000000f00 */
[----:B--2---:R2:W-:Y:S04]  /*534e0*/  STL.64 [R1+0xe00], R14 ;  /* 0x000e000e01007387 */ /* 0x0045e80000100a00 */
[----:B------:R3:W5:Y:S04]  /*534f0*/  LDL.LU.64 R248, [R1+0x27f8] ;  /* 0x0027f80001f87983 */ /* 0x0007680000300a00 */
        /* <DEDUP_REMOVED lines=46> */
[----:B-1----:R3:W5:Y:S04]  /*537e0*/  LDL.LU.64 R16, [R1+0x2670] ;  /* 0x0026700001107983 */ /* 0x0027680000300a00 */
[----:B--2---:R3:W5:Y:S04]  /*537f0*/  LDL.LU.64 R14, [R1+0x26d8] ;  /* 0x0026d800010e7983 */ /* 0x0047680000300a00 */
[----:B------:R-:W-:Y:S04]  /*53800*/  STL [R1+0x153c], R24 ;  /* 0x00153c1801007387 */ /* 0x000fe80000100800 */
[----:B------:R-:W-:Y:S04]  /*53810*/  STL [R1+0x1538], RZ ;  /* 0x001538ff01007387 */ /* 0x000fe80000100800 */
[----:B------:R1:W-:Y:S04]  /*53820*/  STL [R1+0x1540], R3 ;  /* 0x0015400301007387 */ /* 0x0003e80000100800 */
        /* <DEDUP_REMOVED lines=895> */
[----:B------:R3:W-:Y:S01]  /*57020*/  STL [R1+0x1fc], RZ ;  /* 0x0001fcff01007387 */ /* 0x0007e20000100800 */
[----:B------:R-:W-:-:S04]  /*57030*/  SHF.R.S32.HI R5, RZ, 0x1f, R2 ;  /* 0x0000001fff057819 */ /* 0x000fc80000011402 */
[----:B------:R-:W-:Y:S02]  /*57040*/  LEA.HI R5, R5, R2, RZ, 0x7 ;  /* 0x0000000205057211 */ /* 0x000fe400078f38ff */
[----:B------:R-:W-:Y:S02]  /*57050*/  SHF.R.S32.HI R2, RZ, 0x1f, R8 ;  /* 0x0000001fff027819 */ /* 0x000fe40000011408 */
[----:B-1----:R-:W-:Y:S02]  /*57060*/  SHF.R.S32.HI R3, RZ, 0x7, R5 ;  /* 0x00000007ff037819 */ /* 0x002fe40000011405 */
[----:B------:R-:W-:Y:S02]  /*57070*/  CS2R R24, SRZ ;  /* 0x0000000000187805 */ /* 0x000fe4000001ff00 */
[----:B------:R-:W-:Y:S02]  /*57080*/  SHF.L.U64.HI R2, R8, 0x2, R2 ;  /* 0x0000000208027819 */ /* 0x000fe40000010202 */
[----:B------:R-:W-:-:S02]  /*57090*/  CS2R R26, SRZ ;  /* 0x00000000001a7805 */ /* 0x000fc4000001ff00 */
[----:B------:R-:W-:Y:S02]  /*570a0*/  SHF.L.U32 R8, R8, 0x2, RZ ;  /* 0x0000000208087819 */ /* 0x000fe400000006ff */
        /* <DEDUP_REMOVED lines=62> */
[----:B---3--:R-:W-:-:S07]  /*57490*/  VIADD R3, R3, 0xfffffffe ;  /* 0xfffffffe03037836 */ /* 0x008fce0000000000 */
.L_x_1:
[----:B------:R-:W2:Y:S01]  /*574a0*/  LDL.LU R3, [R1+0x1540] ;  /* 0x0015400001037983 */ /* 0x000ea20000300800 */
[----:B------:R-:W-:-:S04]  /*574b0*/  DEPBAR.LE SB0, 0x2 ;  /* 0x000080800000791a */ /* 0x000fc80000000000 */
[----:B------:R-:W-:Y:S04]  /*574c0*/  STL [R1+0x39b8], R2 ;  /* 0x0039b80201007387 */ /* 0x000fe80000100800 */
[----:B-----5:R-:W-:Y:S04]  /*574d0*/  STL [R1+0x39b4], R12 ;  /* 0x0039b40c01007387 */ /* 0x020fe80000100800 */
[----:B------:R-:W-:Y:S04]  /*574e0*/  STL [R1+0x39b0], R250 ;  /* 0x0039b0fa01007387 */ /* 0x000fe80000100800 */
        /* <DEDUP_REMOVED lines=127> */
[----:B-1----:R-:W3:Y:S04]  /*57ce0*/  LDL.LU.64 R24, [R1+0xc00] ;  /* 0x000c000001187983 */ /* 0x002ee80000300a00 */
[----:B------:R-:W3:Y:S04]  /*57cf0*/  LDL.LU.64 R26, [R1+0xc08] ;  /* 0x000c0800011a7983 */ /* 0x000ee80000300a00 */
        /* <DEDUP_REMOVED lines=77> */
[----:B------:R1:W-:Y:S01]  /*581d0*/  STL [R1+0x3138], R225 ;  /* 0x003138e101007387 */ /* 0x0003e20000100800 */
[----:B--2---:R-:W-:Y:S01]  /*581e0*/  VIADD R3, R3, 0x1 ;  /* 0x0000000103037836 */ /* 0x004fe20000000000 */
[----:B------:R-:W-:Y:S06]  /*581f0*/  BAR.SYNC.DEFER_BLOCKING 0x0 ;  /* 0x0000000000007b1d */ /* 0x000fec0000010000 */
[----:B-1----:R-:W2:Y:S01]  /*58200*/  LDL R225, [R1+0x1548] ;  /* 0x0015480001e17983 */ /* 0x002ea20000100800 */
[C---:B------:R-:W-:Y:S01]  /*58210*/  ISETP.GT.AND P1, PT, R3.reuse, 0x2, PT ;  /* 0x000000020300780c */ /* 0x040fe20003f24270 */
[----:B------:R-:W-:Y:S01]  /*58220*/  UMOV UR11, 0x40000040 ;  /* 0x40000040000b7882 */ /* 0x000fe20000000000 */
[----:B------:R-:W-:Y:S01]  /*58230*/  UMOV UR9, 0x40000040 ;  /* 0x4000004000097882 */ /* 0x000fe20000000000 */
[----:B------:R-:W-:Y:S01]  /*58240*/  IMAD.U32 R229, RZ, RZ, UR11 ;  /* 0x0000000bffe57e24 */ /* 0x000fe2000f8e00ff */
[----:B------:R-:W-:Y:S01]  /*58250*/  SEL R0, R3, RZ, !P1 ;  /* 0x000000ff03007207 */ /* 0x000fe20004800000 */
[----:B------:R-:W-:Y:S01]  /*58260*/  UMOV UR21, UR9 ;  /* 0x0000000900157c82 */ /* 0x000fe20008000000 */
[----:B------:R-:W-:Y:S01]  /*58270*/  UMOV UR17, UR11 ;  /* 0x0000000b00117c82 */ /* 0x000fe20008000000 */
[----:B------:R1:W-:Y:S01]  /*58280*/  STL [R1+0x2fb0], R14 ;  /* 0x002fb00e01007387 */ /* 0x0003e20000100800 */
[----:B------:R-:W-:-:S03]  /*58290*/  MOV R8, UR61 ;  /* 0x0000003d00087c02 */ /* 0x000fc60008000f00 */
[----:B------:R-:W-:Y:S04]  /*582a0*/  STL [R1+0x2eb0], R15 ;  /* 0x002eb00f01007387 */ /* 0x000fe80000100800 */
[----:B------:R-:W-:Y:S01]  /*582b0*/  STL [R1+0x2d98], R6 ;  /* 0x002d980601007387 */ /* 0x000fe20000100800 */
[----:B-1----:R-:W-:-:S03]  /*582c0*/  MOV R14, UR60 ;  /* 0x0000003c000e7c02 */ /* 0x002fc60008000f00 */
[----:B------:R-:W-:Y:S04]  /*582d0*/  STL [R1+0x39bc], R8 ;  /* 0x0039bc0801007387 */ /* 0x000fe80000100800 */
[----:B------:R-:W-:Y:S04]  /*582e0*/  STL [R1+0x39c0], R14 ;  /* 0x0039c00e01007387 */ /* 0x000fe80000100800 */
[----:B------:R-:W-:Y:S01]  /*582f0*/  STL [R1+0x1540], R0 ;  /* 0x0015400001007387 */ /* 0x000fe20000100800 */
[----:B---3--:R-:W-:Y:S01]  /*58300*/  WARPGROUP.ARRIVE ;  /* 0x00000000000079c5 */ /* 0x008fe20000000000 */
[----:B--2---:R-:W-:-:S02]  /*58310*/  LEA R3, R0, R225, 0x11 ;  /* 0x000000e100037211 */ /* 0x004fc400078e88ff */
[----:B------:R-:W-:Y:S03]  /*58320*/  STL [R1+0x39c4], R225 ;  /* 0x0039c4e101007387 */ /* 0x000fe60000100800 */
[----:B------:R-:W-:Y:S02]  /*58330*/  VIADD R5, R3, 0xc0000 ;  /* 0x000c000003057836 */ /* 0x000fe40000000000 */
[----:B------:R-:W-:-:S03]  /*58340*/  IMAD R3, R0, 0x40000, R225 ;  /* 0x0004000000037824 */ /* 0x000fc600078e02e1 */
[----:B------:R-:W-:Y:S02]  /*58350*/  SHF.R.U32.HI R5, RZ, 0x4, R5 ;  /* 0x00000004ff057819 */ /* 0x000fe40000011605 */
[----:B------:R-:W-:Y:S02]  /*58360*/  SHF.R.U32.HI R3, RZ, 0x4, R3 ;  /* 0x00000004ff037819 */ /* 0x000fe40000011603 */
[----:B------:R-:W-:Y:S02]  /*58370*/  SGXT.U32 R5, R5, 0xe ;  /* 0x0000000e0505781a */ /* 0x000fe40000000000 */
[----:B------:R-:W-:Y:S02]  /*58380*/  SGXT.U32 R3, R3, 0xe ;  /* 0x0000000e0303781a */ /* 0x000fe40000000000 */
[----:B------:R-:W-:Y:S02]  /*58390*/  R2UR UR4, R5 ;  /* 0x00000000050472ca */ /* 0x000fe400000e0000 */
[----:B------:R-:W-:-:S02]  /*583a0*/  R2UR UR5, R3 ;  /* 0x00000000030572ca */ /* 0x000fc400000e0000 */
[----:B------:R-:W-:Y:S02]  /*583b0*/  IADD3 R3, P2, R3, 0x2, RZ ;  /* 0x0000000203037810 */ /* 0x000fe40007f5e0ff */
[----:B------:R-:W-:Y:S02]  /*583c0*/  IADD3 R5, P1, R5, 0x2, RZ ;  /* 0x0000000205057810 */ /* 0x000fe40007f3e0ff */
[----:B------:R-:W-:Y:S01]  /*583d0*/  R2UR UR6, R3 ;  /* 0x00000000030672ca */ /* 0x000fe200000e0000 */
[----:B------:R-:W-:-:S04]  /*583e0*/  IMAD.MOV.U32 R3, RZ, RZ, RZ ;  /* 0x000000ffff037224 */ /* 0x000fc800078e00ff */
[----:B------:R-:W-:Y:S01]  /*583f0*/  UMOV UR8, UR4 ;  /* 0x0000000400087c82 */ /* 0x000fe20008000000 */
[----:B------:R-:W-:Y:S01]  /*58400*/  R2UR UR4, R5 ;  /* 0x00000000050472ca */ /* 0x000fe200000e0000 */
[----:B------:R-:W-:Y:S01]  /*58410*/  UMOV UR10, UR5 ;  /* 0x00000005000a7c82 */ /* 0x000fe20008000000 */
[----:B------:R-:W-:Y:S01]  /*58420*/  MOV R5, RZ ;  /* 0x000000ff00057202 */ /* 0x000fe20000000f00 */
[----:B------:R-:W-:Y:S01]  /*58430*/  HGMMA.64x256x8.F32.TF32 R24, gdesc[UR8], R24, gsb0 ;  /* 0x07e00000081879f0 */ /* 0x000fe20008002818 */
[----:B------:R-:W-:Y:S01]  /*58440*/  IADD3.X R3, R3, 0x40000040, RZ, P2, !PT ;  /* 0x4000004003037810 */ /* 0x000fe200017fe4ff */
[----:B------:R-:W-:Y:S01]  /*58450*/  UMOV UR20, UR8 ;  /* 0x0000000800147c82 */ /* 0x000fe20008000000 */
[----:B------:R-:W-:Y:S01]  /*58460*/  IADD3.X R5, R5, 0x40000040, RZ, P1, !PT ;  /* 0x4000004005057810 */ /* 0x000fe20000ffe4ff */
[----:B------:R-:W-:Y:S01]  /*58470*/  UMOV UR16, UR10 ;  /* 0x0000000a00107c82 */ /* 0x000fe20008000000 */
[----:B------:R-:W-:Y:S02]  /*58480*/  R2UR UR7, R3 ;  /* 0x00000000030772ca */ /* 0x000fe400000e0000 */
[----:B------:R-:W-:-:S02]  /*58490*/  R2UR UR5, R5 ;  /* 0x00000000050572ca */ /* 0x000fc400000e0000 */
[----:B------:R-:W-:-:S05]  /*584a0*/  MOV R228, UR10 ;  /* 0x0000000a00e47c02 */ /* 0x000fca0008000f00 */
[----:B------:R-:W-:Y:S04]  /*584b0*/  STL [R1+0x3f14], R228 ;  /* 0x003f14e401007387 */ /* 0x000fe80000100800 */
[----:B------:R-:W-:Y:S01]  /*584c0*/  UIADD3.64 UR10, UR6, 0x2, URZ ;  /* 0x00000002060a7897 */ /* 0x000fe2000fffe03f */
[----:B------:R-:W-:Y:S01]  /*584d0*/  STL [R1+0x3f10], R229 ;  /* 0x003f10e501007387 */ /* 0x000fe20000100800 */
[----:B------:R-:W-:Y:S02]  /*584e0*/  UIADD3.64 UR8, UR4, 0x2, URZ ;  /* 0x0000000204087897 */ /* 0x000fe4000fffe03f */
[----:B------:R-:W-:Y:S02]  /*584f0*/  UIADD3.64 UR14, UR6, 0x4, URZ ;  /* 0x00000004060e7897 */ /* 0x000fe4000fffe03f */
[----:B------:R-:W-:Y:S01]  /*58500*/  UIADD3.64 UR12, UR4, 0x4, URZ ;  /* 0x00000004040c7897 */ /* 0x000fe2000fffe03f */
[----:B------:R-:W-:-:S02]  /*58510*/  IMAD.U32 R226, RZ, RZ, UR10 ;  /* 0x0000000affe27e24 */ /* 0x000fc4000f8e00ff */
[----:B------:R-:W-:Y:S01]  /*58520*/  IMAD.U32 R227, RZ, RZ, UR11 ;  /* 0x0000000bffe37e24 */ /* 0x000fe2000f8e00ff */
[----:B------:R-:W-:Y:S01]  /*58530*/  MOV R222, UR14 ;  /* 0x0000000e00de7c02 */ /* 0x000fe20008000f00 */
[----:B------:R-:W-:Y:S01]  /*58540*/  IMAD.U32 R223, RZ, RZ, UR15 ;  /* 0x0000000fffdf7e24 */ /* 0x000fe2000f8e00ff */
[----:B------:R-:W-:Y:S01]  /*58550*/  STL [R1+0x39cc], R226 ;  /* 0x0039cce201007387 */ /* 0x000fe20000100800 */
[----:B------:R-:W-:Y:S01]  /*58560*/  UMOV UR60, UR8 ;  /* 0x00000008003c7c82 */ /* 0x000fe20008000000 */
[----:B------:R-:W-:Y:S01]  /*58570*/  UMOV UR61, UR9 ;  /* 0x00000009003d7c82 */ /* 0x000fe20008000000 */
[----:B------:R-:W-:Y:S01]  /*58580*/  UMOV UR58, UR12 ;  /* 0x0000000c003a7c82 */ /* 0x000fe20008000000 */
[----:B------:R-:W-:Y:S01]  /*58590*/  STL [R1+0x39c8], R227 ;  /* 0x0039c8e301007387 */ /* 0x000fe20000100800 */
[----:B------:R-:W-:-:S03]  /*585a0*/  UMOV UR59, UR13 ;  /* 0x0000000d003b7c82 */ /* 0x000fc60008000000 */
[----:B------:R-:W-:Y:S04]  /*585b0*/  STL [R1+0x39d4], R222 ;  /* 0x0039d4de01007387 */ /* 0x000fe80000100800 */
[----:B------:R-:W-:Y:S01]  /*585c0*/  STL [R1+0x39d0], R223 ;  /* 0x0039d0df01007387 */ /* 0x000fe20000100800 */
[----:B------:R-:W-:Y:S02]  /*585d0*/  WARPGROUP.DEPBAR.LE gsb0, 0x0 ;  /* 0x00008000000079c5 */ /* 0x000fe40000010000 */
[----:B------:R-:W-:-:S06]  /*585e0*/  WARPGROUP.ARRIVE ;  /* 0x00000000000079c5 */ /* 0x000fcc0000000000 */
[----:B------:R-:W-:Y:S03]  /*585f0*/  HGMMA.64x256x8.F32.TF32 R24, gdesc[UR4], R24, gsb0 ;  /* 0x07e00000041879f0 */ /* 0x000fe60008002818 */
[----:B------:R-:W-:Y:S02]  /*58600*/  WARPGROUP.DEPBAR.LE gsb0, 0x0 ;  /* 0x00008000000079c5 */ /* 0x000fe40000010000 */
[----:B------:R-:W-:-:S15]  /*58610*/  WARPGROUP.ARRIVE ;  /* 0x00000000000079c5 */ /* 0x000fde0000000000 */
[----:B------:R-:W-:-:S08]  /*58620*/  NOP ;  /* 0x0000000000007918 */ /* 0x000fd00000000000 */
[----:B------:R-:W-:Y:S01]  /*58630*/  HGMMA.64x256x8.F32.TF32 R24, gdesc[UR8], R24, gsb0 ;  /* 0x07e00000081879f0 */ /* 0x000fe20008002818 */
[----:B------:R-:W-:Y:S01]  /*58640*/  UMOV UR8, UR10 ;  /* 0x0000000a00087c82 */ /* 0x000fe20008000000 */
[----:B------:R-:W-:Y:S01]  /*58650*/  UMOV UR9, UR11 ;  /* 0x0000000b00097c82 */ /* 0x000fe20008000000 */
[----:B------:R-:W-:Y:S01]  /*58660*/  UMOV UR10, UR14 ;  /* 0x0000000e000a7c82 */ /* 0x000fe20008000000 */
[----:B------:R-:W-:Y:S01]  /*58670*/  UMOV UR11, UR15 ;  /* 0x0000000f000b7c82 */ /* 0x000fe20008000000 */
[----:B------:R-:W-:Y:S02]  /*58680*/  WARPGROUP.DEPBAR.LE gsb0, 0x0 ;  /* 0x00008000000079c5 */ /* 0x000fe40000010000 */
[----:B------:R-:W-:-:S15]  /*58690*/  WARPGROUP.ARRIVE ;  /* 0x00000000000079c5 */ /* 0x000fde0000000000 */
[----:B------:R-:W-:-:S06]  /*586a0*/  NOP ;  /* 0x0000000000007918 */ /* 0x000fcc0000000000 */
[----:B------:R-:W-:Y:S03]  /*586b0*/  HGMMA.64x256x8.F32.TF32 R24, gdesc[UR12], R24, gsb0 ;  /* 0x07e000000c1879f0 */ /* 0x000fe60008002818 */
[----:B------:R-:W-:Y:S02]  /*586c0*/  WARPGROUP.DEPBAR.LE gsb0, 0x0 ;  /* 0x00008000000079c5 */ /* 0x000fe40000010000 */
        /* <DEDUP_REMOVED lines=12> */
[----:B-1----:R-:W-:Y:S01]  /*58790*/  MOV R25, UR9 ;  /* 0x0000000900197c02 */ /* 0x002fe20008000f00 */
[----:B------:R-:W-:Y:S01]  /*587a0*/  IMAD.MOV.U32 R243, RZ, RZ, R37 ;  /* 0x000000fffff37224 */ /* 0x000fe200078e0025 */
[----:B------:R-:W-:Y:S01]  /*587b0*/  MOV R24, UR8 ;  /* 0x0000000800187c02 */ /* 0x000fe20008000f00 */
[----:B------:R-:W-:Y:S01]  /*587c0*/  IMAD.MOV.U32 R241, RZ, RZ, R39 ;  /* 0x000000fffff17224 */ /* 0x000fe200078e0027 */
[----:B--2---:R-:W-:Y:S01]  /*587d0*/  MOV R27, UR11 ;  /* 0x0000000b001b7c02 */ /* 0x004fe20008000f00 */
[----:B------:R-:W-:Y:S01]  /*587e0*/  IMAD.MOV.U32 R240, RZ, RZ, R40 ;  /* 0x000000fffff07224 */ /* 0x000fe200078e0028 */
[----:B------:R-:W-:Y:S01]  /*587f0*/  MOV R26, UR10 ;  /* 0x0000000a001a7c02 */ /* 0x000fe20008000f00 */
[----:B------:R-:W-:Y:S01]  /*58800*/  IMAD.MOV.U32 R238, RZ, RZ, R42 ;  /* 0x000000ffffee7224 */ /* 0x000fe200078e002a */
[----:B------:R-:W-:Y:S01]  /*58810*/  MOV R239, R41 ;  /* 0x0000002900ef7202 */ /* 0x000fe20000000f00 */
[----:B------:R-:W-:Y:S01]  /*58820*/  IMAD.MOV.U32 R237, RZ, RZ, R43 ;  /* 0x000000ffffed7224 */ /* 0x000fe200078e002b */
[----:B------:R-:W-:Y:S01]  /*58830*/  MOV R236, R44 ;  /* 0x0000002c00ec7202 */ /* 0x000fe20000000f00 */
        /* <DEDUP_REMOVED lines=16> */
[----:B-1----:R-:W2:Y:S01]  /*58940*/  LDL.LU.64 R24, [R1+0xa00] ;  /* 0x000a000001187983 */ /* 0x002ea20000300a00 */
[----:B------:R-:W-:Y:S01]  /*58950*/  IMAD.MOV.U32 R223, RZ, RZ, R57 ;  /* 0x000000ffffdf7224 */ /* 0x000fe200078e0039 */
[----:B------:R-:W-:Y:S01]  /*58960*/  MOV R215, R65 ;  /* 0x0000004100d77202 */ /* 0x000fe20000000f00 */
[----:B------:R-:W-:Y:S01]  /*58970*/  IMAD.MOV.U32 R222, RZ, RZ, R58 ;  /* 0x000000ffffde7224 */ /* 0x000fe200078e003a */
[----:B------:R-:W3:Y:S01]  /*58980*/  LDL.LU.64 R26, [R1+0xa08] ;  /* 0x000a0800011a7983 */ /* 0x000ee20000300a00 */
[----:B------:R-:W-:Y:S01]  /*58990*/  IMAD.MOV.U32 R220, RZ, RZ, R60 ;  /* 0x000000ffffdc7224 */ /* 0x000fe200078e003c */
[----:B------:R-:W-:Y:S01]  /*589a0*/  MOV R212, R68 ;  /* 0x0000004400d47202 */ /* 0x000fe20000000f00 */
[----:B------:R-:W-:Y:S01]  /*589b0*/  IMAD.MOV.U32 R219, RZ, RZ, R61 ;  /* 0x000000ffffdb7224 */ /* 0x000fe200078e003d */
[----:B------:R-:W4:Y:S01]  /*589c0*/  LDL.LU.64 R28, [R1+0xa10] ;  /* 0x000a1000011c7983 */ /* 0x000f220000300a00 */
[----:B------:R-:W-:Y:S01]  /*589d0*/  IMAD.MOV.U32 R217, RZ, RZ, R63 ;  /* 0x000000ffffd97224 */ /* 0x000fe200078e003f */
[----:B------:R-:W-:Y:S01]  /*589e0*/  MOV R209, R71 ;  /* 0x0000004700d17202 */ /* 0x000fe20000000f00 */
[----:B------:R-:W-:Y:S01]  /*589f0*/  IMAD.MOV.U32 R216, RZ, RZ, R64 ;  /* 0x000000ffffd87224 */ /* 0x000fe200078e0040 */
[----:B------:R-:W2:Y:S01]  /*58a00*/  LDL.LU.64 R30, [R1+0xa18] ;  /* 0x000a1800011e7983 */ /* 0x000ea20000300a00 */
        /* <DEDUP_REMOVED lines=104> */
[----:B------:R-:W-:-:S02]  /*59090*/  IMAD.MOV.U32 R8, RZ, RZ, R144 ;  /* 0x000000ffff087224 */ /* 0x000fc400078e0090 */
[----:B------:R-:W-:Y:S01]  /*590a0*/  IMAD.MOV.U32 R7, RZ, RZ, R145 ;  /* 0x000000ffff077224 */ /* 0x000fe200078e0091 */
[----:B------:R-:W2:Y:S01]  /*590b0*/  LDL.LU.64 R84, [R1+0xaf0] ;  /* 0x000af00001547983 */ /* 0x000ea20000300a00 */
[----:B------:R-:W-:Y:S02]  /*590c0*/  IMAD.MOV.U32 R5, RZ, RZ, R147 ;  /* 0x000000ffff057224 */ /* 0x000fe400078e0093 */
[----:B------:R-:W-:Y:S01]  /*590d0*/  IMAD.MOV.U32 R4, RZ, RZ, R148 ;  /* 0x000000ffff047224 */ /* 0x000fe200078e0094 */
[----:B------:R-:W3:Y:S01]  /*590e0*/  LDL.LU.64 R86, [R1+0xaf8] ;  /* 0x000af80001567983 */ /* 0x000ee20000300a00 */
[----:B------:R-:W-:Y:S02]  /*590f0*/  IMAD.MOV.U32 R2, RZ, RZ, R150 ;  /* 0x000000ffff027224 */ /* 0x000fe400078e0096 */
[----:B------:R-:W-:Y:S01]  /*59100*/  IMAD.MOV.U32 R0, RZ, RZ, R151 ;  /* 0x000000ffff007224 */ /* 0x000fe200078e0097 */
[----:B------:R-:W4:Y:S04]  /*59110*/  LDL.LU.64 R88, [R1+0xb00] ;  /* 0x000b000001587983 */ /* 0x000f280000300a00 */
[----:B------:R-:W2:Y:S04]  /*59120*/  LDL.LU.64 R90, [R1+0xb08] ;  /* 0x000b0800015a7983 */ /* 0x000ea80000300a00 */
[----:B------:R-:W3:Y:S04]  /*59130*/  LDL.LU.64 R92, [R1+0xb10] ;  /* 0x000b1000015c7983 */ /* 0x000ee80000300a00 */
        /* <DEDUP_REMOVED lines=29> */
[----:B--2---:R-:W-:Y:S04]  /*59310*/  STL.64 [R1+0x4530], R150 ;  /* 0x0045309601007387 */ /* 0x004fe80000100a00 */
[----:B----4-:R-:W-:Y:S04]  /*59320*/  STL.64 [R1+0x4528], R148 ;  /* 0x0045289401007387 */ /* 0x010fe80000100a00 */
[----:B---3--:R-:W-:Y:S04]  /*59330*/  STL.64 [R1+0x4520], R146 ;  /* 0x0045209201007387 */ /* 0x008fe80000100a00 */
        /* <DEDUP_REMOVED lines=37> */
[----:B-1----:R-:W2:Y:S04]  /*59590*/  LDL.LU R72, [R1+0xc00] ;  /* 0x000c000001487983 */ /* 0x002ea80000300800 */
[----:B------:R-:W2:Y:S04]  /*595a0*/  LDL.LU R73, [R1+0xc04] ;  /* 0x000c040001497983 */ /* 0x000ea80000300800 */
[----:B------:R-:W2:Y:S04]  /*595b0*/  LDL.LU R74, [R1+0xc08] ;  /* 0x000c0800014a7983 */ /* 0x000ea80000300800 */
[----:B------:R-:W2:Y:S01]  /*595c0*/  LDL.LU R75, [R1+0xc0c] ;  /* 0x000c0c00014b7983 */ /* 0x000ea20000300800 */
        /* <DEDUP_REMOVED lines=68> */
[----:B------:R-:W-:Y:S02]  /*59a10*/  IMAD.MOV.U32 R107, RZ, RZ, R221 ;  /* 0x000000ffff6b7224 */ /* 0x000fe400078e00dd */
[----:B------:R-:W-:Y:S02]  /*59a20*/  IMAD.MOV.U32 R108, RZ, RZ, R220 ;  /* 0x000000ffff6c7224 */ /* 0x000fe400078e00dc */
[----:B------:R-:W-:Y:S02]  /*59a30*/  IMAD.MOV.U32 R110, RZ, RZ, R218 ;  /* 0x000000ffff6e7224 */ /* 0x000fe400078e00da */
[----:B------:R-:W-:Y:S02]  /*59a40*/  IMAD.MOV.U32 R111, RZ, RZ, R217 ;  /* 0x000000ffff6f7224 */ /* 0x000fe400078e00d9 */
        /* <DEDUP_REMOVED lines=26> */
[----:B------:R-:W-:Y:S01]  /*59bf0*/  IMAD.MOV.U32 R199, RZ, RZ, R0 ;  /* 0x000000ffffc77224 */ /* 0x000fe200078e0000 */
[----:B------:R-:W-:Y:S02]  /*59c00*/  UIADD3.64 UR14, UR6, 0x7fe, URZ ;  /* 0x000007fe060e7897 */ /* 0x000fe4000fffe03f */
[----:B------:R-:W-:-:S03]  /*59c10*/  UIADD3.64 UR12, UR4, 0x7fe, URZ ;  /* 0x000007fe040c7897 */ /* 0x000fc6000fffe03f */
[----:B--2---:R-:W-:-:S06]  /*59c20*/  WARPGROUP.ARRIVE ;  /* 0x00000000000079c5 */ /* 0x004fcc0000000000 */
[----:B------:R-:W-:Y:S01]  /*59c30*/  HGMMA.64x256x8.F32.TF32 R72, gdesc[UR12], R72, gsb0 ;  /* 0x07e000000c4879f0 */ /* 0x000fe20008002848 */
[----:B------:R-:W-:Y:S02]  /*59c40*/  UIADD3.64 UR26, UR6, 0x800, URZ ;  /* 0x00000800061a7897 */ /* 0x000fe4000fffe03f */
[----:B------:R-:W-:Y:S01]  /*59c50*/  UIADD3.64 UR24, UR4, 0x800, URZ ;  /* 0x0000080004187897 */ /* 0x000fe2000fffe03f */
[----:B------:R-:W-:Y:S01]  /*59c60*/  MOV R220, UR14 ;  /* 0x0000000e00dc7c02 */ /* 0x000fe20008000f00 */
[----:B------:R-:W-:Y:S01]  /*59c70*/  UMOV UR10, UR12 ;  /* 0x0000000c000a7c82 */ /* 0x000fe20008000000 */
[----:B------:R-:W-:Y:S01]  /*59c80*/  UMOV UR11, UR13 ;  /* 0x0000000d000b7c82 */ /* 0x000fe20008000000 */
[----:B------:R-:W-:Y:S01]  /*59c90*/  IMAD.U32 R221, RZ, RZ, UR15 ;  /* 0x0000000fffdd7e24 */ /* 0x000fe2000f8e00ff */
[----:B------:R-:W-:Y:S01]  /*59ca0*/  UMOV UR12, UR14 ;  /* 0x0000000e000c7c82 */ /* 0x000fe20008000000 */
[----:B------:R-:W-:Y:S01]  /*59cb0*/  UMOV UR13, UR15 ;  /* 0x0000000f000d7c82 */ /* 0x000fe20008000000 */
[----:B------:R-:W-:Y:S01]  /*59cc0*/  IMAD.U32 R218, RZ, RZ, UR26 ;  /* 0x0000001affda7e24 */ /* 0x000fe2000f8e00ff */
[----:B------:R-:W-:Y:S01]  /*59cd0*/  MOV R219, UR27 ;  /* 0x0000001b00db7c02 */ /* 0x000fe20008000f00 */
[----:B------:R-:W-:Y:S01]  /*59ce0*/  UMOV UR8, UR24 ;  /* 0x0000001800087c82 */ /* 0x000fe20008000000 */
[----:B------:R-:W-:Y:S01]  /*59cf0*/  UMOV UR9, UR25 ;  /* 0x0000001900097c82 */ /* 0x000fe20008000000 */
[----:B------:R-:W-:Y:S01]  /*59d00*/  UMOV UR14, UR26 ;  /* 0x0000001a000e7c82 */ /* 0x000fe20008000000 */
[----:B------:R-:W-:Y:S01]  /*59d10*/  UMOV UR15, UR27 ;  /* 0x0000001b000f7c82 */ /* 0x000fe20008000000 */
[----:B------:R-:W-:-:S02]  /*59d20*/  WARPGROUP.DEPBAR.LE gsb0, 0x0 ;  /* 0x00008000000079c5 */ /* 0x000fc40000010000 */
[----:B------:R-:W-:-:S10]  /*59d30*/  WARPGROUP.ARRIVE ;  /* 0x00000000000079c5 */ /* 0x000fd40000000000 */
[----:B------:R-:W-:Y:S01]  /*59d40*/  HGMMA.64x256x8.F32.TF32 R72, gdesc[UR24], R72, gsb0 ;  /* 0x07e00000184879f0 */ /* 0x000fe20008002848 */
[----:B------:R-:W-:Y:S02]  /*59d50*/  UIADD3.64 UR26, UR6, 0x802, URZ ;  /* 0x00000802061a7897 */ /* 0x000fe4000fffe03f */
[----:B------:R-:W-:Y:S01]  /*59d60*/  UIADD3.64 UR24, UR4, 0x802, URZ ;  /* 0x0000080204187897 */ /* 0x000fe2000fffe03f */
[----:B------:R-:W-:Y:S02]  /*59d70*/  MOV R2, UR9 ;  /* 0x0000000900027c02 */ /* 0x000fe40008000f00 */
[----:B------:R-:W-:Y:S01]  /*59d80*/  MOV R0, UR8 ;  /* 0x0000000800007c02 */ /* 0x000fe20008000f00 */
[----:B------:R-:W-:Y:S01]  /*59d90*/  UIADD3.64 UR8, UR4, 0x804, URZ ;  /* 0x0000080404087897 */ /* 0x000fe2000fffe03f */
[----:B------:R-:W-:Y:S02]  /*59da0*/  MOV R5, UR11 ;  /* 0x0000000b00057c02 */ /* 0x000fe40008000f00 */
[----:B------:R-:W-:Y:S01]  /*59db0*/  MOV R3, UR10 ;  /* 0x0000000a00037c02 */ /* 0x000fe20008000f00 */
[----:B------:R-:W-:Y:S01]  /*59dc0*/  UIADD3.64 UR10, UR6, 0x804, URZ ;  /* 0x00000804060a7897 */ /* 0x000fe2000fffe03f */
[----:B------:R-:W-:-:S02]  /*59dd0*/  WARPGROUP.DEPBAR.LE gsb0, 0x0 ;  /* 0x00008000000079c5 */ /* 0x000fc40000010000 */
[----:B------:R-:W-:-:S14]  /*59de0*/  WARPGROUP.ARRIVE ;  /* 0x00000000000079c5 */ /* 0x000fdc0000000000 */
[----:B------:R-:W-:Y:S01]  /*59df0*/  HGMMA.64x256x8.F32.TF32 R72, gdesc[UR24], R72, gsb0 ;  /* 0x07e00000184879f0 */ /* 0x000fe20008002848 */
[----:B------:R-:W-:Y:S01]  /*59e00*/  MOV R214, UR10 ;  /* 0x0000000a00d67c02 */ /* 0x000fe20008000f00 */
[----:B------:R-:W-:Y:S01]  /*59e10*/  IMAD.U32 R215, RZ, RZ, UR11 ;  /* 0x0000000bffd77e24 */ /* 0x000fe2000f8e00ff */
[----:B------:R-:W-:Y:S01]  /*59e20*/  UMOV UR52, UR8 ;  /* 0x0000000800347c82 */ /* 0x000fe20008000000 */
[----:B------:R-:W-:Y:S01]  /*59e30*/  UMOV UR53, UR9 ;  /* 0x0000000900357c82 */ /* 0x000fe20008000000 */
[----:B------:R-:W-:Y:S01]  /*59e40*/  UMOV UR22, UR10 ;  /* 0x0000000a00167c82 */ /* 0x000fe20008000000 */
[----:B------:R-:W-:Y:S01]  /*59e50*/  UMOV UR23, UR11 ;  /* 0x0000000b00177c82 */ /* 0x000fe20008000000 */
[----:B------:R-:W-:Y:S02]  /*59e60*/  WARPGROUP.DEPBAR.LE gsb0, 0x0 ;  /* 0x00008000000079c5 */ /* 0x000fe40000010000 */
[----:B------:R-:W-:-:S15]  /*59e70*/  WARPGROUP.ARRIVE ;  /* 0x00000000000079c5 */ /* 0x000fde0000000000 */
[----:B------:R-:W-:-:S04]  /*59e80*/  NOP ;  /* 0x0000000000007918 */ /* 0x000fc80000000000 */
[----:B------:R-:W-:Y:S01]  /*59e90*/  HGMMA.64x256x8.F32.TF32 R72, gdesc[UR8], R72, gsb0 ;  /* 0x07e00000084879f0 */ /* 0x000fe20008002848 */
[----:B------:R-:W-:Y:S02]  /*59ea0*/  UIADD3.64 UR10, UR6, 0xffe, URZ ;  /* 0x00000ffe060a7897 */ /* 0x000fe4000fffe03f */
[----:B------:R-:W-:Y:S01]  /*59eb0*/  UIADD3.64 UR8, UR4, 0xffe, URZ ;  /* 0x00000ffe04087897 */ /* 0x000fe2000fffe03f */
[----:B------:R-:W-:Y:S01]  /*59ec0*/  IMAD.U32 R216, RZ, RZ, UR26 ;  /* 0x0000001affd87e24 */ /* 0x000fe2000f8e00ff */
[----:B------:R-:W-:Y:S01]  /*59ed0*/  UMOV UR18, UR26 ;  /* 0x0000001a00127c82 */ /* 0x000fe20008000000 */
[----:B------:R-:W-:Y:S01]  /*59ee0*/  IMAD.U32 R217, RZ, RZ, UR27 ;  /* 0x0000001bffd97e24 */ /* 0x000fe2000f8e00ff */
        /* <DEDUP_REMOVED lines=8> */
[----:B------:R-:W-:-:S12]  /*59f70*/  WARPGROUP.ARRIVE ;  /* 0x00000000000079c5 */ /* 0x000fd80000000000 */
[----:B------:R-:W-:Y:S01]  /*59f80*/  HGMMA.64x256x8.F32.TF32 R72, gdesc[UR8], R72, gsb0 ;  /* 0x07e00000084879f0 */ /* 0x000fe20008002848 */
[----:B------:R-:W-:Y:S02]  /*59f90*/  UIADD3.64 UR10, UR6, 0x1000, URZ ;  /* 0x00001000060a7897 */ /* 0x000fe4000fffe03f */
[----:B------:R-:W-:-:S04]  /*59fa0*/  UIADD3.64 UR8, UR4, 0x1000, URZ ;  /* 0x0000100004087897 */ /* 0x000fc8000fffe03f */
[----:B------:R-:W-:Y:S01]  /*59fb0*/  IMAD.U32 R210, RZ, RZ, UR10 ;  /* 0x0000000affd27e24 */ /* 0x000fe2000f8e00ff */
[----:B------:R-:W-:Y:S01]  /*59fc0*/  UMOV UR30, UR10 ;  /* 0x0000000a001e7c82 */ /* 0x000fe20008000000 */
[----:B------:R-:W-:Y:S01]  /*59fd0*/  IMAD.U32 R211, RZ, RZ, UR11 ;  /* 0x0000000bffd37e24 */ /* 0x000fe2000f8e00ff */
[----:B------:R-:W-:Y:S01]  /*59fe0*/  UMOV UR44, UR8 ;  /* 0x00000008002c7c82 */ /* 0x000fe20008000000 */
[----:B------:R-:W-:Y:S01]  /*59ff0*/  UMOV UR45, UR9 ;  /* 0x00000009002d7c82 */ /* 0x000fe20008000000 */
[----:B------:R-:W-:Y:S01]  /*5a000*/  UMOV UR31, UR11 ;  /* 0x0000000b001f7c82 */ /* 0x000fe20008000000 */
[----:B------:R-:W-:Y:S02]  /*5a010*/  WARPGROUP.DEPBAR.LE gsb0, 0x0 ;  /* 0x00008000000079c5 */ /* 0x000fe40000010000 */
[----:B------:R-:W-:-:S13]  /*5a020*/  WARPGROUP.ARRIVE ;  /* 0x00000000000079c5 */ /* 0x000fda0000000000 */
[----:B------:R-:W-:Y:S01]  /*5a030*/  HGMMA.64x256x8.F32.TF32 R72, gdesc[UR8], R72, gsb0 ;  /* 0x07e00000084879f0 */ /* 0x000fe20008002848 */
[----:B------:R-:W-:Y:S02]  /*5a040*/  UIADD3.64 UR10, UR6, 0x1002, URZ ;  /* 0x00001002060a7897 */ /* 0x000fe4000fffe03f */
[----:B------:R-:W-:-:S04]  /*5a050*/  UIADD3.64 UR8, UR4, 0x1002, URZ ;  /* 0x0000100204087897 */ /* 0x000fc8000fffe03f */
[----:B------:R-:W-:Y:S01]  /*5a060*/  MOV R208, UR10 ;  /* 0x0000000a00d07c02 */ /* 0x000fe20008000f00 */
[----:B------:R-:W-:Y:S01]  /*5a070*/  IMAD.U32 R209, RZ, RZ, UR11 ;  /* 0x0000000bffd17e24 */ /* 0x000fe2000f8e00ff */
[----:B------:R-:W-:Y:S01]  /*5a080*/  UMOV UR34, UR10 ;  /* 0x0000000a00227c82 */ /* 0x000fe20008000000 */
        /* <DEDUP_REMOVED lines=8> */
[----:B------:R-:W-:Y:S01]  /*5a110*/  IMAD.U32 R206, RZ, RZ, UR10 ;  /* 0x0000000affce7e24 */ /* 0x000fe2000f8e00ff */
[----:B------:R-:W-:Y:S01]  /*5a120*/  MOV R207, UR11 ;  /* 0x0000000b00cf7c02 */ /* 0x000fe20008000f00 */
        /* <DEDUP_REMOVED lines=30> */
[----:B------:R-:W-:Y:S01]  /*5a310*/  UIADD3.64 UR8, UR4, 0x1802, URZ ;  /* 0x0000180204087897 */ /* 0x000fe2000fffe03f */
[----:B------:R-:W-:Y:S01]  /*5a320*/  UMOV UR56, UR24 ;  /* 0x0000001800387c82 */ /* 0x000fe20008000000 */
[----:B------:R-:W-:Y:S02]  /*5a330*/  UMOV UR57, UR25 ;  /* 0x0000001900397c82 */ /* 0x000fe40008000000 */
[----:B------:R-:W-:Y:S01]  /*5a340*/  IMAD.U32 R246, RZ, RZ, UR10 ;  /* 0x0000000afff67e24 */ /* 0x000fe2000f8e00ff */
[----:B------:R-:W-:Y:S01]  /*5a350*/  MOV R247, UR11 ;  /* 0x0000000b00f77c02 */ /* 0x000fe20008000f00 */
[----:B------:R-:W-:Y:S01]  /*5a360*/  UMOV UR50, UR10 ;  /* 0x0000000a00327c82 */ /* 0x000fe20008000000 */
[----:B------:R-:W-:Y:S01]  /*5a370*/  UMOV UR24, UR8 ;  /* 0x0000000800187c82 */ /* 0x000fe20008000000 */
[----:B------:R-:W-:Y:S01]  /*5a380*/  UMOV UR25, UR9 ;  /* 0x0000000900197c82 */ /* 0x000fe20008000000 */
[----:B------:R-:W-:Y:S01]  /*5a390*/  UMOV UR51, UR11 ;  /* 0x0000000b00337c82 */ /* 0x000fe20008000000 */
[----:B------:R-:W-:-:S02]  /*5a3a0*/  WARPGROUP.DEPBAR.LE gsb0, 0x0 ;  /* 0x00008000000079c5 */ /* 0x000fc40000010000 */
[----:B------:R-:W-:-:S13]  /*5a3b0*/  WARPGROUP.ARRIVE ;  /* 0x00000000000079c5 */ /* 0x000fda0000000000 */
[----:B------:R-:W-:Y:S01]  /*5a3c0*/  HGMMA.64x256x8.F32.TF32 R72, gdesc[UR8], R72, gsb0 ;  /* 0x07e00000084879f0 */ /* 0x000fe20008002848 */
[----:B------:R-:W-:Y:S02]  /*5a3d0*/  UIADD3.64 UR10, UR6, 0x1804, URZ ;  /* 0x00001804060a7897 */ /* 0x000fe4000fffe03f */
[----:B------:R-:W-:Y:S01]  /*5a3e0*/  UIADD3.64 UR8, UR4, 0x1804, URZ ;  /* 0x0000180404087897 */ /* 0x000fe2000fffe03f */
        /* <DEDUP_REMOVED lines=24> */
[----:B------:R-:W-:Y:S04]  /*5a570*/  STL [R1+0x39dc], R220 ;  /* 0x0039dcdc01007387 */ /* 0x000fe80000100800 */
[----:B------:R-:W-:Y:S01]  /*5a580*/  STL [R1+0x39d8], R221 ;  /* 0x0039d8dd01007387 */ /* 0x000fe20000100800 */
[----:B------:R-:W-:-:S02]  /*5a590*/  WARPGROUP.DEPBAR.LE gsb0, 0x0 ;  /* 0x00008000000079c5 */ /* 0x000fc40000010000 */
[----:B------:R-:W-:-:S06]  /*5a5a0*/  WARPGROUP.ARRIVE ;  /* 0x00000000000079c5 */ /* 0x000fcc0000000000 */
[----:B------:R-:W-:Y:S01]  /*5a5b0*/  HGMMA.64x256x8.F32.TF32 R72, gdesc[UR8], R72, gsb0 ;  /* 0x07e00000084879f0 */ /* 0x000fe20008002848 */
        /* <DEDUP_REMOVED lines=11> */
[----:B------:R-:W-:Y:S01]  /*5a670*/  STL [R1+0x3a08], R209 ;  /* 0x003a08d101007387 */ /* 0x000fe20000100800 */
[----:B------:R-:W-:-:S03]  /*5a680*/  IMAD.U32 R240, RZ, RZ, UR10 ;  /* 0x0000000afff07e24 */ /* 0x000fc6000f8e00ff */
[----:B------:R-:W-:Y:S01]  /*5a690*/  STL [R1+0x3a14], R206 ;  /* 0x003a14ce01007387 */ /* 0x000fe20000100800 */
[----:B------:R-:W-:-:S03]  /*5a6a0*/  IMAD.U32 R241, RZ, RZ, UR11 ;  /* 0x0000000bfff17e24 */ /* 0x000fc6000f8e00ff */
        /* <DEDUP_REMOVED lines=9> */
[----:B------:R-:W-:-:S03]  /*5a740*/  WARPGROUP.DEPBAR.LE gsb0, 0x0 ;  /* 0x00008000000079c5 */ /* 0x000fc60000010000 */
        /* <DEDUP_REMOVED lines=128> */
[----:B------:R-:W-:Y:S01]  /*5af50*/  MOV R7, UR15 ;  /* 0x0000000f00077c02 */ /* 0x000fe20008000f00 */
[----:B------:R-:W-:Y:S01]  /*5af60*/  UMOV UR15, UR21 ;  /* 0x00000015000f7c82 */ /* 0x000fe20008000000 */
[----:B------:R-:W-:Y:S01]  /*5af70*/  MOV R6, UR14 ;  /* 0x0000000e00067c02 */ /* 0x000fe20008000f00 */
[----:B------:R-:W-:Y:S01]  /*5af80*/  UMOV UR14, UR20 ;  /* 0x00000014000e7c82 */ /* 0x000fe20008000000 */
[----:B------:R-:W-:Y:S01]  /*5af90*/  MOV R4, UR13 ;  /* 0x0000000d00047c02 */ /* 0x000fe20008000f00 */
[----:B------:R-:W-:Y:S01]  /*5afa0*/  UMOV UR13, UR15 ;  /* 0x0000000f000d7c82 */ /* 0x000fe20008000000 */
[----:B------:R-:W-:Y:S01]  /*5afb0*/  MOV R252, UR12 ;  /* 0x0000000c00fc7c02 */ /* 0x000fe20008000f00 */
[----:B------:R-:W-:Y:S01]  /*5afc0*/  UMOV UR12, UR14 ;  /* 0x0000000e000c7c82 */ /* 0x000fe20008000000 */
[----:B------:R-:W-:-:S06]  /*5afd0*/  UIADD3.64 UR14, UR6, 0x1ffe, URZ ;  /* 0x00001ffe060e7897 */ /* 0x000fcc000fffe03f */
[----:B------:R-:W-:Y:S01]  /*5afe0*/  MOV R234, UR14 ;  /* 0x0000000e00ea7c02 */ /* 0x000fe20008000f00 */
[----:B------:R-:W-:Y:S01]  /*5aff0*/  IMAD.U32 R235, RZ, RZ, UR15 ;  /* 0x0000000fffeb7e24 */ /* 0x000fe2000f8e00ff */
[----:B---3--:R-:W-:-:S06]  /*5b000*/  WARPGROUP.ARRIVE ;  /* 0x00000000000079c5 */ /* 0x008fcc0000000000 */
[----:B------:R-:W-:Y:S01]  /*5b010*/  HGMMA.64x256x8.F32.TF32 R24, gdesc[UR12], R24, gsb0 ;  /* 0x07e000000c1879f0 */ /* 0x000fe20008002818 */
[----:B------:R-:W-:Y:S01]  /*5b020*/  UIADD3.64 UR14, UR6, 0x2000, URZ ;  /* 0x00002000060e7897 */ /* 0x000fe2000fffe03f */
[----:B------:R-:W-:Y:S01]  /*5b030*/  UMOV UR12, UR4 ;  /* 0x00000004000c7c82 */ /* 0x000fe20008000000 */
[----:B------:R-:W-:-:S04]  /*5b040*/  UMOV UR13, UR5 ;  /* 0x00000005000d7c82 */ /* 0x000fc80008000000 */
[----:B------:R-:W-:Y:S01]  /*5b050*/  IMAD.U32 R200, RZ, RZ, UR14 ;  /* 0x0000000effc87e24 */ /* 0x000fe2000f8e00ff */
[----:B------:R-:W-:Y:S01]  /*5b060*/  MOV R201, UR15 ;  /* 0x0000000f00c97c02 */ /* 0x000fe20008000f00 */
[----:B------:R-:W-:Y:S02]  /*5b070*/  WARPGROUP.DEPBAR.LE gsb0, 0x0 ;  /* 0x00008000000079c5 */ /* 0x000fe40000010000 */
[----:B------:R-:W-:-:S15]  /*5b080*/  WARPGROUP.ARRIVE ;  /* 0x00000000000079c5 */ /* 0x000fde0000000000 */
[----:B------:R-:W-:-:S02]  /*5b090*/  NOP ;  /* 0x0000000000007918 */ /* 0x000fc40000000000 */
[----:B------:R-:W-:Y:S01]  /*5b0a0*/  HGMMA.64x256x8.F32.TF32 R24, gdesc[UR12], R24, gsb0 ;  /* 0x07e000000c1879f0 */ /* 0x000fe20008002818 */
[----:B------:R-:W-:Y:S01]  /*5b0b0*/  UIADD3.64 UR14, UR6, 0x2002, URZ ;  /* 0x00002002060e7897 */ /* 0x000fe2000fffe03f */
[----:B------:R-:W-:Y:S01]  /*5b0c0*/  UMOV UR12, UR60 ;  /* 0x0000003c000c7c82 */ /* 0x000fe20008000000 */
[----:B------:R-:W-:-:S04]  /*5b0d0*/  UMOV UR13, UR61 ;  /* 0x0000003d000d7c82 */ /* 0x000fc80008000000 */
[----:B--2---:R-:W-:Y:S02]  /*5b0e0*/  IMAD.U32 R196, RZ, RZ, UR14 ;  /* 0x0000000effc47e24 */ /* 0x004fe4000f8e00ff */
[----:B------:R-:W-:Y:S01]  /*5b0f0*/  IMAD.U32 R197, RZ, RZ, UR15 ;  /* 0x0000000fffc57e24 */ /* 0x000fe2000f8e00ff */
[----:B------:R-:W-:Y:S02]  /*5b100*/  WARPGROUP.DEPBAR.LE gsb0, 0x0 ;  /* 0x00008000000079c5 */ /* 0x000fe40000010000 */
[----:B------:R-:W-:-:S15]  /*5b110*/  WARPGROUP.ARRIVE ;  /* 0x00000000000079c5 */ /* 0x000fde0000000000 */
[----:B------:R-:W-:-:S01]  /*5b120*/  NOP ;  /* 0x0000000000007918 */ /* 0x000fc20000000000 */
[----:B------:R-:W-:Y:S01]  /*5b130*/  HGMMA.64x256x8.F32.TF32 R24, gdesc[UR12], R24, gsb0 ;  /* 0x07e000000c1879f0 */ /* 0x000fe20008002818 */
[----:B------:R-:W-:Y:S01]  /*5b140*/  UIADD3.64 UR14, UR6, 0x2004, URZ ;  /* 0x00002004060e7897 */ /* 0x000fe2000fffe03f */
[----:B------:R-:W-:Y:S01]  /*5b150*/  UMOV UR12, UR58 ;  /* 0x0000003a000c7c82 */ /* 0x000fe20008000000 */
[----:B------:R-:W-:Y:S01]  /*5b160*/  UMOV UR13, UR59 ;  /* 0x0000003b000d7c82 */ /* 0x000fe20008000000 */
[----:B------:R-:W-:Y:S01]  /*5b170*/  UMOV UR54, UR10 ;  /* 0x0000000a00367c82 */ /* 0x000fe20008000000 */
[----:B------:R-:W-:Y:S01]  /*5b180*/  UMOV UR55, UR11 ;  /* 0x0000000b00377c82 */ /* 0x000fe20008000000 */
[----:B------:R-:W-:Y:S02]  /*5b190*/  R2UR UR11, R5 ;  /* 0x00000000050b72ca */ /* 0x000fe400000e0000 */
[----:B------:R-:W-:Y:S01]  /*5b1a0*/  R2UR UR10, R3 ;  /* 0x00000000030a72ca */ /* 0x000fe200000e0000 */
[----:B------:R-:W-:Y:S01]  /*5b1b0*/  UMOV UR20, UR8 ;  /* 0x0000000800147c82 */ /* 0x000fe20008000000 */
[----:B------:R-:W-:-:S09]  /*5b1c0*/  UMOV UR21, UR9 ;  /* 0x0000000900157c82 */ /* 0x000fd20008000000 */
[----:B------:R-:W-:Y:S02]  /*5b1d0*/  UMOV UR9, UR11 ;  /* 0x0000000b00097c82 */ /* 0x000fe40008000000 */
[----:B------:R-:W-:Y:S01]  /*5b1e0*/  UMOV UR8, UR10 ;  /* 0x0000000a00087c82 */ /* 0x000fe20008000000 */
[----:B------:R-:W-:Y:S01]  /*5b1f0*/  UIADD3.64 UR10, UR6, 0x27fe, URZ ;  /* 0x000027fe060a7897 */ /* 0x000fe2000fffe03f */
[----:B------:R-:W-:Y:S02]  /*5b200*/  WARPGROUP.DEPBAR.LE gsb0, 0x0 ;  /* 0x00008000000079c5 */ /* 0x000fe40000010000 */
[----:B------:R-:W-:-:S06]  /*5b210*/  WARPGROUP.ARRIVE ;  /* 0x00000000000079c5 */ /* 0x000fcc0000000000 */
[----:B------:R-:W-:Y:S01]  /*5b220*/  HGMMA.64x256x8.F32.TF32 R24, gdesc[UR12], R24, gsb0 ;  /* 0x07e000000c1879f0 */ /* 0x000fe20008002818 */
[----:B------:R-:W-:Y:S01]  /*5b230*/  IMAD.U32 R188, RZ, RZ, UR10 ;  /* 0x0000000affbc7e24 */ /* 0x000fe2000f8e00ff */
[----:B------:R-:W-:Y:S01]  /*5b240*/  MOV R189, UR11 ;  /* 0x0000000b00bd7c02 */ /* 0x000fe20008000f00 */
[----:B------:R-:W-:Y:S02]  /*5b250*/  WARPGROUP.DEPBAR.LE gsb0, 0x0 ;  /* 0x00008000000079c5 */ /* 0x000fe40000010000 */
[----:B------:R-:W-:-:S15]  /*5b260*/  WARPGROUP.ARRIVE ;  /* 0x00000000000079c5 */ /* 0x000fde0000000000 */
[----:B------:R-:W-:-:S08]  /*5b270*/  NOP ;  /* 0x0000000000007918 */ /* 0x000fd00000000000 */
[----:B------:R-:W-:Y:S01]  /*5b280*/  HGMMA.64x256x8.F32.TF32 R24, gdesc[UR8], R24, gsb0 ;  /* 0x07e00000081879f0 */ /* 0x000fe20008002818 */
[----:B------:R-:W-:Y:S02]  /*5b290*/  R2UR UR9, R2 ;  /* 0x00000000020972ca */ /* 0x000fe400000e0000 */
[----:B------:R-:W-:Y:S01]  /*5b2a0*/  R2UR UR8, R0 ;  /* 0x00000000000872ca */ /* 0x000fe200000e0000 */
[----:B------:R-:W-:Y:S01]  /*5b2b0*/  UIADD3.64 UR10, UR6, 0x2800, URZ ;  /* 0x00002800060a7897 */ /* 0x000fe2000fffe03f */
[----:B------:R-:W-:Y:S01]  /*5b2c0*/  STL [R1+0x3a3c], R234 ;  /* 0x003a3cea01007387 */ /* 0x000fe20000100800 */
[----:B------:R-:W-:Y:S01]  /*5b2d0*/  MOV R192, UR14 ;  /* 0x0000000e00c07c02 */ /* 0x000fe20008000f00 */
[----:B------:R-:W-:Y:S02]  /*5b2e0*/  IMAD.U32 R193, RZ, RZ, UR15 ;  /* 0x0000000fffc17e24 */ /* 0x000fe4000f8e00ff */
        /* <DEDUP_REMOVED lines=13> */
[----:B------:R-:W-:-:S02]  /*5b3c0*/  WARPGROUP.DEPBAR.LE gsb0, 0x0 ;  /* 0x00008000000079c5 */ /* 0x000fc40000010000 */
[----:B------:R-:W-:-:S06]  /*5b3d0*/  WARPGROUP.ARRIVE ;  /* 0x00000000000079c5 */ /* 0x000fcc0000000000 */
[----:B------:R-:W-:Y:S03]  /*5b3e0*/  HGMMA.64x256x8.F32.TF32 R24, gdesc[UR8], R24, gsb0 ;  /* 0x07e00000081879f0 */ /* 0x000fe60008002818 */
[----:B------:R-:W-:Y:S02]  /*5b3f0*/  WARPGROUP.DEPBAR.LE gsb0, 0x0 ;  /* 0x00008000000079c5 */ /* 0x000fe40000010000 */
[----:B------:R-:W-:Y:S04]  /*5b400*/  STL.64 [R1+0xa00], R24 ;  /* 0x000a001801007387 */ /* 0x000fe80000100a00 */
[----:B------:R1:W-:Y:S04]  /*5b410*/  STL.64 [R1+0xa08], R26 ;  /* 0x000a081a01007387 */ /* 0x0003e80000100a00 */
[----:B-1----:R-:W2:Y:S04]  /*5b420*/  LDL.LU.64 R26, [R1+0x4330] ;  /* 0x00433000011a7983 */ /* 0x002ea80000300a00 */
[----:B------:R-:W3:Y:S01]  /*5b430*/  LDL.LU.64 R24, [R1+0x4328] ;  /* 0x0043280001187983 */ /* 0x000ee20000300a00 */
[----:B------:R-:W-:Y:S01]  /*5b440*/  R2UR UR12, R252 ;  /* 0x00000000fc0c72ca */ /* 0x000fe200000e0000 */
        /* <DEDUP_REMOVED lines=112> */
[----:B------:R-:W-:Y:S01]  /*5bb50*/  R2UR UR15, R7 ;  /* 0x00000000070f72ca */ /* 0x000fe200000e0000 */
[----:B------:R-:W-:Y:S01]  /*5bb60*/  IMAD.MOV.U32 R12, RZ, RZ, R140 ;  /* 0x000000ffff0c7224 */ /* 0x000fe200078e008c */
[----:B------:R-:W-:Y:S01]  /*5bb70*/  MOV R10, R142 ;  /* 0x0000008e000a7202 */ /* 0x000fe20000000f00 */
        /* <DEDUP_REMOVED lines=9> */
[----:B------:R-:W-:Y:S01]  /*5bc10*/  MOV R0, R151 ;  /* 0x0000009700007202 */ /* 0x000fe20000000f00 */
[----:B------:R-:W-:-:S02]  /*5bc20*/  IMAD.MOV.U32 R3, RZ, RZ, R149 ;  /* 0x000000ffff037224 */ /* 0x000fc400078e0095 */
[----:B------:R-:W-:Y:S01]  /*5bc30*/  IMAD.MOV.U32 R2, RZ, RZ, R150 ;  /* 0x000000ffff027224 */ /* 0x000fe200078e0096 */
[----:B--2---:R-:W-:Y:S02]  /*5bc40*/  R2UR UR11, R27 ;  /* 0x000000001b0b72ca */ /* 0x004fe400000e0000 */
[----:B------:R-:W-:Y:S02]  /*5bc50*/  R2UR UR10, R26 ;  /* 0x000000001a0a72ca */ /* 0x000fe400000e0000 */
[----:B---3--:R-:W-:Y:S02]  /*5bc60*/  R2UR UR9, R25 ;  /* 0x00000000190972ca */ /* 0x008fe400000e0000 */
[----:B------:R-:W-:Y:S02]  /*5bc70*/  R2UR UR8, R24 ;  /* 0x00000000180872ca */ /* 0x000fe400000e0000 */
        /* <DEDUP_REMOVED lines=251> */
[----:B------:R-:W-:Y:S01]  /*5cc30*/  IMAD.MOV.U32 R159, RZ, RZ, R0 ;  /* 0x000000ffff9f7224 */ /* 0x000fe200078e0000 */
[----:B------:R-:W-:-:S05]  /*5cc40*/  UIADD3.64 UR58, UR6, 0x2802, URZ ;  /* 0x00002802063a7897 */ /* 0x000fca000fffe03f */
[----:B--2---:R-:W-:-:S06]  /*5cc50*/  WARPGROUP.ARRIVE ;  /* 0x00000000000079c5 */ /* 0x004fcc0000000000 */
[----:B------:R-:W-:Y:S01]  /*5cc60*/  HGMMA.64x256x8.F32.TF32 R32, gdesc[UR56], R32, gsb0 ;  /* 0x07e00000382079f0 */ /* 0x000fe20008002820 */
[----:B------:R-:W-:Y:S01]  /*5cc70*/  IMAD.U32 R180, RZ, RZ, UR58 ;  /* 0x0000003affb47e24 */ /* 0x000fe2000f8e00ff */
[----:B------:R-:W-:Y:S01]  /*5cc80*/  MOV R181, UR59 ;  /* 0x0000003b00b57c02 */ /* 0x000fe20008000f00 */
[----:B------:R-:W-:Y:S01]  /*5cc90*/  UIADD3.64 UR58, UR6, 0x2804, URZ ;  /* 0x00002804063a7897 */ /* 0x000fe2000fffe03f */
[----:B------:R-:W-:Y:S01]  /*5cca0*/  UMOV UR56, UR52 ;  /* 0x0000003400387c82 */ /* 0x000fe20008000000 */
[----:B------:R-:W-:-:S04]  /*5ccb0*/  UMOV UR57, UR53 ;  /* 0x0000003500397c82 */ /* 0x000fc80008000000 */
[----:B------:R-:W-:Y:S02]  /*5ccc0*/  IMAD.U32 R176, RZ, RZ, UR58 ;  /* 0x0000003affb07e24 */ /* 0x000fe4000f8e00ff */
[----:B------:R-:W-:Y:S01]  /*5ccd0*/  IMAD.U32 R177, RZ, RZ, UR59 ;  /* 0x0000003bffb17e24 */ /* 0x000fe2000f8e00ff */
[----:B------:R-:W-:Y:S02]  /*5cce0*/  WARPGROUP.DEPBAR.LE gsb0, 0x0 ;  /* 0x00008000000079c5 */ /* 0x000fe40000010000 */
[----:B------:R-:W-:-:S14]  /*5ccf0*/  WARPGROUP.ARRIVE ;  /* 0x00000000000079c5 */ /* 0x000fdc0000000000 */
[----:B------:R-:W-:Y:S01]  /*5cd00*/  HGMMA.64x256x8.F32.TF32 R32, gdesc[UR56], R32, gsb0 ;  /* 0x07e00000382079f0 */ /* 0x000fe20008002820 */
[----:B------:R-:W-:Y:S01]  /*5cd10*/  UIADD3.64 UR58, UR6, 0x2ffe, URZ ;  /* 0x00002ffe063a7897 */ /* 0x000fe2000fffe03f */
[----:B------:R-:W-:Y:S01]  /*5cd20*/  UMOV UR56, UR48 ;  /* 0x0000003000387c82 */ /* 0x000fe20008000000 */
[----:B------:R-:W-:-:S04]  /*5cd30*/  UMOV UR57, UR49 ;  /* 0x0000003100397c82 */ /* 0x000fc80008000000 */
[----:B------:R-:W-:Y:S01]  /*5cd40*/  MOV R172, UR58 ;  /* 0x0000003a00ac7c02 */ /* 0x000fe20008000f00 */
[----:B------:R-:W-:Y:S01]  /*5cd50*/  IMAD.U32 R173, RZ, RZ, UR59 ;  /* 0x0000003bffad7e24 */ /* 0x000fe2000f8e00ff */
[----:B------:R-:W-:Y:S02]  /*5cd60*/  WARPGROUP.DEPBAR.LE gsb0, 0x0 ;  /* 0x00008000000079c5 */ /* 0x000fe40000010000 */
[----:B------:R-:W-:-:S15]  /*5cd70*/  WARPGROUP.ARRIVE ;  /* 0x00000000000079c5 */ /* 0x000fde0000000000 */
[----:B------:R-:W-:-:S02]  /*5cd80*/  NOP ;  /* 0x0000000000007918 */ /* 0x000fc40000000000 */
        /* <DEDUP_REMOVED lines=13> */
[----:B------:R-:W-:Y:S02]  /*5ce60*/  IMAD.U32 R168, RZ, RZ, UR58 ;  /* 0x0000003affa87e24 */ /* 0x000fe4000f8e00ff */
[----:B------:R-:W-:Y:S01]  /*5ce70*/  IMAD.U32 R169, RZ, RZ, UR59 ;  /* 0x0000003bffa97e24 */ /* 0x000fe2000f8e00ff */
[----:B------:R-:W-:Y:S02]  /*5ce80*/  WARPGROUP.DEPBAR.LE gsb0, 0x0 ;  /* 0x00008000000079c5 */ /* 0x000fe40000010000 */
[----:B------:R-:W-:-:S15]  /*5ce90*/  WARPGROUP.ARRIVE ;  /* 0x00000000000079c5 */ /* 0x000fde0000000000 */
[----:B------:R-:W-:-:S01]  /*5cea0*/  NOP ;  /* 0x0000000000007918 */ /* 0x000fc20000000000 */
        /* <DEDUP_REMOVED lines=30> */
[----:B------:R-:W-:-:S05]  /*5d090*/  UMOV UR57, UR25 ;  /* 0x0000001900397c82 */ /* 0x000fca0008000000 */
[----:B------:R-:W-:Y:S01]  /*5d0a0*/  UMOV UR60, UR58 ;  /* 0x0000003a003c7c82 */ /* 0x000fe20008000000 */
[----:B------:R-:W-:Y:S01]  /*5d0b0*/  UMOV UR61, UR59 ;  /* 0x0000003b003d7c82 */ /* 0x000fe20008000000 */
[----:B------:R-:W-:Y:S02]  /*5d0c0*/  WARPGROUP.DEPBAR.LE gsb0, 0x0 ;  /* 0x00008000000079c5 */ /* 0x000fe40000010000 */
[----:B------:R-:W-:-:S15]  /*5d0d0*/  WARPGROUP.ARRIVE ;  /* 0x00000000000079c5 */ /* 0x000fde0000000000 */
[----:B------:R-:W-:-:S01]  /*5d0e0*/  NOP ;  /* 0x0000000000007918 */ /* 0x000fc20000000000 */
[----:B------:R-:W-:Y:S01]  /*5d0f0*/  HGMMA.64x256x8.F32.TF32 R32, gdesc[UR56], R32, gsb0 ;  /* 0x07e00000382079f0 */ /* 0x000fe20008002820 */
[----:B------:R-:W-:Y:S01]  /*5d100*/  UIADD3.64 UR58, UR6, 0x3804, URZ ;  /* 0x00003804063a7897 */ /* 0x000fe2000fffe03f */
[----:B------:R-:W-:Y:S01]  /*5d110*/  UMOV UR56, UR20 ;  /* 0x0000001400387c82 */ /* 0x000fe20008000000 */
[----:B------:R-:W-:Y:S01]  /*5d120*/  UMOV UR57, UR21 ;  /* 0x0000001500397c82 */ /* 0x000fe20008000000 */
[----:B------:R-:W-:Y:S04]  /*5d130*/  STL.64 [R1+0x4140], R30 ;  /* 0x0041401e01007387 */ /* 0x000fe80000100a00 */
[----:B------:R-:W-:Y:S04]  /*5d140*/  STL.64 [R1+0x4138], R28 ;  /* 0x0041381c01007387 */ /* 0x000fe80000100a00 */
[----:B------:R-:W-:Y:S04]  /*5d150*/  STL.64 [R1+0x4130], R26 ;  /* 0x0041301a01007387 */ /* 0x000fe80000100a00 */
[----:B------:R-:W-:Y:S04]  /*5d160*/  STL.64 [R1+0x4128], R24 ;  /* 0x0041281801007387 */ /* 0x000fe80000100a00 */
        /* <DEDUP_REMOVED lines=8> */
[----:B------:R-:W-:-:S03]  /*5d1f0*/  MOV R160, UR58 ;  /* 0x0000003a00a07c02 */ /* 0x000fc60008000f00 */
        /* <DEDUP_REMOVED lines=12> */
[----:B------:R-:W-:Y:S01]  /*5d2c0*/  HGMMA.64x256x8.F32.TF32 R32, gdesc[UR56], R32, gsb0 ;  /* 0x07e00000382079f0 */ /* 0x000fe20008002820 */
[----:B------:R-:W-:Y:S02]  /*5d2d0*/  STL [R1+0x3aa8], R161 ;  /* 0x003aa8a101007387 */ /* 0x000fe40000100800 */
[----:B------:R-:W-:Y:S02]  /*5d2e0*/  WARPGROUP.DEPBAR.LE gsb0, 0x0 ;  /* 0x00008000000079c5 */ /* 0x000fe40000010000 */
        /* <DEDUP_REMOVED lines=64> */
[----:B-1----:R-:W2:Y:S04]  /*5d6f0*/  LDL.LU.64 R150, [R1+0x4320] ;  /* 0x0043200001967983 */ /* 0x002ea80000300a00 */
[----:B------:R-:W2:Y:S04]  /*5d700*/  LDL.LU.64 R148, [R1+0x4318] ;  /* 0x0043180001947983 */ /* 0x000ea80000300a00 */
        /* <DEDUP_REMOVED lines=61> */
[----:B------:R-:W2:Y:S01]  /*5dae0*/  LDL.LU.64 R24, [R1+0x4128] ;  /* 0x0041280001187983 */ /* 0x000ea20000300a00 */
[----:B------:R-:W-:Y:S01]  /*5daf0*/  UIADD3.64 UR56, UR4, 0x1fe, URZ ;  /* 0x000001fe04387897 */ /* 0x000fe2000fffe03f */
[----:B------:R-:W-:Y:S01]  /*5db00*/  UMOV UR58, UR16 ;  /* 0x00000010003a7c82 */ /* 0x000fe20008000000 */
[----:B------:R-:W-:Y:S01]  /*5db10*/  UMOV UR59, UR17 ;  /* 0x00000011003b7c82 */ /* 0x000fe20008000000 */
[----:B--2---:R-:W-:-:S06]  /*5db20*/  WARPGROUP.ARRIVE ;  /* 0x00000000000079c5 */ /* 0x004fcc0000000000 */
[----:B------:R-:W-:Y:S01]  /*5db30*/  HGMMA.64x256x8.F32.TF32 R24, gdesc[UR56], R24, gsb0 ;  /* 0x07e00000381879f0 */ /* 0x000fe20008002818 */
[----:B------:R-:W-:Y:S01]  /*5db40*/  UIADD3.64 UR56, UR4, 0x200, URZ ;  /* 0x0000020004387897 */ /* 0x000fe2000fffe03f */
[----:B------:R-:W-:Y:S01]  /*5db50*/  UMOV UR58, UR6 ;  /* 0x00000006003a7c82 */ /* 0x000fe20008000000 */
[----:B------:R-:W-:Y:S01]  /*5db60*/  UMOV UR59, UR7 ;  /* 0x00000007003b7c82 */ /* 0x000fe20008000000 */
[----:B------:R-:W-:Y:S02]  /*5db70*/  WARPGROUP.DEPBAR.LE gsb0, 0x0 ;  /* 0x00008000000079c5 */ /* 0x000fe40000010000 */
[----:B------:R-:W-:-:S15]  /*5db80*/  WARPGROUP.ARRIVE ;  /* 0x00000000000079c5 */ /* 0x000fde0000000000 */
[----:B------:R-:W-:-:S07]  /*5db90*/  NOP ;  /* 0x0000000000007918 */ /* 0x000fce0000000000 */
[----:B------:R-:W-:Y:S01]  /*5dba0*/  HGMMA.64x256x8.F32.TF32 R24, gdesc[UR56], R24, gsb0 ;  /* 0x07e00000381879f0 */ /* 0x000fe20008002818 */
[----:B------:R-:W-:Y:S01]  /*5dbb0*/  UIADD3.64 UR56, UR4, 0x202, URZ ;  /* 0x0000020204387897 */ /* 0x000fe2000fffe03f */
[----:B------:R-:W-:Y:S01]  /*5dbc0*/  UMOV UR58, UR8 ;  /* 0x00000008003a7c82 */ /* 0x000fe20008000000 */
[----:B------:R-:W-:Y:S01]  /*5dbd0*/  UMOV UR59, UR9 ;  /* 0x00000009003b7c82 */ /* 0x000fe20008000000 */
[----:B------:R-:W-:Y:S01]  /*5dbe0*/  UIADD3.64 UR8, UR4, 0x204, URZ ;  /* 0x0000020404087897 */ /* 0x000fe2000fffe03f */
[----:B------:R-:W-:Y:S02]  /*5dbf0*/  WARPGROUP.DEPBAR.LE gsb0, 0x0 ;  /* 0x00008000000079c5 */ /* 0x000fe40000010000 */
[----:B------:R-:W-:-:S15]  /*5dc00*/  WARPGROUP.ARRIVE ;  /* 0x00000000000079c5 */ /* 0x000fde0000000000 */
[----:B------:R-:W-:-:S06]  /*5dc10*/  NOP ;  /* 0x0000000000007918 */ /* 0x000fcc0000000000 */
[----:B------:R-:W-:Y:S01]  /*5dc20*/  HGMMA.64x256x8.F32.TF32 R24, gdesc[UR56], R24, gsb0 ;  /* 0x07e00000381879f0 */ /* 0x000fe20008002818 */
[----:B------:R-:W-:Y:S02]  /*5dc30*/  MOV R5, UR9 ;  /* 0x0000000900057c02 */ /* 0x000fe40008000f00 */
[----:B------:R-:W-:Y:S01]  /*5dc40*/  MOV R3, UR8 ;  /* 0x0000000800037c02 */ /* 0x000fe20008000f00 */
        /* <DEDUP_REMOVED lines=12> */
[----:B------:R-:W-:Y:S04]  /*5dd10*/  STL [R1+0x3f18], R5 ;  /* 0x003f180501007387 */ /* 0x000fe80000100800 */
[----:B------:R-:W-:Y:S01]  /*5dd20*/  STL [R1+0x3f1c], R3 ;  /* 0x003f1c0301007387 */ /* 0x000fe20000100800 */
[----:B------:R-:W-:Y:S02]  /*5dd30*/  WARPGROUP.DEPBAR.LE gsb0, 0x0 ;  /* 0x00008000000079c5 */ /* 0x000fe40000010000 */
[----:B------:R-:W-:-:S15]  /*5dd40*/  WARPGROUP.ARRIVE ;  /* 0x00000000000079c5 */ /* 0x000fde0000000000 */
[----:B------:R-:W-:-:S05]  /*5dd50*/  NOP ;  /* 0x0000000000007918 */ /* 0x000fca0000000000 */
[----:B------:R-:W-:Y:S03]  /*5dd60*/  HGMMA.64x256x8.F32.TF32 R24, gdesc[UR12], R24, gsb0 ;  /* 0x07e000000c1879f0 */ /* 0x000fe60008002818 */
[----:B------:R-:W-:Y:S02]  /*5dd70*/  WARPGROUP.DEPBAR.LE gsb0, 0x0 ;  /* 0x00008000000079c5 */ /* 0x000fe40000010000 */
[----:B------:R1:W-:Y:S01]  /*5dd80*/  STL.64 [R1+0x800], R24 ;  /* 0x0008001801007387 */ /* 0x0003e20000100a00 */
[----:B------:R-:W-:-:S03]  /*5dd90*/  IMAD.MOV.U32 R252, RZ, RZ, R28 ;  /* 0x000000fffffc7224 */ /* 0x000fc600078e001c */
[----:B------:R-:W-:Y:S01]  /*5dda0*/  STL.64 [R1+0x808], R26 ;  /* 0x0008081a01007387 */ /* 0x000fe20000100a00 */
[----:B------:R-:W-:Y:S02]  /*5ddb0*/  MOV R251, R29 ;  /* 0x0000001d00fb7202 */ /* 0x000fe40000000f00 */
[----:B-1----:R-:W-:Y:S01]  /*5ddc0*/  MOV R24, UR13 ;  /* 0x0000000d00187c02 */ /* 0x002fe20008000f00 */
[----:B------:R-:W-:-:S04]  /*5ddd0*/  IMAD.MOV.U32 R250, RZ, RZ, R30 ;  /* 0x000000fffffa7224 */ /* 0x000fc800078e001e */
[----:B------:R1:W-:Y:S01]  /*5dde0*/  STL [R1+0x3f24], R24 ;  /* 0x003f241801007387 */ /* 0x0003e20000100800 */
[----:B------:R-:W-:Y:S01]  /*5ddf0*/  IMAD.MOV.U32 R249, RZ, RZ, R31 ;  /* 0x000000fffff97224 */ /* 0x000fe200078e001f */
[----:B------:R-:W-:Y:S01]  /*5de00*/  MOV R248, R32 ;  /* 0x0000002000f87202 */ /* 0x000fe20000000f00 */
[----:B------:R-:W-:Y:S01]  /*5de10*/  IMAD.MOV.U32 R247, RZ, RZ, R33 ;  /* 0x000000fffff77224 */ /* 0x000fe200078e0021 */
[----:B------:R-:W-:Y:S01]  /*5de20*/  MOV R245, R35 ;  /* 0x0000002300f57202 */ /* 0x000fe20000000f00 */
[----:B------:R-:W-:Y:S01]  /*5de30*/  IMAD.MOV.U32 R246, RZ, RZ, R34 ;  /* 0x000000fffff67224 */ /* 0x000fe200078e0022 */
[----:B-1----:R-:W2:Y:S04]  /*5de40*/  LDL.LU.64 R24, [R1+0x600] ;  /* 0x0006000001187983 */ /* 0x002ea80000300a00 */
[----:B------:R-:W3:Y:S01]  /*5de50*/  LDL.LU.64 R26, [R1+0x608] ;  /* 0x00060800011a7983 */ /* 0x000ee20000300a00 */
[----:B------:R-:W-:-:S03]  /*5de60*/  IMAD.MOV.U32 R244, RZ, RZ, R36 ;  /* 0x000000fffff47224 */ /* 0x000fc600078e0024 */
[----:B------:R-:W4:Y:S01]  /*5de70*/  LDL.LU.64 R28, [R1+0x610] ;  /* 0x00061000011c7983 */ /* 0x000f220000300a00 */
[----:B------:R-:W-:-:S03]  /*5de80*/  IMAD.MOV.U32 R243, RZ, RZ, R37 ;  /* 0x000000fffff37224 */ /* 0x000fc600078e0025 */
[----:B------:R-:W2:Y:S01]  /*5de90*/  LDL.LU.64 R30, [R1+0x618] ;  /* 0x00061800011e7983 */ /* 0x000ea20000300a00 */
[----:B------:R-:W-:Y:S01]  /*5dea0*/  MOV R242, R38 ;  /* 0x0000002600f27202 */ /* 0x000fe20000000f00 */
[----:B------:R-:W-:Y:S02]  /*5deb0*/  IMAD.MOV.U32 R241, RZ, RZ, R39 ;  /* 0x000000fffff17224 */ /* 0x000fe400078e0027 */
[----:B------:R-:W3:Y:S01]  /*5dec0*/  LDL.LU.64 R32, [R1+0x620] ;  /* 0x0006200001207983 */ /* 0x000ee20000300a00 */
[----:B------:R-:W-:Y:S01]  /*5ded0*/  IMAD.MOV.U32 R240, RZ, RZ, R40 ;  /* 0x000000fffff07224 */ /* 0x000fe200078e0028 */
[----:B------:R-:W-:Y:S02]  /*5dee0*/  MOV R239, R41 ;  /* 0x0000002900ef7202 */ /* 0x000fe40000000f00 */
[----:B------:R-:W4:Y:S01]  /*5def0*/  LDL.LU.64 R34, [R1+0x628] ;  /* 0x0006280001227983 */ /* 0x000f220000300a00 */
[----:B------:R-:W-:-:S03]  /*5df00*/  IMAD.MOV.U32 R238, RZ, RZ, R42 ;  /* 0x000000ffffee7224 */ /* 0x000fc600078e002a */
[----:B------:R-:W2:Y:S01]  /*5df10*/  LDL.LU.64 R36, [R1+0x630] ;  /* 0x0006300001247983 */ /* 0x000ea20000300a00 */
[----:B------:R-:W-:Y:S01]  /*5df20*/  IMAD.MOV.U32 R237, RZ, RZ, R43 ;  /* 0x000000ffffed7224 */ /* 0x000fe200078e002b */
[----:B------:R-:W-:Y:S02]  /*5df30*/  MOV R236, R44 ;  /* 0x0000002c00ec7202 */ /* 0x000fe40000000f00 */
[----:B------:R-:W3:Y:S01]  /*5df40*/  LDL.LU.64 R38, [R1+0x638] ;  /* 0x0006380001267983 */ /* 0x000ee20000300a00 */
[----:B------:R-:W-:Y:S01]  /*5df50*/  IMAD.MOV.U32 R235, RZ, RZ, R45 ;  /* 0x000000ffffeb7224 */ /* 0x000fe200078e002d */
[----:B------:R-:W-:Y:S02]  /*5df60*/  MOV R233, R47 ;  /* 0x0000002f00e97202 */ /* 0x000fe40000000f00 */
[----:B------:R-:W4:Y:S01]  /*5df70*/  LDL.LU.64 R40, [R1+0x640] ;  /* 0x0006400001287983 */ /* 0x000f220000300a00 */
[----:B------:R-:W-:-:S03]  /*5df80*/  IMAD.MOV.U32 R234, RZ, RZ, R46 ;  /* 0x000000ffffea7224 */ /* 0x000fc600078e002e */
[----:B------:R-:W2:Y:S01]  /*5df90*/  LDL.LU.64 R42, [R1+0x648] ;  /* 0x00064800012a7983 */ /* 0x000ea20000300a00 */
[----:B------:R-:W-:Y:S01]  /*5dfa0*/  IMAD.MOV.U32 R232, RZ, RZ, R48 ;  /* 0x000000ffffe87224 */ /* 0x000fe200078e0030 */
[----:B------:R-:W-:Y:S01]  /*5dfb0*/  MOV R230, R50 ;  /* 0x0000003200e67202 */ /* 0x000fe20000000f00 */
[----:B------:R-:W-:Y:S01]  /*5dfc0*/  IMAD.MOV.U32 R231, RZ, RZ, R49 ;  /* 0x000000ffffe77224 */ /* 0x000fe200078e0031 */
        /* <DEDUP_REMOVED lines=150> */
[----:B------:R-:W-:Y:S02]  /*5e930*/  IMAD.MOV.U32 R2, RZ, RZ, R150 ;  /* 0x000000ffff027224 */ /* 0x000fe400078e0096 */
[----:B------:R-:W-:Y:S01]  /*5e940*/  IMAD.MOV.U32 R0, RZ, RZ, R151 ;  /* 0x000000ffff007224 */ /* 0x000fe200078e0097 */
        /* <DEDUP_REMOVED lines=73> */
[----:B------:R-:W-:Y:S02]  /*5ede0*/  WARPGROUP.DEPBAR.LE gsb0, 0x0 ;  /* 0x00008000000079c5 */ /* 0x000fe40000010000 */
[----:B------:R-:W-:-:S15]  /*5edf0*/  WARPGROUP.ARRIVE ;  /* 0x00000000000079c5 */ /* 0x000fde0000000000 */
[----:B------:R-:W-:-:S08]  /*5ee00*/  NOP ;  /* 0x0000000000007918 */ /* 0x000fd00000000000 */
        /* <DEDUP_REMOVED lines=62> */
[----:B------:R-:W-:Y:S01]  /*5f1f0*/  STL.64 [R1+0x3fe0], R70 ;  /* 0x003fe04601007387 */ /* 0x000fe20000100a00 */
[----:B------:R-:W-:-:S02]  /*5f200*/  WARPGROUP.DEPBAR.LE gsb0, 0x0 ;  /* 0x00008000000079c5 */ /* 0x000fc40000010000 */
[----:B------:R-:W-:-:S06]  /*5f210*/  WARPGROUP.ARRIVE ;  /* 0x00000000000079c5 */ /* 0x000fcc0000000000 */
        /* <DEDUP_REMOVED lines=16> */
[----:B------:R-:W-:-:S03]  /*5f320*/  MOV R252, UR12 ;  /* 0x0000000c00fc7c02 */ /* 0x000fc60008000f00 */
        /* <DEDUP_REMOVED lines=138> */
[----:B------:R-:W-:-:S02]  /*5fbd0*/  UIADD3.64 UR58, UR4, 0x1fe, URZ ;  /* 0x000001fe043a7897 */ /* 0x000fc4000fffe03f */
[----:B------:R-:W-:-:S05]  /*5fbe0*/  UIADD3.64 UR10, UR6, 0x1ffe, URZ ;  /* 0x00001ffe060a7897 */ /* 0x000fca000fffe03f */
[----:B------:R-:W-:Y:S01]  /*5fbf0*/  UMOV UR12, UR58 ;  /* 0x0000003a000c7c82 */ /* 0x000fe20008000000 */
[----:B------:R-:W-:Y:S01]  /*5fc00*/  UMOV UR13, UR59 ;  /* 0x0000003b000d7c82 */ /* 0x000fe20008000000 */
[----:B------:R-:W-:Y:S01]  /*5fc10*/  UMOV UR14, UR10 ;  /* 0x0000000a000e7c82 */ /* 0x000fe20008000000 */
[----:B------:R-:W-:Y:S01]  /*5fc20*/  UMOV UR15, UR11 ;  /* 0x0000000b000f7c82 */ /* 0x000fe20008000000 */
[----:B--2---:R-:W-:-:S06]  /*5fc30*/  WARPGROUP.ARRIVE ;  /* 0x00000000000079c5 */ /* 0x004fcc0000000000 */
[----:B------:R-:W-:Y:S03]  /*5fc40*/  HGMMA.64x256x8.F32.TF32 R24, gdesc[UR12], R24, gsb0 ;  /* 0x07e000000c1879f0 */ /* 0x000fe60008002818 */
[----:B------:R-:W-:Y:S02]  /*5fc50*/  WARPGROUP.DEPBAR.LE gsb0, 0x0 ;  /* 0x00008000000079c5 */ /* 0x000fe40000010000 */
[----:B------:R1:W-:Y:S04]  /*5fc60*/  STL.64 [R1+0x600], R24 ;  /* 0x0006001801007387 */ /* 0x0003e80000100a00 */
[----:B------:R2:W-:Y:S04]  /*5fc70*/  STL.64 [R1+0x608], R26 ;  /* 0x0006081a01007387 */ /* 0x0005e80000100a00 */
[----:B-1----:R-:W3:Y:S01]  /*5fc80*/  LDL.LU R24, [R1+0x3f24] ;  /* 0x003f240001187983 */ /* 0x002ee20000300800 */
        /* <DEDUP_REMOVED lines=122> */
[----:B------:R-:W-:-:S02]  /*60430*/  IMAD.MOV.U32 R2, RZ, RZ, R150 ;  /* 0x000000ffff027224 */ /* 0x000fc400078e0096 */
[----:B------:R-:W-:Y:S01]  /*60440*/  IMAD.MOV.U32 R0, RZ, RZ, R151 ;  /* 0x000000ffff007224 */ /* 0x000fe200078e0097 */
[----:B---3--:R-:W-:Y:S02]  /*60450*/  R2UR UR13, R24 ;  /* 0x00000000180d72ca */ /* 0x008fe400000e0000 */
[----:B------:R-:W3:Y:S04]  /*60460*/  LDL.LU.64 R24, [R1+0x400] ;  /* 0x0004000001187983 */ /* 0x000ee80000300a00 */
[----:B--2---:R-:W2:Y:S04]  /*60470*/  LDL.LU.64 R26, [R1+0x408] ;  /* 0x00040800011a7983 */ /* 0x004ea80000300a00 */
[----:B------:R-:W4:Y:S04]  /*60480*/  LDL.LU.64 R28, [R1+0x410] ;  /* 0x00041000011c7983 */ /* 0x000f280000300a00 */
[----:B------:R-:W3:Y:S04]  /*60490*/  LDL.LU.64 R30, [R1+0x418] ;  /* 0x00041800011e7983 */ /* 0x000ee80000300a00 */
[----:B------:R-:W2:Y:S04]  /*604a0*/  LDL.LU.64 R32, [R1+0x420] ;  /* 0x0004200001207983 */ /* 0x000ea80000300a00 */
        /* <DEDUP_REMOVED lines=59> */
[----:B---3--:R-:W-:Y:S04]  /*60860*/  STL.64 [R1+0x3f08], R150 ;  /* 0x003f089601007387 */ /* 0x008fe80000100a00 */
[----:B----4-:R-:W-:Y:S04]  /*60870*/  STL.64 [R1+0x3f00], R148 ;  /* 0x003f009401007387 */ /* 0x010fe80000100a00 */
[----:B--2---:R-:W-:Y:S04]  /*60880*/  STL.64 [R1+0x3ef8], R146 ;  /* 0x003ef89201007387 */ /* 0x004fe80000100a00 */
        /* <DEDUP_REMOVED lines=73> */
[----:B------:R-:W-:Y:S01]  /*60d20*/  UIADD3.64 UR58, UR4, 0x200, URZ ;  /* 0x00000200043a7897 */ /* 0x000fe2000fffe03f */
[----:B------:R-:W-:Y:S01]  /*60d30*/  IMAD.MOV.U32 R118, RZ, RZ, R242 ;  /* 0x000000ffff767224 */ /* 0x000fe200078e00f2 */
[----:B------:R-:W-:Y:S01]  /*60d40*/  UIADD3.64 UR10, UR6, 0x2000, URZ ;  /* 0x00002000060a7897 */ /* 0x000fe2000fffe03f */
[----:B------:R-:W-:Y:S01]  /*60d50*/  IMAD.MOV.U32 R120, RZ, RZ, R240 ;  /* 0x000000ffff787224 */ /* 0x000fe200078e00f0 */
[----:B------:R-:W3:Y:S01]  /*60d60*/  LDL.LU R252, [R1+0x3f20] ;  /* 0x003f200001fc7983 */ /* 0x000ee20000300800 */
        /* <DEDUP_REMOVED lines=21> */
[----:B------:R-:W-:Y:S01]  /*60ec0*/  UMOV UR8, UR58 ;  /* 0x0000003a00087c82 */ /* 0x000fe20008000000 */
[----:B------:R-:W-:Y:S01]  /*60ed0*/  UMOV UR9, UR59 ;  /* 0x0000003b00097c82 */ /* 0x000fe20008000000 */
[----:B------:R-:W4:Y:S04]  /*60ee0*/  LDL.LU R3, [R1+0x3f1c] ;  /* 0x003f1c0001037983 */ /* 0x000f280000300800 */
[----:B------:R-:W3:Y:S01]  /*60ef0*/  LDL.LU R5, [R1+0x3f18] ;  /* 0x003f180001057983 */ /* 0x000ee20000300800 */
[----:B------:R-:W-:-:S02]  /*60f00*/  UIADD3.64 UR58, UR6, 0x2002, URZ ;  /* 0x00002002063a7897 */ /* 0x000fc4000fffe03f */
[----:B------:R-:W-:Y:S01]  /*60f10*/  UIADD3.64 UR14, UR4, 0x9fe, URZ ;  /* 0x000009fe040e7897 */ /* 0x000fe2000fffe03f */
[----:B------:R-:W3:Y:S01]  /*60f20*/  LDL.LU R228, [R1+0x3f14] ;  /* 0x003f140001e47983 */ /* 0x000ee20000300800 */
[----:B------:R-:W-:Y:S02]  /*60f30*/  UIADD3.64 UR18, UR6, 0x27fe, URZ ;  /* 0x000027fe06127897 */ /* 0x000fe4000fffe03f */
[----:B------:R-:W-:Y:S01]  /*60f40*/  UIADD3.64 UR22, UR6, 0x2804, URZ ;  /* 0x0000280406167897 */ /* 0x000fe2000fffe03f */
[----:B------:R-:W3:Y:S01]  /*60f50*/  LDL.LU R229, [R1+0x3f10] ;  /* 0x003f100001e57983 */ /* 0x000ee20000300800 */
[----:B--2---:R-:W-:-:S06]  /*60f60*/  WARPGROUP.ARRIVE ;  /* 0x00000000000079c5 */ /* 0x004fcc0000000000 */
[----:B------:R-:W-:Y:S01]  /*60f70*/  HGMMA.64x256x8.F32.TF32 R100, gdesc[UR8], R100, gsb0 ;  /* 0x07e00000086479f0 */ /* 0x000fe20008002864 */
[----:B------:R-:W-:Y:S01]  /*60f80*/  UIADD3.64 UR10, UR6, 0x2004, URZ ;  /* 0x00002004060a7897 */ /* 0x000fe2000fffe03f */
[----:B----4-:R-:W-:Y:S01]  /*60f90*/  R2UR UR8, R3 ;  /* 0x00000000030872ca */ /* 0x010fe200000e0000 */
[----:B------:R-:W-:Y:S02]  /*60fa0*/  WARPGROUP.DEPBAR.LE gsb0, 0x0 ;  /* 0x00008000000079c5 */ /* 0x000fe40000010000 */
[----:B------:R-:W-:-:S15]  /*60fb0*/  WARPGROUP.ARRIVE ;  /* 0x00000000000079c5 */ /* 0x000fde0000000000 */
[----:B------:R-:W-:-:S08]  /*60fc0*/  NOP ;  /* 0x0000000000007918 */ /* 0x000fd00000000000 */
[----:B------:R-:W-:Y:S01]  /*60fd0*/  HGMMA.64x256x8.F32.TF32 R100, gdesc[UR56], R100, gsb0 ;  /* 0x07e00000386479f0 */ /* 0x000fe20008002864 */
[----:B---3--:R-:W-:Y:S02]  /*60fe0*/  R2UR UR9, R5 ;  /* 0x00000000050972ca */ /* 0x008fe400000e0000 */
        /* <DEDUP_REMOVED lines=8> */
[----:B------:R-:W-:Y:S01]  /*61070*/  R2UR UR12, R252 ;  /* 0x00000000fc0c72ca */ /* 0x000fe200000e0000 */
[----:B------:R-:W-:Y:S01]  /*61080*/  UIADD3.64 UR14, UR6, 0x2800, URZ ;  /* 0x00002800060e7897 */ /* 0x000fe2000fffe03f */
[----:B------:R-:W-:Y:S02]  /*61090*/  WARPGROUP.DEPBAR.LE gsb0, 0x0 ;  /* 0x00008000000079c5 */ /* 0x000fe40000010000 */
[----:B------:R-:W-:-:S15]  /*610a0*/  WARPGROUP.ARRIVE ;  /* 0x00000000000079c5 */ /* 0x000fde0000000000 */
[----:B------:R-:W-:-:S04]  /*610b0*/  NOP ;  /* 0x0000000000007918 */ /* 0x000fc80000000000 */
[----:B------:R-:W-:Y:S01]  /*610c0*/  HGMMA.64x256x8.F32.TF32 R100, gdesc[UR8], R100, gsb0 ;  /* 0x07e00000086479f0 */ /* 0x000fe20008002864 */
[----:B------:R-:W-:Y:S02]  /*610d0*/  UIADD3.64 UR18, UR6, 0x2802, URZ ;  /* 0x0000280206127897 */ /* 0x000fe4000fffe03f */
[----:B------:R-:W-:Y:S02]  /*610e0*/  WARPGROUP.DEPBAR.LE gsb0, 0x0 ;  /* 0x00008000000079c5 */ /* 0x000fe40000010000 */
[----:B------:R-:W-:-:S15]  /*610f0*/  WARPGROUP.ARRIVE ;  /* 0x00000000000079c5 */ /* 0x000fde0000000000 */
[----:B------:R-:W-:-:S08]  /*61100*/  NOP ;  /* 0x0000000000007918 */ /* 0x000fd00000000000 */
[----:B------:R-:W-:Y:S03]  /*61110*/  HGMMA.64x256x8.F32.TF32 R100, gdesc[UR12], R100, gsb0 ;  /* 0x07e000000c6479f0 */ /* 0x000fe60008002864 */
        /* <DEDUP_REMOVED lines=34> */
[----:B------:R-:W-:Y:S01]  /*61340*/  UMOV UR50, UR60 ;  /* 0x0000003c00327c82 */ /* 0x000fe20008000000 */
[----:B------:R-:W-:Y:S01]  /*61350*/  UMOV UR51, UR61 ;  /* 0x0000003d00337c82 */ /* 0x000fe20008000000 */
        /* <DEDUP_REMOVED lines=179> */
[----:B------:R-:W-:-:S02]  /*61e90*/  R2UR UR10, R228 ;  /* 0x00000000e40a72ca */ /* 0x000fc400000e0000 */
[----:B------:R-:W-:Y:S01]  /*61ea0*/  R2UR UR11, R229 ;  /* 0x00000000e50b72ca */ /* 0x000fe200000e0000 */
[----:B------:R-:W-:Y:S01]  /*61eb0*/  UIADD3.64 UR8, UR4, 0x3fe, URZ ;  /* 0x000003fe04087897 */ /* 0x000fe2000fffe03f */
[----:B--2---:R-:W-:-:S11]  /*61ec0*/  WARPGROUP.ARRIVE ;  /* 0x00000000000079c5 */ /* 0x004fd60000000000 */
        /* <DEDUP_REMOVED lines=9> */
[----:B------:R-:W-:Y:S01]  /*61f60*/  UIADD3.64 UR8, UR4, 0x402, URZ ;  /* 0x0000040204087897 */ /* 0x000fe2000fffe03f */
[----:B------:R-:W-:Y:S01]  /*61f70*/  UMOV UR10, UR56 ;  /* 0x00000038000a7c82 */ /* 0x000fe20008000000 */
[----:B------:R-:W-:Y:S01]  /*61f80*/  UMOV UR11, UR57 ;  /* 0x00000039000b7c82 */ /* 0x000fe20008000000 */
[----:B------:R-:W-:Y:S02]  /*61f90*/  UIADD3.64 UR58, UR6, 0x4, URZ ;  /* 0x00000004063a7897 */ /* 0x000fe4000fffe03f */
[----:B------:R-:W-:-:S05]  /*61fa0*/  UIADD3.64 UR12, UR4, 0x404, URZ ;  /* 0x00000404040c7897 */ /* 0x000fca000fffe03f */
[----:B------:R-:W-:Y:S01]  /*61fb0*/  UMOV UR14, UR58 ;  /* 0x0000003a000e7c82 */ /* 0x000fe20008000000 */
[----:B------:R-:W-:Y:S01]  /*61fc0*/  UMOV UR15, UR59 ;  /* 0x0000003b000f7c82 */ /* 0x000fe20008000000 */
[----:B------:R-:W-:Y:S02]  /*61fd0*/  WARPGROUP.DEPBAR.LE gsb0, 0x0 ;  /* 0x00008000000079c5 */ /* 0x000fe40000010000 */
[----:B------:R-:W-:-:S13]  /*61fe0*/  WARPGROUP.ARRIVE ;  /* 0x00000000000079c5 */ /* 0x000fda0000000000 */
[----:B------:R-:W-:Y:S01]  /*61ff0*/  HGMMA.64x256x8.F32.TF32 R24, gdesc[UR8], R24, gsb0 ;  /* 0x07e00000081879f0 */ /* 0x000fe20008002818 */
[----:B------:R-:W-:Y:S02]  /*62000*/  UIADD3.64 UR56, UR6, 0x7fe, URZ ;  /* 0x000007fe06387897 */ /* 0x000fe4000fffe03f */
[----:B------:R-:W-:-:S05]  /*62010*/  UIADD3.64 UR16, UR4, 0xbfe, URZ ;  /* 0x00000bfe04107897 */ /* 0x000fca000fffe03f */
[----:B------:R-:W-:Y:S01]  /*62020*/  UMOV UR18, UR56 ;  /* 0x0000003800127c82 */ /* 0x000fe20008000000 */
[----:B------:R-:W-:Y:S01]  /*62030*/  UMOV UR19, UR57 ;  /* 0x0000003900137c82 */ /* 0x000fe20008000000 */
[----:B------:R-:W-:Y:S02]  /*62040*/  WARPGROUP.DEPBAR.LE gsb0, 0x0 ;  /* 0x00008000000079c5 */ /* 0x000fe40000010000 */
[----:B------:R-:W-:-:S15]  /*62050*/  WARPGROUP.ARRIVE ;  /* 0x00000000000079c5 */ /* 0x000fde0000000000 */
[----:B------:R-:W-:-:S01]  /*62060*/  NOP ;  /* 0x0000000000007918 */ /* 0x000fc20000000000 */
[----:B------:R-:W-:Y:S01]  /*62070*/  HGMMA.64x256x8.F32.TF32 R24, gdesc[UR12], R24, gsb0 ;  /* 0x07e000000c1879f0 */ /* 0x000fe20008002818 */
[----:B------:R-:W-:Y:S02]  /*62080*/  UIADD3.64 UR58, UR6, 0x800, URZ ;  /* 0x00000800063a7897 */ /* 0x000fe4000fffe03f */
[----:B------:R-:W-:Y:S02]  /*62090*/  WARPGROUP.DEPBAR.LE gsb0, 0x0 ;  /* 0x00008000000079c5 */ /* 0x000fe40000010000 */
[----:B------:R-:W-:-:S15]  /*620a0*/  WARPGROUP.ARRIVE ;  /* 0x00000000000079c5 */ /* 0x000fde0000000000 */
[----:B------:R-:W-:-:S08]  /*620b0*/  NOP ;  /* 0x0000000000007918 */ /* 0x000fd00000000000 */
[----:B------:R-:W-:Y:S01]  /*620c0*/  HGMMA.64x256x8.F32.TF32 R24, gdesc[UR16], R24, gsb0 ;  /* 0x07e00000101879f0 */ /* 0x000fe20008002818 */
[----:B------:R-:W-:Y:S01]  /*620d0*/  UIADD3.64 UR16, UR4, 0xc00, URZ ;  /* 0x00000c0004107897 */ /* 0x000fe2000fffe03f */
[----:B------:R-:W-:Y:S01]  /*620e0*/  UMOV UR18, UR58 ;  /* 0x0000003a00127c82 */ /* 0x000fe20008000000 */
[----:B------:R-:W-:Y:S01]  /*620f0*/  UMOV UR19, UR59 ;  /* 0x0000003b00137c82 */ /* 0x000fe20008000000 */
[----:B------:R-:W-:Y:S02]  /*62100*/  MOV R5, UR13 ;  /* 0x0000000d00057c02 */ /* 0x000fe40008000f00 */
[----:B------:R-:W-:Y:S01]  /*62110*/  MOV R3, UR12 ;  /* 0x0000000c00037c02 */ /* 0x000fe20008000f00 */
        /* <DEDUP_REMOVED lines=8> */
[----:B------:R-:W-:Y:S01]  /*621a0*/  STL.64 [R1+0x400], R24 ;  /* 0x0004001801007387 */ /* 0x000fe20000100a00 */
[----:B------:R-:W-:Y:S01]  /*621b0*/  IMAD.MOV.U32 R250, RZ, RZ, R30 ;  /* 0x000000fffffa7224 */ /* 0x000fe200078e001e */
[----:B------:R-:W-:Y:S01]  /*621c0*/  MOV R249, R31 ;  /* 0x0000001f00f97202 */ /* 0x000fe20000000f00 */
[----:B------:R-:W-:Y:S01]  /*621d0*/  IMAD.MOV.U32 R251, RZ, RZ, R29 ;  /* 0x000000fffffb7224 */ /* 0x000fe200078e001d */
[----:B------:R1:W-:Y:S01]  /*621e0*/  STL.64 [R1+0x408], R26 ;  /* 0x0004081a01007387 */ /* 0x0003e20000100a00 */
[----:B------:R-:W-:-:S03]  /*621f0*/  MOV R252, R28 ;  /* 0x0000001c00fc7202 */ /* 0x000fc60000000f00 */
[----:B------:R-:W2:Y:S04]  /*62200*/  LDL.LU.64 R30, [R1+0x3d08] ;  /* 0x003d0800011e7983 */ /* 0x000ea80000300a00 */
[----:B------:R-:W3:Y:S04]  /*62210*/  LDL.LU.64 R28, [R1+0x3d00] ;  /* 0x003d0000011c7983 */ /* 0x000ee80000300a00 */
[----:B-1----:R-:W4:Y:S04]  /*62220*/  LDL.LU.64 R26, [R1+0x3cf8] ;  /* 0x003cf800011a7983 */ /* 0x002f280000300a00 */
[----:B------:R-:W4:Y:S01]  /*62230*/  LDL.LU.64 R24, [R1+0x3cf0] ;  /* 0x003cf00001187983 */ /* 0x000f220000300a00 */
[----:B------:R-:W-:Y:S01]  /*62240*/  IMAD.MOV.U32 R248, RZ, RZ, R32 ;  /* 0x000000fffff87224 */ /* 0x000fe200078e0020 */
[----:B------:R-:W-:-:S05]  /*62250*/  MOV R32, UR17 ;  /* 0x0000001100207c02 */ /* 0x000fca0008000f00 */
[----:B------:R-:W-:Y:S01]  /*62260*/  STL [R1+0x3ae8], R32 ;  /* 0x003ae82001007387 */ /* 0x000fe20000100800 */
        /* <DEDUP_REMOVED lines=119> */
[----:B--2---:R-:W-:Y:S04]  /*629e0*/  STL.64 [R1+0x3ae0], R30 ;  /* 0x003ae01e01007387 */ /* 0x004fe80000100a00 */
[----:B---3--:R-:W-:Y:S04]  /*629f0*/  STL.64 [R1+0x3ad8], R28 ;  /* 0x003ad81c01007387 */ /* 0x008fe80000100a00 */
[----:B----4-:R-:W-:Y:S04]  /*62a00*/  STL.64 [R1+0x3ad0], R26 ;  /* 0x003ad01a01007387 */ /* 0x010fe80000100a00 */
[----:B------:R1:W-:Y:S04]  /*62a10*/  STL.64 [R1+0x3ac8], R24 ;  /* 0x003ac81801007387 */ /* 0x0003e80000100a00 */
[----:B-1----:R-:W2:Y:S04]  /*62a20*/  LDL.LU.64 R24, [R1+0x200] ;  /* 0x0002000001187983 */ /* 0x002ea80000300a00 */
        /* <DEDUP_REMOVED lines=127> */
[----:B------:R-:W-:Y:S01]  /*63220*/  IMAD.MOV.U32 R251, RZ, RZ, R0 ;  /* 0x000000fffffb7224 */ /* 0x000fe200078e0000 */
[----:B------:R-:W-:Y:S02]  /*63230*/  UIADD3.64 UR58, UR6, 0x802, URZ ;  /* 0x00000802063a7897 */ /* 0x000fe4000fffe03f */
[----:B------:R-:W-:-:S05]  /*63240*/  UIADD3.64 UR20, UR4, 0xc02, URZ ;  /* 0x00000c0204147897 */ /* 0x000fca000fffe03f */
[----:B------:R-:W-:Y:S01]  /*63250*/  UMOV UR22, UR58 ;  /* 0x0000003a00167c82 */ /* 0x000fe20008000000 */
[----:B------:R-:W-:Y:S01]  /*63260*/  UMOV UR23, UR59 ;  /* 0x0000003b00177c82 */ /* 0x000fe20008000000 */
[----:B------:R-:W-:Y:S02]  /*63270*/  UIADD3.64 UR56, UR6, 0x804, URZ ;  /* 0x0000080406387897 */ /* 0x000fe4000fffe03f */
[----:B------:R-:W-:-:S05]  /*63280*/  UIADD3.64 UR24, UR4, 0xc04, URZ ;  /* 0x00000c0404187897 */ /* 0x000fca000fffe03f */
[----:B------:R-:W-:Y:S01]  /*63290*/  UMOV UR26, UR56 ;  /* 0x00000038001a7c82 */ /* 0x000fe20008000000 */
[----:B------:R-:W-:Y:S01]  /*632a0*/  UMOV UR27, UR57 ;  /* 0x00000039001b7c82 */ /* 0x000fe20008000000 */
[----:B--2---:R-:W-:-:S06]  /*632b0*/  WARPGROUP.ARRIVE ;  /* 0x00000000000079c5 */ /* 0x004fcc0000000000 */
        /* <DEDUP_REMOVED lines=58> */
[----:B------:R-:W-:Y:S01]  /*63660*/  UIADD3.64 UR56, UR4, 0x1c04, URZ ;  /* 0x00001c0404387897 */ /* 0x000fe2000fffe03f */
[----:B------:R-:W-:Y:S02]  /*63670*/  WARPGROUP.DEPBAR.LE gsb0, 0x0 ;  /* 0x00008000000079c5 */ /* 0x000fe40000010000 */
[----:B------:R-:W-:-:S15]  /*63680*/  WARPGROUP.ARRIVE ;  /* 0x00000000000079c5 */ /* 0x000fde0000000000 */
[----:B------:R-:W-:-:S07]  /*63690*/  NOP ;  /* 0x0000000000007918 */ /* 0x000fce0000000000 */
        /* <DEDUP_REMOVED lines=185> */
[----:B------:R-:W-:-:S02]  /*64230*/  UIADD3.64 UR10, UR4, 0x3fe, URZ ;  /* 0x000003fe040a7897 */ /* 0x000fc4000fffe03f */
[----:B------:R-:W-:-:S05]  /*64240*/  UIADD3.64 UR14, UR6, 0x1ffe, URZ ;  /* 0x00001ffe060e7897 */ /* 0x000fca000fffe03f */
[----:B------:R-:W-:Y:S01]  /*64250*/  UMOV UR16, UR10 ;  /* 0x0000000a00107c82 */ /* 0x000fe20008000000 */
[----:B------:R-:W-:Y:S01]  /*64260*/  UMOV UR17, UR11 ;  /* 0x0000000b00117c82 */ /* 0x000fe20008000000 */
[----:B------:R-:W-:Y:S01]  /*64270*/  UMOV UR18, UR14 ;  /* 0x0000000e00127c82 */ /* 0x000fe20008000000 */
[----:B------:R-:W-:Y:S01]  /*64280*/  UMOV UR19, UR15 ;  /* 0x0000000f00137c82 */ /* 0x000fe20008000000 */
[----:B---3--:R-:W-:-:S06]  /*64290*/  WARPGROUP.ARRIVE ;  /* 0x00000000000079c5 */ /* 0x008fcc0000000000 */
[----:B------:R-:W-:Y:S03]  /*642a0*/  HGMMA.64x256x8.F32.TF32 R24, gdesc[UR16], R24, gsb0 ;  /* 0x07e00000101879f0 */ /* 0x000fe60008002818 */
[----:B------:R-:W-:Y:S02]  /*642b0*/  WARPGROUP.DEPBAR.LE gsb0, 0x0 ;  /* 0x00008000000079c5 */ /* 0x000fe40000010000 */
[----:B------:R-:W-:Y:S01]  /*642c0*/  STL.64 [R1+0x200], R24 ;  /* 0x0002001801007387 */ /* 0x000fe20000100a00 */
[----:B--2---:R-:W-:-:S03]  /*642d0*/  IMAD.MOV.U32 R229, RZ, RZ, R32 ;  /* 0x000000ffffe57224 */ /* 0x004fc600078e0020 */
[----:B------:R1:W-:Y:S04]  /*642e0*/  STL.64 [R1+0x208], R26 ;  /* 0x0002081a01007387 */ /* 0x0003e80000100a00 */
[----:B------:R-:W2:Y:S01]  /*642f0*/  LDL.LU R32, [R1+0x3ae8] ;  /* 0x003ae80001207983 */ /* 0x000ea20000300800 */
[----:B------:R-:W-:Y:S01]  /*64300*/  IMAD.MOV.U32 R5, RZ, RZ, R30 ;  /* 0x000000ffff057224 */ /* 0x000fe200078e001e */
[----:B------:R-:W-:Y:S01]  /*64310*/  MOV R228, R31 ;  /* 0x0000001f00e47202 */ /* 0x000fe20000000f00 */
[----:B------:R-:W-:Y:S01]  /*64320*/  IMAD.MOV.U32 R3, RZ, RZ, R29 ;  /* 0x000000ffff037224 */ /* 0x000fe200078e001d */
[----:B------:R-:W-:Y:S01]  /*64330*/  MOV R252, R28 ;  /* 0x0000001c00fc7202 */ /* 0x000fe20000000f00 */
[----:B------:R-:W3:Y:S01]  /*64340*/  LDL.LU.64 R30, [R1+0x3ae0] ;  /* 0x003ae000011e7983 */ /* 0x000ee20000300a00 */
[----:B------:R-:W-:-:S03]  /*64350*/  IMAD.MOV.U32 R160, RZ, RZ, R33 ;  /* 0x000000ffffa07224 */ /* 0x000fc600078e0021 */
[----:B------:R-:W4:Y:S01]  /*64360*/  LDL.LU.64 R28, [R1+0x3ad8] ;  /* 0x003ad800011c7983 */ /* 0x000f220000300a00 */
[----:B------:R-:W-:Y:S01]  /*64370*/  MOV R161, R34 ;  /* 0x0000002200a17202 */ /* 0x000fe20000000f00 */
[----:B------:R-:W-:Y:S02]  /*64380*/  IMAD.MOV.U32 R162, RZ, RZ, R35 ;  /* 0x000000ffffa27224 */ /* 0x000fe400078e0023 */
[----:B-1----:R-:W4:Y:S01]  /*64390*/  LDL.LU.64 R26, [R1+0x3ad0] ;  /* 0x003ad000011a7983 */ /* 0x002f220000300a00 */
[----:B------:R-:W-:Y:S01]  /*643a0*/  IMAD.MOV.U32 R163, RZ, RZ, R36 ;  /* 0x000000ffffa37224 */ /* 0x000fe200078e0024 */
[----:B------:R-:W-:Y:S02]  /*643b0*/  MOV R164, R37 ;  /* 0x0000002500a47202 */ /* 0x000fe40000000f00 */
[----:B------:R-:W4:Y:S01]  /*643c0*/  LDL.LU.64 R24, [R1+0x3ac8] ;  /* 0x003ac80001187983 */ /* 0x000f220000300a00 */
        /* <DEDUP_REMOVED lines=114> */
[----:B--2---:R-:W-:Y:S02]  /*64af0*/  R2UR UR17, R32 ;  /* 0x00000000201172ca */ /* 0x004fe400000e0000 */
[----:B------:R-:W2:Y:S04]  /*64b00*/  LDL.LU.64 R32, [R1] ;  /* 0x0000000001207983 */ /* 0x000ea80000300a00 */
        /* <DEDUP_REMOVED lines=59> */
[----:B----4-:R-:W-:Y:S04]  /*64ec0*/  STL.64 [R1+0x38f0], R150 ;  /* 0x0038f09601007387 */ /* 0x010fe80000100a00 */
[----:B---3--:R-:W-:Y:S04]  /*64ed0*/  STL.64 [R1+0x38e8], R148 ;  /* 0x0038e89401007387 */ /* 0x008fe80000100a00 */
        /* <DEDUP_REMOVED lines=196> */
[----:B------:R-:W4:Y:S01]  /*65b20*/  LDL.LU R5, [R1+0x3ab8] ;  /* 0x003ab80001057983 */ /* 0x000f220000300800 */
[----:B--2---:R-:W-:Y:S01]  /*65b30*/  WARPGROUP.ARRIVE ;  /* 0x00000000000079c5 */ /* 0x004fe20000000000 */
[----:B------:R-:W-:-:S02]  /*65b40*/  UIADD3.64 UR10, UR6, 0x2002, URZ ;  /* 0x00002002060a7897 */ /* 0x000fc4000fffe03f */
[----:B------:R-:W2:Y:S03]  /*65b50*/  LDL.LU R228, [R1+0x3ab4] ;  /* 0x003ab40001e47983 */ /* 0x000ea60000300800 */
[----:B------:R-:W-:Y:S01]  /*65b60*/  HGMMA.64x256x8.F32.TF32 R24, gdesc[UR12], R24, gsb0 ;  /* 0x07e000000c1879f0 */ /* 0x000fe20008002818 */
[----:B------:R-:W-:Y:S01]  /*65b70*/  UIADD3.64 UR14, UR6, 0x2004, URZ ;  /* 0x00002004060e7897 */ /* 0x000fe2000fffe03f */
[----:B------:R-:W2:Y:S01]  /*65b80*/  LDL.LU R229, [R1+0x3ab0] ;  /* 0x003ab00001e57983 */ /* 0x000ea20000300800 */
[----:B------:R-:W-:Y:S02]  /*65b90*/  UIADD3.64 UR18, UR4, 0xbfe, URZ ;  /* 0x00000bfe04127897 */ /* 0x000fe4000fffe03f */
[----:B------:R-:W-:Y:S01]  /*65ba0*/  UIADD3.64 UR22, UR6, 0x27fe, URZ ;  /* 0x000027fe06167897 */ /* 0x000fe2000fffe03f */
[----:B------:R-:W2:Y:S01]  /*65bb0*/  LDL.LU R160, [R1+0x3aac] ;  /* 0x003aac0001a07983 */ /* 0x000ea20000300800 */
[----:B------:R-:W-:-:S02]  /*65bc0*/  UIADD3.64 UR26, UR6, 0x2804, URZ ;  /* 0x00002804061a7897 */ /* 0x000fc4000fffe03f */
[----:B------:R-:W-:Y:S01]  /*65bd0*/  UIADD3.64 UR30, UR6, 0x2ffe, URZ ;  /* 0x00002ffe061e7897 */ /* 0x000fe2000fffe03f */
[----:B------:R-:W2:Y:S01]  /*65be0*/  LDL.LU R161, [R1+0x3aa8] ;  /* 0x003aa80001a17983 */ /* 0x000ea20000300800 */
[----:B------:R-:W-:Y:S02]  /*65bf0*/  UIADD3.64 UR34, UR6, 0x3000, URZ ;  /* 0x0000300006227897 */ /* 0x000fe4000fffe03f */
[----:B------:R-:W-:Y:S01]  /*65c00*/  UIADD3.64 UR38, UR6, 0x3002, URZ ;  /* 0x0000300206267897 */ /* 0x000fe2000fffe03f */
[----:B------:R-:W2:Y:S01]  /*65c10*/  LDL.LU R162, [R1+0x3aa4] ;  /* 0x003aa40001a27983 */ /* 0x000ea20000300800 */
[----:B------:R-:W-:Y:S02]  /*65c20*/  UIADD3.64 UR42, UR6, 0x3004, URZ ;  /* 0x00003004062a7897 */ /* 0x000fe4000fffe03f */
[----:B------:R-:W-:Y:S01]  /*65c30*/  UIADD3.64 UR46, UR6, 0x37fe, URZ ;  /* 0x000037fe062e7897 */ /* 0x000fe2000fffe03f */
[----:B------:R-:W2:Y:S01]  /*65c40*/  LDL.LU R163, [R1+0x3aa0] ;  /* 0x003aa00001a37983 */ /* 0x000ea20000300800 */
[----:B------:R-:W-:Y:S01]  /*65c50*/  UIADD3.64 UR50, UR6, 0x3800, URZ ;  /* 0x0000380006327897 */ /* 0x000fe2000fffe03f */
[----:B------:R-:W-:Y:S01]  /*65c60*/  UMOV UR54, UR60 ;  /* 0x0000003c00367c82 */ /* 0x000fe20008000000 */
[----:B------:R-:W-:Y:S01]  /*65c70*/  UMOV UR55, UR61 ;  /* 0x0000003d00377c82 */ /* 0x000fe20008000000 */
[----:B------:R-:W-:Y:S01]  /*65c80*/  UIADD3.64 UR58, UR6, 0x3804, URZ ;  /* 0x00003804063a7897 */ /* 0x000fe2000fffe03f */
        /* <DEDUP_REMOVED lines=15> */
[----:B---3--:R-:W-:-:S03]  /*65d80*/  R2UR UR16, R252 ;  /* 0x00000000fc1072ca */ /* 0x008fc600000e0000 */
[----:B------:R-:W3:Y:S01]  /*65d90*/  LDL.LU R185, [R1+0x3a60] ;  /* 0x003a600001b97983 */ /* 0x000ee20000300800 */
[----:B------:R-:W1:Y:S03]  /*65da0*/  LDC R252, c[0x0][0x230] ;  /* 0x00008c00fffc7b82 */ /* 0x000e660000000800 */
        /* <DEDUP_REMOVED lines=18> */
[----:B------:R-:W3:Y:S01]  /*65ed0*/  LDL.LU R206, [R1+0x3a14] ;  /* 0x003a140001ce7983 */ /* 0x000ee20000300800 */
[----:B----4-:R-:W-:-:S03]  /*65ee0*/  R2UR UR12, R3 ;  /* 0x00000000030c72ca */ /* 0x010fc600000e0000 */
[----:B------:R-:W4:Y:S01]  /*65ef0*/  LDL.LU R207, [R1+0x3a10] ;  /* 0x003a100001cf7983 */ /* 0x000f220000300800 */
[----:B------:R-:W-:-:S03]  /*65f00*/  R2UR UR13, R5 ;  /* 0x00000000050d72ca */ /* 0x000fc600000e0000 */
[----:B------:R-:W3:Y:S04]  /*65f10*/  LDL.LU R208, [R1+0x3a0c] ;  /* 0x003a0c0001d07983 */ /* 0x000ee80000300800 */
[----:B------:R-:W4:Y:S04]  /*65f20*/  LDL.LU R209, [R1+0x3a08] ;  /* 0x003a080001d17983 */ /* 0x000f280000300800 */
        /* <DEDUP_REMOVED lines=16> */
[----:B------:R-:W4:Y:S04]  /*66030*/  LDL.LU R225, [R1+0x39c4] ;  /* 0x0039c40001e17983 */ /* 0x000f280000300800 */
[----:B------:R-:W4:Y:S04]  /*66040*/  LDL.LU R14, [R1+0x39c0] ;  /* 0x0039c000010e7983 */ /* 0x000f280000300800 */
[----:B------:R-:W4:Y:S04]  /*66050*/  LDL.LU R8, [R1+0x39bc] ;  /* 0x0039bc0001087983 */ /* 0x000f280000300800 */
[----:B------:R-:W4:Y:S04]  /*66060*/  LDL.LU R2, [R1+0x39b8] ;  /* 0x0039b80001027983 */ /* 0x000f280000300800 */
[----:B------:R-:W4:Y:S04]  /*66070*/  LDL.LU R12, [R1+0x39b4] ;  /* 0x0039b400010c7983 */ /* 0x000f280000300800 */
[----:B------:R-:W4:Y:S01]  /*66080*/  LDL.LU R250, [R1+0x39b0] ;  /* 0x0039b00001fa7983 */ /* 0x000f220000300800 */
[----:B------:R-:W-:-:S02]  /*66090*/  WARPGROUP.DEPBAR.LE gsb0, 0x0 ;  /* 0x00008000000079c5 */ /* 0x000fc40000010000 */
[----:B------:R-:W-:Y:S01]  /*660a0*/  WARPGROUP.ARRIVE ;  /* 0x00000000000079c5 */ /* 0x000fe20000000000 */
[----:B------:R-:W4:Y:S04]  /*660b0*/  LDL.LU R251, [R1+0x39ac] ;  /* 0x0039ac0001fb7983 */ /* 0x000f280000300800 */
[----:B------:R-:W4:Y:S01]  /*660c0*/  LDL.LU R244, [R1+0x39a8] ;  /* 0x0039a80001f47983 */ /* 0x000f220000300800 */
[----:B------:R-:W-:Y:S01]  /*660d0*/  HGMMA.64x256x8.F32.TF32 R24, gdesc[UR8], R24, gsb0 ;  /* 0x07e00000081879f0 */ /* 0x000fe20008002818 */
[----:B------:R-:W-:Y:S01]  /*660e0*/  UMOV UR8, UR18 ;  /* 0x0000001200087c82 */ /* 0x000fe20008000000 */
[----:B------:R-:W-:Y:S01]  /*660f0*/  UMOV UR9, UR19 ;  /* 0x0000001300097c82 */ /* 0x000fe20008000000 */
[----:B------:R-:W-:Y:S01]  /*66100*/  UMOV UR10, UR22 ;  /* 0x00000016000a7c82 */ /* 0x000fe20008000000 */
[----:B------:R-:W-:Y:S01]  /*66110*/  UMOV UR11, UR23 ;  /* 0x00000017000b7c82 */ /* 0x000fe20008000000 */
[----:B------:R-:W4:Y:S01]  /*66120*/  LDL.LU R245, [R1+0x39a4] ;  /* 0x0039a40001f57983 */ /* 0x000f220000300800 */
[----:B------:R-:W-:-:S02]  /*66130*/  WARPGROUP.DEPBAR.LE gsb0, 0x0 ;  /* 0x00008000000079c5 */ /* 0x000fc40000010000 */
[----:B------:R-:W-:Y:S01]  /*66140*/  WARPGROUP.ARRIVE ;  /* 0x00000000000079c5 */ /* 0x000fe20000000000 */
[----:B------:R-:W-:Y:S01]  /*66150*/  UIADD3.64 UR18, UR6, 0x2800, URZ ;  /* 0x0000280006127897 */ /* 0x000fe2000fffe03f */
[----:B------:R-:W4:-:S15]  /*66160*/  LDL.LU R238, [R1+0x39a0] ;  /* 0x0039a00001ee7983 */ /* 0x000f1e0000300800 */
[----:B------:R-:W-:-:S03]  /*66170*/  NOP ;  /* 0x0000000000007918 */ /* 0x000fc60000000000 */
[----:B------:R-:W-:Y:S01]  /*66180*/  HGMMA.64x256x8.F32.TF32 R24, gdesc[UR12], R24, gsb0 ;  /* 0x07e000000c1879f0 */ /* 0x000fe20008002818 */
[----:B------:R-:W-:Y:S01]  /*66190*/  UIADD3.64 UR22, UR6, 0x2802, URZ ;  /* 0x0000280206167897 */ /* 0x000fe2000fffe03f */
        /* <DEDUP_REMOVED lines=40> */
[----:B--2---:R-:W-:-:S03]  /*66420*/  IMAD.MOV.U32 R4, RZ, RZ, R228 ;  /* 0x000000ffff047224 */ /* 0x004fc600078e00e4 */
[----:B------:R-:W2:Y:S01]  /*66430*/  LDL.LU.64 R152, [R1+0x1e0] ;  /* 0x0001e00001987983 */ /* 0x000ea20000300a00 */
[----:B------:R-:W-:-:S03]  /*66440*/  MOV R5, R229 ;  /* 0x000000e500057202 */ /* 0x000fc60000000f00 */
[----:B------:R-:W2:Y:S04]  /*66450*/  LDL.LU.64 R154, [R1+0x1e8] ;  /* 0x0001e800019a7983 */ /* 0x000ea80000300a00 */
[----:B------:R-:W2:Y:S04]  /*66460*/  LDL.LU.64 R156, [R1+0x1f0] ;  /* 0x0001f000019c7983 */ /* 0x000ea80000300a00 */
[----:B------:R-:W2:Y:S04]  /*66470*/  LDL.LU.64 R158, [R1+0x1f8] ;  /* 0x0001f800019e7983 */ /* 0x000ea80000300a00 */
[----:B------:R-:W2:Y:S01]  /*66480*/  LDL.LU.64 R228, [R1+0x38f8] ;  /* 0x0038f80001e47983 */ /* 0x000ea20000300a00 */
[----:B------:R-:W-:-:S02]  /*66490*/  WARPGROUP.DEPBAR.LE gsb0, 0x0 ;  /* 0x00008000000079c5 */ /* 0x000fc40000010000 */
[----:B------:R-:W-:-:S06]  /*664a0*/  WARPGROUP.ARRIVE ;  /* 0x00000000000079c5 */ /* 0x000fcc0000000000 */
[----:B------:R-:W-:Y:S03]  /*664b0*/  HGMMA.64x256x8.F32.TF32 R24, gdesc[UR8], R24, gsb0 ;  /* 0x07e00000081879f0 */ /* 0x000fe60008002818 */
[----:B------:R-:W-:Y:S02]  /*664c0*/  WARPGROUP.DEPBAR.LE gsb0, 0x0 ;  /* 0x00008000000079c5 */ /* 0x000fe40000010000 */
[----:B------:R-:W-:-:S15]  /*664d0*/  WARPGROUP.ARRIVE ;  /* 0x00000000000079c5 */ /* 0x000fde0000000000 */
[----:B------:R-:W-:-:S08]  /*664e0*/  NOP ;  /* 0x0000000000007918 */ /* 0x000fd00000000000 */
        /* <DEDUP_REMOVED lines=169> */
[----:B---3--:R-:W-:Y:S01]  /*66f80*/  R2UR UR54, R226 ;  /* 0x00000000e23672ca */ /* 0x008fe200000e0000 */
[----:B------:R-:W-:Y:S01]  /*66f90*/  UIADD3.64 UR56, UR4, 0x600, URZ ;  /* 0x0000060004387897 */ /* 0x000fe2000fffe03f */
[----:B----4-:R-:W-:Y:S01]  /*66fa0*/  R2UR UR55, R227 ;  /* 0x00000000e33772ca */ /* 0x010fe200000e0000 */
[----:B------:R-:W-:Y:S01]  /*66fb0*/  UMOV UR58, UR6 ;  /* 0x00000006003a7c82 */ /* 0x000fe20008000000 */
[----:B------:R-:W-:Y:S01]  /*66fc0*/  UMOV UR59, UR7 ;  /* 0x00000007003b7c82 */ /* 0x000fe20008000000 */
[----:B------:R-:W-:Y:S01]  /*66fd0*/  UIADD3.64 UR52, UR4, 0x602, URZ ;  /* 0x0000060204347897 */ /* 0x000fe2000fffe03f */
[----:B------:R-:W-:Y:S02]  /*66fe0*/  R2UR UR14, R222 ;  /* 0x00000000de0e72ca */ /* 0x000fe400000e0000 */
[----:B------:R-:W-:Y:S01]  /*66ff0*/  R2UR UR15, R223 ;  /* 0x00000000df0f72ca */ /* 0x000fe200000e0000 */
[----:B------:R-:W-:Y:S01]  /*67000*/  UIADD3.64 UR12, UR4, 0x604, URZ ;  /* 0x00000604040c7897 */ /* 0x000fe2000fffe03f */
[----:B------:R-:W-:Y:S01]  /*67010*/  R2UR UR50, R220 ;  /* 0x00000000dc3272ca */ /* 0x000fe200000e0000 */
[----:B------:R-:W-:Y:S01]  /*67020*/  UIADD3.64 UR48, UR4, 0xdfe, URZ ;  /* 0x00000dfe04307897 */ /* 0x000fe2000fffe03f */
[----:B------:R-:W-:Y:S01]  /*67030*/  R2UR UR51, R221 ;  /* 0x00000000dd3372ca */ /* 0x000fe200000e0000 */
[----:B------:R-:W-:Y:S01]  /*67040*/  UIADD3.64 UR44, UR4, 0xe00, URZ ;  /* 0x00000e00042c7897 */ /* 0x000fe2000fffe03f */
[----:B------:R-:W-:Y:S01]  /*67050*/  R2UR UR46, R218 ;  /* 0x00000000da2e72ca */ /* 0x000fe200000e0000 */
[----:B------:R-:W-:Y:S01]  /*67060*/  UIADD3.64 UR40, UR4, 0xe02, URZ ;  /* 0x00000e0204287897 */ /* 0x000fe2000fffe03f */
[----:B------:R-:W-:Y:S01]  /*67070*/  R2UR UR47, R219 ;  /* 0x00000000db2f72ca */ /* 0x000fe200000e0000 */
[----:B--2---:R-:W-:Y:S01]  /*67080*/  WARPGROUP.ARRIVE ;  /* 0x00000000000079c5 */ /* 0x004fe20000000000 */
[----:B------:R-:W-:Y:S01]  /*67090*/  R2UR UR42, R216 ;  /* 0x00000000d82a72ca */ /* 0x000fe200000e0000 */
[----:B------:R-:W-:Y:S01]  /*670a0*/  UIADD3.64 UR36, UR4, 0xe04, URZ ;  /* 0x00000e0404247897 */ /* 0x000fe2000fffe03f */
[----:B------:R-:W-:Y:S01]  /*670b0*/  R2UR UR43, R217 ;  /* 0x00000000d92b72ca */ /* 0x000fe200000e0000 */
[----:B------:R-:W-:Y:S01]  /*670c0*/  UIADD3.64 UR32, UR4, 0x15fe, URZ ;  /* 0x000015fe04207897 */ /* 0x000fe2000fffe03f */
[----:B------:R-:W-:Y:S01]  /*670d0*/  R2UR UR38, R214 ;  /* 0x00000000d62672ca */ /* 0x000fe200000e0000 */
[----:B------:R-:W-:Y:S01]  /*670e0*/  HGMMA.64x256x8.F32.TF32 R32, gdesc[UR8], R32, gsb0 ;  /* 0x07e00000082079f0 */ /* 0x000fe20008002820 */
        /* <DEDUP_REMOVED lines=9> */
[----:B------:R-:W2:Y:S01]  /*67180*/  LDL.LU.64 R30, [R1+0x3710] ;  /* 0x00371000011e7983 */ /* 0x000ea20000300a00 */
[----:B------:R-:W-:-:S02]  /*67190*/  R2UR UR26, R208 ;  /* 0x00000000d01a72ca */ /* 0x000fc400000e0000 */
[----:B------:R-:W-:Y:S02]  /*671a0*/  R2UR UR27, R209 ;  /* 0x00000000d11b72ca */ /* 0x000fe400000e0000 */
[----:B------:R-:W-:Y:S02]  /*671b0*/  R2UR UR22, R206 ;  /* 0x00000000ce1672ca */ /* 0x000fe400000e0000 */
[----:B------:R-:W-:Y:S02]  /*671c0*/  R2UR UR23, R207 ;  /* 0x00000000cf1772ca */ /* 0x000fe400000e0000 */
[----:B------:R-:W-:Y:S02]  /*671d0*/  R2UR UR18, R204 ;  /* 0x00000000cc1272ca */ /* 0x000fe400000e0000 */
[----:B------:R-:W-:Y:S01]  /*671e0*/  R2UR UR19, R205 ;  /* 0x00000000cd1372ca */ /* 0x000fe200000e0000 */
[----:B------:R-:W-:Y:S01]  /*671f0*/  UMOV UR6, UR12 ;  /* 0x0000000c00067c82 */ /* 0x000fe20008000000 */
[----:B------:R-:W-:Y:S01]  /*67200*/  UMOV UR7, UR13 ;  /* 0x0000000d00077c82 */ /* 0x000fe20008000000 */
[----:B------:R-:W-:Y:S01]  /*67210*/  R2UR UR10, R246 ;  /* 0x00000000f60a72ca */ /* 0x000fe200000e0000 */
[----:B------:R-:W2:Y:S01]  /*67220*/  LDL.LU.64 R28, [R1+0x3708] ;  /* 0x00370800011c7983 */ /* 0x000ea20000300a00 */
[----:B------:R-:W-:-:S02]  /*67230*/  R2UR UR11, R247 ;  /* 0x00000000f70b72ca */ /* 0x000fc400000e0000 */
[----:B------:R-:W-:Y:S01]  /*67240*/  MOV R5, UR57 ;  /* 0x0000003900057c02 */ /* 0x000fe20008000f00 */
[----:B------:R-:W2:Y:S01]  /*67250*/  LDL.LU.64 R26, [R1+0x3700] ;  /* 0x00370000011a7983 */ /* 0x000ea20000300a00 */
[----:B------:R-:W-:-:S03]  /*67260*/  MOV R3, UR56 ;  /* 0x0000003800037c02 */ /* 0x000fc60008000f00 */
        /* <DEDUP_REMOVED lines=11> */
[----:B------:R-:W4:Y:S01]  /*67320*/  LDL.LU.64 R204, [R1+0x36a0] ;  /* 0x0036a00001cc7983 */ /* 0x000f220000300a00 */
        /* <DEDUP_REMOVED lines=43> */
[----:B------:R-:W-:Y:S02]  /*675e0*/  R2UR UR14, R202 ;  /* 0x00000000ca0e72ca */ /* 0x000fe400000e0000 */
[----:B------:R-:W-:Y:S01]  /*675f0*/  R2UR UR15, R203 ;  /* 0x00000000cb0f72ca */ /* 0x000fe200000e0000 */
[----:B------:R-:W-:Y:S01]  /*67600*/  UIADD3.64 UR12, UR4, 0x1e00, URZ ;  /* 0x00001e00040c7897 */ /* 0x000fe2000fffe03f */
[----:B------:R-:W4:Y:S01]  /*67610*/  LDL.LU.64 R202, [R1+0x3698] ;  /* 0x0036980001ca7983 */ /* 0x000f220000300a00 */
[----:B------:R-:W-:Y:S01]  /*67620*/  UMOV UR56, UR8 ;  /* 0x0000000800387c82 */ /* 0x000fe20008000000 */
[----:B------:R-:W-:Y:S01]  /*67630*/  UMOV UR57, UR9 ;  /* 0x0000000900397c82 */ /* 0x000fe20008000000 */
[----:B------:R-:W-:Y:S02]  /*67640*/  WARPGROUP.DEPBAR.LE gsb0, 0x0 ;  /* 0x00008000000079c5 */ /* 0x000fe40000010000 */
[----:B------:R-:W-:Y:S01]  /*67650*/  WARPGROUP.ARRIVE ;  /* 0x00000000000079c5 */ /* 0x000fe20000000000 */
[----:B------:R-:W-:Y:S01]  /*67660*/  UMOV UR50, UR6 ;  /* 0x0000000600327c82 */ /* 0x000fe20008000000 */
[----:B------:R-:W-:Y:S01]  /*67670*/  UMOV UR51, UR7 ;  /* 0x0000000700337c82 */ /* 0x000fe20008000000 */
[----:B------:R-:W4:-:S15]  /*67680*/  LDL.LU.64 R246, [R1+0x3690] ;  /* 0x0036900001f67983 */ /* 0x000f1e0000300a00 */
[----:B------:R-:W-:Y:S01]  /*67690*/  HGMMA.64x256x8.F32.TF32 R32, gdesc[UR16], R32, gsb0 ;  /* 0x07e00000102079f0 */ /* 0x000fe20008002820 */
[----:B------:R-:W-:Y:S02]  /*676a0*/  UIADD3.64 UR8, UR4, 0x1e02, URZ ;  /* 0x00001e0204087897 */ /* 0x000fe4000fffe03f */
        /* <DEDUP_REMOVED lines=8> */
[----:B------:R-:W-:Y:S02]  /*67730*/  WARPGROUP.DEPBAR.LE gsb0, 0x0 ;  /* 0x00008000000079c5 */ /* 0x000fe40000010000 */
[----:B------:R-:W-:-:S15]  /*67740*/  WARPGROUP.ARRIVE ;  /* 0x00000000000079c5 */ /* 0x000fde0000000000 */
[----:B------:R-:W-:-:S05]  /*67750*/  NOP ;  /* 0x0000000000007918 */ /* 0x000fca0000000000 */
[----:B------:R-:W-:Y:S03]  /*67760*/  HGMMA.64x256x8.F32.TF32 R32, gdesc[UR8], R32, gsb0 ;  /* 0x07e00000082079f0 */ /* 0x000fe60008002820 */
[----:B------:R-:W-:Y:S02]  /*67770*/  WARPGROUP.DEPBAR.LE gsb0, 0x0 ;  /* 0x00008000000079c5 */ /* 0x000fe40000010000 */
[----:B------:R-:W-:-:S15]  /*67780*/  WARPGROUP.ARRIVE ;  /* 0x00000000000079c5 */ /* 0x000fde0000000000 */
[----:B------:R-:W-:-:S08]  /*67790*/  NOP ;  /* 0x0000000000007918 */ /* 0x000fd00000000000 */
[----:B------:R-:W-:Y:S03]  /*677a0*/  HGMMA.64x256x8.F32.TF32 R32, gdesc[UR4], R32, gsb0 ;  /* 0x07e00000042079f0 */ /* 0x000fe60008002820 */
[----:B------:R-:W-:Y:S02]  /*677b0*/  WARPGROUP.DEPBAR.LE gsb0, 0x0 ;  /* 0x00008000000079c5 */ /* 0x000fe40000010000 */
[----:B------:R-:W-:Y:S04]  /*677c0*/  STL.64 [R1], R32 ;  /* 0x0000002001007387 */ /* 0x000fe80000100a00 */
        /* <DEDUP_REMOVED lines=64> */
[----:B------:R-:W4:Y:S04]  /*67bd0*/  LDL.LU.64 R156, [R1+0x3678] ;  /* 0x00367800019c7983 */ /* 0x000f280000300a00 */
[----:B------:R-:W4:Y:S04]  /*67be0*/  LDL.LU.64 R154, [R1+0x3670] ;  /* 0x00367000019a7983 */ /* 0x000f280000300a00 */
[----:B------:R-:W4:Y:S04]  /*67bf0*/  LDL.LU.64 R152, [R1+0x3668] ;  /* 0x0036680001987983 */ /* 0x000f280000300a00 */
        /* <DEDUP_REMOVED lines=61> */
[----:B------:R-:W-:Y:S02]  /*67fd0*/  R2UR UR59, R235 ;  /* 0x00000000eb3b72ca */ /* 0x000fe400000e0000 */
[----:B------:R-:W-:Y:S02]  /*67fe0*/  R2UR UR54, R196 ;  /* 0x00000000c43672ca */ /* 0x000fe400000e0000 */
[----:B------:R-:W-:Y:S02]  /*67ff0*/  R2UR UR55, R197 ;  /* 0x00000000c53772ca */ /* 0x000fe400000e0000 */
[----:B------:R-:W-:Y:S02]  /*68000*/  R2UR UR46, R184 ;  /* 0x00000000b82e72ca */ /* 0x000fe400000e0000 */
[----:B------:R-:W-:Y:S02]  /*68010*/  R2UR UR47, R185 ;  /* 0x00000000b92f72ca */ /* 0x000fe400000e0000 */
        /* <DEDUP_REMOVED lines=15> */
[----:B------:R-:W-:Y:S01]  /*68110*/  R2UR UR15, R163 ;  /* 0x00000000a30f72ca */ /* 0x000fe200000e0000 */
[----:B------:R-:W-:Y:S01]  /*68120*/  UMOV UR10, UR60 ;  /* 0x0000003c000a7c82 */ /* 0x000fe20008000000 */
[----:B------:R-:W-:Y:S01]  /*68130*/  UMOV UR11, UR61 ;  /* 0x0000003d000b7c82 */ /* 0x000fe20008000000 */
[----:B------:R-:W4:Y:S01]  /*68140*/  LDL.LU.64 R234, [R1+0x3480] ;  /* 0x0034800001ea7983 */ /* 0x000f220000300a00 */
[----:B--2---:R-:W-:-:S06]  /*68150*/  WARPGROUP.ARRIVE ;  /* 0x00000000000079c5 */ /* 0x004fcc0000000000 */
[----:B------:R-:W-:Y:S01]  /*68160*/  HGMMA.64x256x8.F32.TF32 R24, gdesc[UR56], R24, gsb0 ;  /* 0x07e00000381879f0 */ /* 0x000fe20008002818 */
[----:B------:R-:W-:Y:S02]  /*68170*/  R2UR UR57, R5 ;  /* 0x00000000053972ca */ /* 0x000fe400000e0000 */
[----:B------:R-:W-:Y:S02]  /*68180*/  R2UR UR56, R3 ;  /* 0x00000000033872ca */ /* 0x000fe400000e0000 */
[----:B------:R-:W-:Y:S01]  /*68190*/  R2UR UR58, R200 ;  /* 0x00000000c83a72ca */ /* 0x000fe200000e0000 */
[----:B------:R-:W1:Y:S01]  /*681a0*/  LDC R3, c[0x0][0x230] ;  /* 0x00008c00ff037b82 */ /* 0x000e620000000800 */
[----:B------:R-:W-:Y:S02]  /*681b0*/  R2UR UR59, R201 ;  /* 0x00000000c93b72ca */ /* 0x000fe400000e0000 */
[----:B------:R-:W2:Y:S04]  /*681c0*/  LDL.LU.64 R200, [R1+0x3478] ;  /* 0x0034780001c87983 */ /* 0x000ea80000300a00 */
[----:B------:R-:W2:Y:S01]  /*681d0*/  LDL.LU.64 R196, [R1+0x3470] ;  /* 0x0034700001c47983 */ /* 0x000ea20000300a00 */
[----:B------:R-:W-:-:S02]  /*681e0*/  WARPGROUP.DEPBAR.LE gsb0, 0x0 ;  /* 0x00008000000079c5 */ /* 0x000fc40000010000 */
[----:B------:R-:W-:-:S12]  /*681f0*/  WARPGROUP.ARRIVE ;  /* 0x00000000000079c5 */ /* 0x000fd80000000000 */
[----:B------:R-:W-:Y:S03]  /*68200*/  HGMMA.64x256x8.F32.TF32 R24, gdesc[UR56], R24, gsb0 ;  /* 0x07e00000381879f0 */ /* 0x000fe60008002818 */
[----:B------:R-:W-:Y:S02]  /*68210*/  WARPGROUP.DEPBAR.LE gsb0, 0x0 ;  /* 0x00008000000079c5 */ /* 0x000fe40000010000 */
[----:B------:R-:W-:-:S15]  /*68220*/  WARPGROUP.ARRIVE ;  /* 0x00000000000079c5 */ /* 0x000fde0000000000 */
[----:B------:R-:W-:-:S08]  /*68230*/  NOP ;  /* 0x0000000000007918 */ /* 0x000fd00000000000 */
[----:B------:R-:W-:Y:S01]  /*68240*/  HGMMA.64x256x8.F32.TF32 R24, gdesc[UR52], R24, gsb0 ;  /* 0x07e00000341879f0 */ /* 0x000fe20008002818 */
[----:B------:R-:W-:Y:S02]  /*68250*/  R2UR UR54, R192 ;  /* 0x00000000c03672ca */ /* 0x000fe400000e0000 */
[----:B------:R-:W-:Y:S01]  /*68260*/  R2UR UR55, R193 ;  /* 0x00000000c13772ca */ /* 0x000fe200000e0000 */
[----:B------:R-:W-:Y:S01]  /*68270*/  UMOV UR52, UR50 ;  /* 0x0000003200347c82 */ /* 0x000fe20008000000 */
[----:B------:R-:W-:Y:S01]  /*68280*/  UMOV UR53, UR51 ;  /* 0x0000003300357c82 */ /* 0x000fe20008000000 */
[----:B------:R-:W-:Y:S01]  /*68290*/  R2UR UR50, R188 ;  /* 0x00000000bc3272ca */ /* 0x000fe200000e0000 */
[----:B------:R-:W2:Y:S01]  /*682a0*/  LDL.LU.64 R192, [R1+0x3468] ;  /* 0x0034680001c07983 */ /* 0x000ea20000300a00 */
[----:B------:R-:W-:-:S03]  /*682b0*/  R2UR UR51, R189 ;  /* 0x00000000bd3372ca */ /* 0x000fc600000e0000 */
        /* <DEDUP_REMOVED lines=8> */
[----:B------:R-:W3:Y:S04]  /*68340*/  LDL.LU R6, [R1+0x1538] ;  /* 0x0015380001067983 */ /* 0x000ee80000300800 */
[----:B------:R-:W2:Y:S04]  /*68350*/  LDL.LU.64 R164, [R1+0x3420] ;  /* 0x0034200001a47983 */ /* 0x000ea80000300a00 */
[----:B------:R-:W4:Y:S04]  /*68360*/  LDL.LU R5, [R1+0x153c] ;  /* 0x00153c0001057983 */ /* 0x000f280000300800 */
[----:B------:R-:W2:Y:S04]  /*68370*/  LDL.LU.64 R162, [R1+0x3418] ;  /* 0x0034180001a27983 */ /* 0x000ea80000300a00 */
[----:B------:R-:W2:Y:S04]  /*68380*/  LDL.LU R15, [R1+0x1554] ;  /* 0x00155400010f7983 */ /* 0x000ea80000300800 */
[----:B------:R-:W2:Y:S01]  /*68390*/  LDL.LU R4, [R1+0x1558] ;  /* 0x0015580001047983 */ /* 0x000ea20000300800 */
        /* <DEDUP_REMOVED lines=45> */
[----:B------:R-:W-:Y:S02]  /*68670*/  WARPGROUP.DEPBAR.LE gsb0, 0x0 ;  /* 0x00008000000079c5 */ /* 0x000fe40000010000 */
[----:B------:R-:W-:-:S15]  /*68680*/  WARPGROUP.ARRIVE ;  /* 0x00000000000079c5 */ /* 0x000fde0000000000 */
[----:B------:R-:W-:-:S07]  /*68690*/  NOP ;  /* 0x0000000000007918 */ /* 0x000fce0000000000 */
[----:B------:R-:W-:Y:S01]  /*686a0*/  HGMMA.64x256x8.F32.TF32 R24, gdesc[UR8], R24, gsb0 ;  /* 0x07e00000081879f0 */ /* 0x000fe20008002818 */
[----:B------:R-:W-:Y:S02]  /*686b0*/  R2UR UR61, R8 ;  /* 0x00000000083d72ca */ /* 0x000fe400000e0000 */
[----:B------:R-:W2:Y:S01]  /*686c0*/  LDC R8, c[0x0][0x238] ;  /* 0x00008e00ff087b82 */ /* 0x000ea20000000800 */
[----:B------:R-:W-:Y:S01]  /*686d0*/  VIADD R252, R252, 0x7f ;  /* 0x0000007ffcfc7836 */ /* 0x000fe20000000000 */
[----:B------:R-:W-:-:S04]  /*686e0*/  R2UR UR60, R14 ;  /* 0x000000000e3c72ca */ /* 0x000fc800000e0000 */
[----:B------:R-:W-:Y:S01]  /*686f0*/  SHF.R.S32.HI R14, RZ, 0x1f, R252 ;  /* 0x0000001fff0e7819 */ /* 0x000fe200000114fc */
[----:B-1----:R-:W-:-:S03]  /*68700*/  VIADD R3, R3, 0xffffff00 ;  /* 0xffffff0003037836 */ /* 0x002fc60000000000 */
[----:B------:R-:W-:Y:S01]  /*68710*/  LEA.HI R14, R14, R252, RZ, 0x7 ;  /* 0x000000fc0e0e7211 */ /* 0x000fe200078f38ff */
[----:B---3--:R-:W-:-:S03]  /*68720*/  IMAD R3, R6, -0x80, R3 ;  /* 0xffffff8006037824 */ /* 0x008fc600078e0203 */
[----:B------:R-:W-:Y:S02]  /*68730*/  SHF.R.S32.HI R14, RZ, 0x7, R14 ;  /* 0x00000007ff0e7819 */ /* 0x000fe4000001140e */
[----:B------:R-:W-:-:S03]  /*68740*/  ISETP.GT.AND P2, PT, R3, RZ, PT ;  /* 0x000000ff0300720c */ /* 0x000fc60003f44270 */
[----:B------:R-:W-:Y:S01]  /*68750*/  VIADD R14, R14, 0xfffffffe ;  /* 0xfffffffe0e0e7836 */ /* 0x000fe20000000000 */
[----:B----4-:R-:W-:Y:S02]  /*68760*/  IADD3 R5, R5, 0x1, RZ ;  /* 0x0000000105057810 */ /* 0x010fe40007ffe0ff */
[----:B------:R-:W-:Y:S01]  /*68770*/  SEL R252, RZ, 0x4, !P2 ;  /* 0x00000004fffc7807 */ /* 0x000fe20005000000 */
[----:B--2---:R-:W-:Y:S01]  /*68780*/  IMAD.SHL.U32 R8, R8, 0x80, RZ ;  /* 0x0000008008087824 */ /* 0x004fe200078e00ff */
[----:B------:R-:W-:Y:S02]  /*68790*/  ISETP.GE.AND P1, PT, R6, R14, PT ;  /* 0x0000000e0600720c */ /* 0x000fe40003f26270 */
[----:B------:R-:W-:Y:S02]  /*687a0*/  ISETP.GT.AND P4, PT, R5, 0x2, PT ;  /* 0x000000020500780c */ /* 0x000fe40003f84270 */
[----:B------:R-:W-:Y:S02]  /*687b0*/  SHF.L.U32 R8, R8, 0x2, RZ ;  /* 0x0000000208087819 */ /* 0x000fe400000006ff */
[----:B------:R-:W-:-:S02]  /*687c0*/  SEL R252, R252, RZ, !P1 ;  /* 0x000000fffcfc7207 */ /* 0x000fc40004800000 */
[----:B------:R-:W-:Y:S02]  /*687d0*/  SEL R14, R5, RZ, !P4 ;  /* 0x000000ff050e7207 */ /* 0x000fe40006000000 */
[----:B------:R-:W-:Y:S02]  /*687e0*/  IADD3 R4, P5, R4, R8, RZ ;  /* 0x0000000804047210 */ /* 0x000fe40007fbe0ff */
[----:B------:R-:W-:Y:S01]  /*687f0*/  ISETP.NE.U32.AND P2, PT, R252, RZ, PT ;  /* 0x000000fffc00720c */ /* 0x000fe20003f45070 */
[----:B------:R-:W-:Y:S02]  /*68800*/  IMAD R252, R14, 0x20000, R225 ;  /* 0x000200000efc7824 */ /* 0x000fe400078e02e1 */
[----:B------:R-:W-:Y:S01]  /*68810*/  IMAD.X R15, R15, 0x1, R2, P5 ;  /* 0x000000010f0f7824 */ /* 0x000fe200028e0602 */
[----:B------:R-:W-:Y:S02]  /*68820*/  MOV R160, R4 ;  /* 0x0000000400a07202 */ /* 0x000fe40000000f00 */
[----:B------:R-:W-:Y:S01]  /*68830*/  IADD3 R5, R12, 0x100000, R252 ;  /* 0x001000000c057810 */ /* 0x000fe20007ffe0fc */
[----:B------:R-:W-:Y:S01]  /*68840*/  IMAD.MOV.U32 R161, RZ, RZ, R15 ;  /* 0x000000ffffa17224 */ /* 0x000fe200078e000f */
[----:B------:R1:W-:Y:S04]  /*68850*/  STL [R1+0x153c], R14 ;  /* 0x00153c0e01007387 */ /* 0x0003e80000100800 */
[----:B------:R-:W-:Y:S04]  /*68860*/  STL [R1+0x1558], R4 ;  /* 0x0015580401007387 */ /* 0x000fe80000100800 */
[----:B------:R-:W-:Y:S04]  /*68870*/  STL [R1+0x1554], R15 ;  /* 0x0015540f01007387 */ /* 0x000fe80000100800 */
[----:B-1----:R-:W2:Y:S01]  /*68880*/  LDL.LU R14, [R1+0x1568] ;  /* 0x00156800010e7983 */ /* 0x002ea20000300800 */
[----:B------:R-:W-:-:S02]  /*68890*/  WARPGROUP.DEPBAR.LE gsb0, 0x0 ;  /* 0x00008000000079c5 */ /* 0x000fc40000010000 */
[----:B------:R-:W-:-:S06]  /*688a0*/  WARPGROUP.ARRIVE ;  /* 0x00000000000079c5 */ /* 0x000fcc0000000000 */
[----:B------:R-:W-:Y:S03]  /*688b0*/  HGMMA.64x256x8.F32.TF32 R24, gdesc[UR4], R24, gsb0 ;  /* 0x07e00000041879f0 */ /* 0x000fe60008002818 */
[----:B------:R-:W-:Y:S02]  /*688c0*/  WARPGROUP.DEPBAR.LE gsb0, 0x0 ;  /* 0x00008000000079c5 */ /* 0x000fe40000010000 */
[----:B------:R-:W-:Y:S06]  /*688d0*/  BAR.SYNC.DEFER_BLOCKING 0x0 ;  /* 0x0000000000007b1d */ /* 0x000fec0000010000 */
[----:B------:R-:W-:Y:S01]  /*688e0*/  @!PT LDS RZ, [RZ] ;  /* 0x00000000fffff984 */ /* 0x000fe20000000800 */
[----:B------:R-:W-:Y:S01]  /*688f0*/  @!PT LDS RZ, [RZ] ;  /* 0x00000000fffff984 */ /* 0x000fe20000000800 */
[----:B------:R-:W-:Y:S01]  /*68900*/  @!PT LDS RZ, [RZ] ;  /* 0x00000000fffff984 */ /* 0x000fe20000000800 */
[----:B------:R-:W-:Y:S04]  /*68910*/  LDGSTS.E [R5+-0x40000], desc[UR60][R160.64], P2 ;  /* 0xc0000000a0057fae */ /* 0x000fe8000912187c */
[----:B------:R-:W3:Y:S04]  /*68920*/  LDL.LU.64 R160, [R1+0x3410] ;  /* 0x0034100001a07983 */ /* 0x000ee80000300a00 */
[----:B------:R1:W-:Y:S04]  /*68930*/  STL.64 [R1+0x3408], R158 ;  /* 0x0034089e01007387 */ /* 0x0003e80000100a00 */
[----:B-1----:R-:W4:Y:S04]  /*68940*/  LDL.LU R158, [R1+0x155c] ;  /* 0x00155c00019e7983 */ /* 0x002f280000300800 */
[----:B------:R-:W3:Y:S04]  /*68950*/  LDL.LU R159, [R1+0x1560] ;  /* 0x00156000019f7983 */ /* 0x000ee80000300800 */
[----:B------:R1:W-:Y:S04]  /*68960*/  STL.64 [R1+0x3400], R250 ;  /* 0x003400fa01007387 */ /* 0x0003e80000100a00 */
[----:B-1----:R-:W4:Y:S01]  /*68970*/  LDL.LU R251, [R1+0x1564] ;  /* 0x0015640001fb7983 */ /* 0x002f220000300800 */
[----:B------:R-:W-:-:S03]  /*68980*/  ISETP.GT.AND P4, PT, R3, 0x1, PT ;  /* 0x000000010300780c */ /* 0x000fc60003f84270 */
[----:B------:R-:W4:Y:S01]  /*68990*/  LDL.LU R225, [R1+0x1570] ;  /* 0x0015700001e17983 */ /* 0x000f220000300800 */
[----:B------:R-:W-:-:S03]  /*689a0*/  SEL R4, RZ, 0x4, !P4 ;  /* 0x00000004ff047807 */ /* 0x000fc60006000000 */
[----:B------:R-:W4:Y:S01]  /*689b0*/  LDL.LU R15, [R1+0x1574] ;  /* 0x00157400010f7983 */ /* 0x000f220000300800 */
[----:B------:R-:W-:-:S04]  /*689c0*/  SEL R4, R4, RZ, !P1 ;  /* 0x000000ff04047207 */ /* 0x000fc80004800000 */
[----:B------:R-:W-:Y:S02]  /*689d0*/  ISETP.NE.U32.AND P4, PT, R4, RZ, PT ;  /* 0x000000ff0400720c */ /* 0x000fe40003f85070 */
[----:B------:R-:W4:Y:S01]  /*689e0*/  LDL.LU R4, [R1+0x1578] ;  /* 0x0015780001047983 */ /* 0x000f220000300800 */
[----:B--2---:R-:W-:-:S05]  /*689f0*/  IADD3 R14, P6, R14, R8, RZ ;  /* 0x000000080e0e7210 */ /* 0x004fca0007fde0ff */
[----:B------:R-:W-:Y:S01]  /*68a00*/  IMAD.MOV.U32 R250, RZ, RZ, R14 ;  /* 0x000000fffffa7224 */ /* 0x000fe200078e000e */
[----:B---3--:R-:W-:-:S05]  /*68a10*/  IADD3 R159, P5, R159, R8, RZ ;  /* 0x000000089f9f7210 */ /* 0x008fca0007fbe0ff */
[----:B----4-:R-:W-:Y:S01]  /*68a20*/  IMAD.X R158, R158, 0x1, R2, P5 ;  /* 0x000000019e9e7824 */ /* 0x010fe200028e0602 */
[----:B------:R1:W-:Y:S04]  /*68a30*/  STL [R1+0x1560], R159 ;  /* 0x0015609f01007387 */ /* 0x0003e80000100800 */
[----:B------:R2:W-:Y:S01]  /*68a40*/  STL [R1+0x155c], R158 ;  /* 0x00155c9e01007387 */ /* 0x0005e20000100800 */
[----:B-1----:R-:W-:-:S04]  /*68a50*/  LOP3.LUT R159, R159, R158, RZ, 0x3c, !PT ;  /* 0x0000009e9f9f7212 */ /* 0x002fc800078e3cff */
[----:B--2---:R-:W-:Y:S02]  /*68a60*/  LOP3.LUT R158, R159, R158, RZ, 0x3c, !PT ;  /* 0x0000009e9f9e7212 */ /* 0x004fe400078e3cff */
[----:B------:R-:W-:Y:S02]  /*68a70*/  IADD3.X R251, R251, R2, RZ, P6, !PT ;  /* 0x00000002fbfb7210 */ /* 0x000fe400037fe4ff */
[----:B------:R-:W-:Y:S01]  /*68a80*/  LOP3.LUT R159, R159, R158, RZ, 0x3c, !PT ;  /* 0x0000009e9f9f7212 */ /* 0x000fe200078e3cff */
[----:B------:R-:W-:Y:S04]  /*68a90*/  STL [R1+0x1568], R14 ;  /* 0x0015680e01007387 */ /* 0x000fe80000100800 */
[----:B------:R-:W-:Y:S04]  /*68aa0*/  LDGSTS.E [R5+-0x3c000], desc[UR60][R158.64], P2 ;  /* 0xc40000009e057fae */ /* 0x000fe8000912187c */
[----:B------:R-:W-:Y:S04]  /*68ab0*/  LDGSTS.E [R5+-0x3fffc], desc[UR60][R250.64], P4 ;  /* 0xc0004000fa057fae */ /* 0x000fe8000a12187c */
[----:B------:R-:W2:Y:S04]  /*68ac0*/  LDL.LU.64 R158, [R1+0x3408] ;  /* 0x00340800019e7983 */ /* 0x000ea80000300a00 */
[----:B------:R1:W-:Y:S04]  /*68ad0*/  STL [R1+0x1564], R251 ;  /* 0x001564fb01007387 */ /* 0x0003e80000100800 */
[----:B-1----:R-:W3:Y:S04]  /*68ae0*/  LDL.LU.64 R250, [R1+0x3400] ;  /* 0x0034000001fa7983 */ /* 0x002ee80000300a00 */
[----:B------:R1:W-:Y:S04]  /*68af0*/  STL.64 [R1+0x33f8], R244 ;  /* 0x0033f8f401007387 */ /* 0x0003e80000100a00 */
[----:B-1----:R-:W4:Y:S01]  /*68b00*/  LDL.LU R245, [R1+0x156c] ;  /* 0x00156c0001f57983 */ /* 0x002f220000300800 */
[----:B------:R-:W-:-:S04]  /*68b10*/  ISETP.GT.AND P2, PT, R3, 0x2, PT ;  /* 0x000000020300780c */ /* 0x000fc80003f44270 */
[----:B------:R-:W-:Y:S02]  /*68b20*/  SEL R14, RZ, 0x4, !P2 ;  /* 0x00000004ff0e7807 */ /* 0x000fe40005000000 */
[-C--:B------:R-:W-:Y:S02]  /*68b30*/  IADD3 R225, P5, R225, R8.reuse, RZ ;  /* 0x00000008e1e17210 */ /* 0x080fe40007fbe0ff */
[----:B------:R-:W-:Y:S02]  /*68b40*/  SEL R14, R14, RZ, !P1 ;  /* 0x000000ff0e0e7207 */ /* 0x000fe40004800000 */
[----:B------:R-:W-:Y:S02]  /*68b50*/  IADD3 R4, P6, R4, R8, RZ ;  /* 0x0000000804047210 */ /* 0x000fe40007fde0ff */
[----:B------:R-:W-:Y:S01]  /*68b60*/  ISETP.NE.U32.AND P2, PT, R14, RZ, PT ;  /* 0x000000ff0e00720c */ /* 0x000fe20003f45070 */
[----:B------:R-:W-:Y:S01]  /*68b70*/  IMAD.MOV.U32 R244, RZ, RZ, R225 ;  /* 0x000000fffff47224 */ /* 0x000fe200078e00e1 */
[----:B------:R-:W-:Y:S01]  /*68b80*/  IADD3.X R15, R15, R2, RZ, P6, !PT ;  /* 0x000000020f0f7210 */ /* 0x000fe200037fe4ff */
[----:B------:R-:W2:Y:S04]  /*68b90*/  LDL.LU R14, [R1+0x1588] ;  /* 0x00158800010e7983 */ /* 0x000ea80000300800 */
[----:B------:R-:W-:Y:S01]  /*68ba0*/  STL [R1+0x1570], R225 ;  /* 0x001570e101007387 */ /* 0x000fe20000100800 */
[----:B----4-:R-:W-:-:S05]  /*68bb0*/  IMAD.X R245, R245, 0x1, R2, P5 ;  /* 0x00000001f5f57824 */ /* 0x010fca00028e0602 */
[----:B------:R1:W-:Y:S04]  /*68bc0*/  STL [R1+0x156c], R245 ;  /* 0x00156cf501007387 */ /* 0x0003e80000100800 */
[----:B------:R4:W-:Y:S04]  /*68bd0*/  LDGSTS.E [R5+-0x3bffc], desc[UR60][R244.64], P4 ;  /* 0xc4004000f4057fae */ /* 0x0009e8000a12187c */
[----:B------:R-:W-:Y:S01]  /*68be0*/  STL [R1+0x1578], R4 ;  /* 0x0015780401007387 */ /* 0x000fe20000100800 */
[----:B----4-:R-:W-:Y:S01]  /*68bf0*/  IMAD.MOV.U32 R244, RZ, RZ, R4 ;  /* 0x000000fffff47224 */ /* 0x010fe200078e0004 */
[----:B-1----:R-:W-:-:S02]  /*68c00*/  MOV R245, R15 ;  /* 0x0000000f00f57202 */ /* 0x002fc40000000f00 */
[----:B------:R-:W-:Y:S04]  /*68c10*/  STL [R1+0x1574], R15 ;  /* 0x0015740f01007387 */ /* 0x000fe80000100800 */
[----:B------:R-:W-:Y:S04]  /*68c20*/  LDGSTS.E [R5+-0x3fff8], desc[UR60][R244.64], P2 ;  /* 0xc0008000f4057fae */ /* 0x000fe8000912187c */
[----:B------:R-:W4:Y:S04]  /*68c30*/  LDL.LU.64 R244, [R1+0x33f8] ;  /* 0x0033f80001f47983 */ /* 0x000f280000300a00 */
[----:B------:R1:W-:Y:S04]  /*68c40*/  STL.64 [R1+0x33f0], R238 ;  /* 0x0033f0ee01007387 */ /* 0x0003e80000100a00 */
[----:B-1----:R-:W3:Y:S04]  /*68c50*/  LDL.LU R238, [R1+0x157c] ;  /* 0x00157c0001ee7983 */ /* 0x002ee80000300800 */
[----:B------:R-:W4:Y:S04]  /*68c60*/  LDL.LU R239, [R1+0x1580] ;  /* 0x0015800001ef7983 */ /* 0x000f280000300800 */
[----:B------:R1:W-:Y:S04]  /*68c70*/  STL.64 [R1+0x33e8], R232 ;  /* 0x0033e8e801007387 */ /* 0x0003e80000100a00 */
[----:B-1----:R-:W3:Y:S01]  /*68c80*/  LDL.LU R233, [R1+0x1584] ;  /* 0x0015840001e97983 */ /* 0x002ee20000300800 */
[----:B------:R-:W-:-:S03]  /*68c90*/  ISETP.GT.AND P4, PT, R3, 0x3, PT ;  /* 0x000000030300780c */ /* 0x000fc60003f84270 */
[----:B------:R-:W3:Y:S01]  /*68ca0*/  LDL.LU R225, [R1+0x1590] ;  /* 0x0015900001e17983 */ /* 0x000ee20000300800 */
[----:B------:R-:W-:-:S03]  /*68cb0*/  SEL R4, RZ, 0x4, !P4 ;  /* 0x00000004ff047807 */ /* 0x000fc60006000000 */
[----:B------:R-:W3:Y:S01]  /*68cc0*/  LDL.LU R15, [R1+0x1754] ;  /* 0x00175400010f7983 */ /* 0x000ee20000300800 */
[----:B------:R-:W-:-:S04]  /*68cd0*/  SEL R4, R4, RZ, !P1 ;  /* 0x000000ff04047207 */ /* 0x000fc80004800000 */
[----:B------:R-:W-:Y:S02]  /*68ce0*/  ISETP.NE.U32.AND P4, PT, R4, RZ, PT ;  /* 0x000000ff0400720c */ /* 0x000fe40003f85070 */
[----:B------:R-:W3:Y:S01]  /*68cf0*/  LDL.LU R4, [R1+0x1758] ;  /* 0x0017580001047983 */ /* 0x000ee20000300800 */
[----:B--2---:R-:W-:-:S04]  /*68d00*/  IADD3 R14, P6, R14, R8, RZ ;  /* 0x000000080e0e7210 */ /* 0x004fc80007fde0ff */
[----:B------:R-:W-:Y:S02]  /*68d10*/  MOV R232, R14 ;  /* 0x0000000e00e87202 */ /* 0x000fe40000000f00 */
[----:B----4-:R-:W-:-:S05]  /*68d20*/  IADD3 R239, P5, R239, R8, RZ ;  /* 0x00000008efef7210 */ /* 0x010fca0007fbe0ff */
[----:B---3--:R-:W-:Y:S01]  /*68d30*/  IMAD.X R238, R238, 0x1, R2, P5 ;  /* 0x00000001eeee7824 */ /* 0x008fe200028e0602 */
[----:B------:R1:W-:Y:S04]  /*68d40*/  STL [R1+0x1580], R239 ;  /* 0x001580ef01007387 */ /* 0x0003e80000100800 */
[----:B------:R2:W-:Y:S01]  /*68d50*/  STL [R1+0x157c], R238 ;  /* 0x00157cee01007387 */ /* 0x0005e20000100800 */
[----:B-1----:R-:W-:-:S04]  /*68d60*/  LOP3.LUT R239, R239, R238, RZ, 0x3c, !PT ;  /* 0x000000eeefef7212 */ /* 0x002fc800078e3cff */
[----:B--2---:R-:W-:Y:S01]  /*68d70*/  LOP3.LUT R238, R239, R238, RZ, 0x3c, !PT ;  /* 0x000000eeefee7212 */ /* 0x004fe200078e3cff */
[----:B------:R-:W-:-:S03]  /*68d80*/  IMAD.X R233, R233, 0x1, R2, P6 ;  /* 0x00000001e9e97824 */ /* 0x000fc600030e0602 */
        /* <DEDUP_REMOVED lines=14> */
[----:B------:R-:W-:Y:S02]  /*68e70*/  ISETP.NE.U32.AND P2, PT, R14, RZ, PT ;  /* 0x000000ff0e00720c */ /* 0x000fe40003f45070 */
[----:B------:R-:W-:Y:S01]  /*68e80*/  MOV R198, R225 ;  /* 0x000000e100c67202 */ /* 0x000fe20000000f00 */
[--C-:B------:R-:W-:Y:S01]  /*68e90*/  IMAD.X R15, R15, 0x1, R2.reuse, P6 ;  /* 0x000000010f0f7824 */ /* 0x100fe200030e0602 */
[----:B------:R-:W2:Y:S04]  /*68ea0*/  LDL.LU R14, [R1+0x1768] ;  /* 0x00176800010e7983 */ /* 0x000ea80000300800 */
[----:B------:R-:W-:Y:S01]  /*68eb0*/  STL [R1+0x1590], R225 ;  /* 0x001590e101007387 */ /* 0x000fe20000100800 */
[----:B----4-:R-:W-:-:S05]  /*68ec0*/  IMAD.X R199, R199, 0x1, R2, P5 ;  /* 0x00000001c7c77824 */ /* 0x010fca00028e0602 */
[----:B------:R1:W-:Y:S04]  /*68ed0*/  STL [R1+0x158c], R199 ;  /* 0x00158cc701007387 */ /* 0x0003e80000100800 */
[----:B------:R4:W-:Y:S04]  /*68ee0*/  LDGSTS.E [R5+-0x3bff4], desc[UR60][R198.64], P4 ;  /* 0xc400c000c6057fae */ /* 0x0009e8000a12187c */
[----:B------:R-:W-:Y:S01]  /*68ef0*/  STL [R1+0x1758], R4 ;  /* 0x0017580401007387 */ /* 0x000fe20000100800 */
[----:B----4-:R-:W-:Y:S02]  /*68f00*/  IMAD.MOV.U32 R198, RZ, RZ, R4 ;  /* 0x000000ffffc67224 */ /* 0x010fe400078e0004 */
[----:B-1----:R-:W-:Y:S01]  /*68f10*/  IMAD.MOV.U32 R199, RZ, RZ, R15 ;  /* 0x000000ffffc77224 */ /* 0x002fe200078e000f */
        /* <DEDUP_REMOVED lines=15> */
[----:B--2---:R-:W-:-:S05]  /*69010*/  IADD3 R14, P6, R14, R8, RZ ;  /* 0x000000080e0e7210 */ /* 0x004fca0007fde0ff */
[----:B------:R-:W-:Y:S01]  /*69020*/  IMAD.MOV.U32 R190, RZ, RZ, R14 ;  /* 0x000000ffffbe7224 */ /* 0x000fe200078e000e */
[----:B----4-:R-:W-:-:S04]  /*69030*/  IADD3 R195, P5, R195, R8, RZ ;  /* 0x00000008c3c37210 */ /* 0x010fc80007fbe0ff */
[----:B---3--:R-:W-:Y:S01]  /*69040*/  IADD3.X R194, R194, R2, RZ, P5, !PT ;  /* 0x00000002c2c27210 */ /* 0x008fe20002ffe4ff */
        /* <DEDUP_REMOVED lines=21> */
[----:B------:R-:W2:Y:S01]  /*691a0*/  LDL.LU R14, [R1+0x1788] ;  /* 0x00178800010e7983 */ /* 0x000ea20000300800 */
[----:B------:R-:W-:-:S03]  /*691b0*/  IMAD.X R15, R15, 0x1, R2, P6 ;  /* 0x000000010f0f7824 */ /* 0x000fc600030e0602 */
[----:B------:R-:W-:Y:S01]  /*691c0*/  STL [R1+0x1770], R225 ;  /* 0x001770e101007387 */ /* 0x000fe20000100800 */
[----:B----4-:R-:W-:-:S05]  /*691d0*/  IADD3.X R187, R187, R2, RZ, P5, !PT ;  /* 0x00000002bbbb7210 */ /* 0x010fca0002ffe4ff */
[----:B------:R1:W-:Y:S04]  /*691e0*/  STL [R1+0x176c], R187 ;  /* 0x00176cbb01007387 */ /* 0x0003e80000100800 */
[----:B------:R4:W-:Y:S04]  /*691f0*/  LDGSTS.E [R5+-0x33ffc], desc[UR60][R186.64], P4 ;  /* 0xcc004000ba057fae */ /* 0x0009e8000a12187c */
[----:B------:R-:W-:Y:S01]  /*69200*/  STL [R1+0x1778], R4 ;  /* 0x0017780401007387 */ /* 0x000fe20000100800 */
[----:B----4-:R-:W-:Y:S01]  /*69210*/  MOV R186, R4 ;  /* 0x0000000400ba7202 */ /* 0x010fe20000000f00 */
[----:B-1----:R-:W-:-:S02]  /*69220*/  IMAD.MOV.U32 R187, RZ, RZ, R15 ;  /* 0x000000ffffbb7224 */ /* 0x002fc400078e000f */
        /* <DEDUP_REMOVED lines=17> */
[----:B----4-:R-:W-:-:S05]  /*69340*/  IADD3 R183, P5, R183, R8, RZ ;  /* 0x00000008b7b77210 */ /* 0x010fca0007fbe0ff */
[----:B---3--:R-:W-:Y:S01]  /*69350*/  IMAD.X R182, R182, 0x1, R2, P5 ;  /* 0x00000001b6b67824 */ /* 0x008fe200028e0602 */
        /* <DEDUP_REMOVED lines=159> */
[----:B------:R-:W4:Y:S04]  /*69d50*/  LDL.LU R14, [R1+0x1b80] ;  /* 0x001b8000010e7983 */ /* 0x000f280000300800 */
[----:B------:R1:W-:Y:S04]  /*69d60*/  STL.64 [R1+0x3368], R148 ;  /* 0x0033689401007387 */ /* 0x0003e80000100a00 */
[----:B-1----:R-:W2:Y:S01]  /*69d70*/  LDL.LU R149, [R1+0x1b6c] ;  /* 0x001b6c0001957983 */ /* 0x002ea20000300800 */
[----:B------:R-:W-:-:S04]  /*69d80*/  ISETP.GT.AND P2, PT, R3, 0x62, PT ;  /* 0x000000620300780c */ /* 0x000fc80003f44270 */
[----:B------:R-:W-:-:S04]  /*69d90*/  SEL R8, RZ, 0x4, !P2 ;  /* 0x00000004ff087807 */ /* 0x000fc80005000000 */
[----:B------:R-:W-:-:S04]  /*69da0*/  SEL R8, R8, RZ, !P1 ;  /* 0x000000ff08087207 */ /* 0x000fc80004800000 */
[----:B------:R-:W-:Y:S02]  /*69db0*/  ISETP.NE.U32.AND P2, PT, R8, RZ, PT ;  /* 0x000000ff0800720c */ /* 0x000fe40003f45070 */
[----:B------:R-:W1:Y:S02]  /*69dc0*/  LDC R8, c[0x0][0x238] ;  /* 0x00008e00ff087b82 */ /* 0x000e640000000800 */
[----:B-1----:R-:W-:-:S05]  /*69dd0*/  IMAD.SHL.U32 R8, R8, 0x80, RZ ;  /* 0x0000008008087824 */ /* 0x002fca00078e00ff */
[----:B------:R-:W-:-:S04]  /*69de0*/  SHF.L.U32 R8, R8, 0x2, RZ ;  /* 0x0000000208087819 */ /* 0x000fc800000006ff */
[-C--:B------:R-:W-:Y:S02]  /*69df0*/  IADD3 R15, P5, R15, R8.reuse, RZ ;  /* 0x000000080f0f7210 */ /* 0x080fe40007fbe0ff */
[----:B------:R-:W-:Y:S02]  /*69e00*/  IADD3 R4, P6, R4, R8, RZ ;  /* 0x0000000804047210 */ /* 0x000fe40007fde0ff */
[----:B------:R-:W-:Y:S01]  /*69e10*/  MOV R148, R15 ;  /* 0x0000000f00947202 */ /* 0x000fe20000000f00 */
[----:B------:R1:W-:Y:S02]  /*69e20*/  STL [R1+0x1b70], R15 ;  /* 0x001b700f01007387 */ /* 0x0003e40000100800 */
[--C-:B------:R-:W-:Y:S02]  /*69e30*/  IMAD.X R225, R225, 0x1, R2.reuse, P6 ;  /* 0x00000001e1e17824 */ /* 0x100fe400030e0602 */
[----:B--2---:R-:W-:-:S05]  /*69e40*/  IMAD.X R149, R149, 0x1, R2, P5 ;  /* 0x0000000195957824 */ /* 0x004fca00028e0602 */
[----:B------:R2:W-:Y:S04]  /*69e50*/  STL [R1+0x1b6c], R149 ;  /* 0x001b6c9501007387 */ /* 0x0005e80000100800 */
[----:B------:R3:W-:Y:S04]  /*69e60*/  LDGSTS.E [R5+-0x23ffc], desc[UR60][R148.64], P4 ;  /* 0xdc00400094057fae */ /* 0x0007e8000a12187c */
[----:B------:R-:W-:Y:S01]  /*69e70*/  STL [R1+0x1b78], R4 ;  /* 0x001b780401007387 */ /* 0x000fe20000100800 */
[----:B----4-:R-:W-:-:S03]  /*69e80*/  IADD3 R14, P5, R14, R8, RZ ;  /* 0x000000080e0e7210 */ /* 0x010fc60007fbe0ff */
[----:B-1----:R-:W4:Y:S01]  /*69e90*/  LDL.LU R15, [R1+0x1b90] ;  /* 0x001b9000010f7983 */ /* 0x002f220000300800 */
[----:B---3--:R-:W-:Y:S02]  /*69ea0*/  IMAD.MOV.U32 R148, RZ, RZ, R4 ;  /* 0x000000ffff947224 */ /* 0x008fe400078e0004 */
[----:B--2---:R-:W-:Y:S01]  /*69eb0*/  IMAD.MOV.U32 R149, RZ, RZ, R225 ;  /* 0x000000ffff957224 */ /* 0x004fe200078e00e1 */
[----:B------:R1:W-:Y:S04]  /*69ec0*/  STL [R1+0x1b74], R225 ;  /* 0x001b74e101007387 */ /* 0x0003e80000100800 */
[----:B------:R-:W-:Y:S04]  /*69ed0*/  LDGSTS.E [R5+-0x27ff8], desc[UR60][R148.64], P2 ;  /* 0xd800800094057fae */ /* 0x000fe8000912187c */
[----:B-1----:R-:W2:Y:S04]  /*69ee0*/  LDL.LU R225, [R1+0x1b8c] ;  /* 0x001b8c0001e17983 */ /* 0x002ea80000300800 */
[----:B------:R-:W3:Y:S04]  /*69ef0*/  LDL.LU.64 R148, [R1+0x3368] ;  /* 0x0033680001947983 */ /* 0x000ee80000300a00 */
[----:B------:R-:W4:Y:S01]  /*69f00*/  LDL.LU R8, [R1+0x1b7c] ;  /* 0x001b7c0001087983 */ /* 0x000f220000300800 */
[----:B------:R-:W-:-:S04]  /*69f10*/  ISETP.GT.AND P4, PT, R3, 0x63, PT ;  /* 0x000000630300780c */ /* 0x000fc80003f84270 */
[----:B------:R-:W-:Y:S01]  /*69f20*/  SEL R4, RZ, 0x4, !P4 ;  /* 0x00000004ff047807 */ /* 0x000fe20006000000 */
[----:B------:R-:W-:Y:S03]  /*69f30*/  STL [R1+0x1b80], R14 ;  /* 0x001b800e01007387 */ /* 0x000fe60000100800 */
[----:B------:R-:W-:-:S04]  /*69f40*/  SEL R4, R4, RZ, !P1 ;  /* 0x000000ff04047207 */ /* 0x000fc80004800000 */
[----:B------:R-:W-:Y:S02]  /*69f50*/  ISETP.NE.U32.AND P4, PT, R4, RZ, PT ;  /* 0x000000ff0400720c */ /* 0x000fe40003f85070 */
[----:B----4-:R-:W-:-:S05]  /*69f60*/  IADD3.X R8, R8, R2, RZ, P5, !PT ;  /* 0x0000000208087210 */ /* 0x010fca0002ffe4ff */
[----:B------:R-:W-:Y:S04]  /*69f70*/  STL [R1+0x1b7c], R8 ;  /* 0x001b7c0801007387 */ /* 0x000fe80000100800 */
[----:B------:R-:W-:Y:S04]  /*69f80*/  STL.64 [R1+0x3360], R146 ;  /* 0x0033609201007387 */ /* 0x000fe80000100a00 */
[----:B------:R-:W4:Y:S04]  /*69f90*/  LDL.LU R4, [R1+0x1598] ;  /* 0x0015980001047983 */ /* 0x000f280000300800 */
[----:B------:R1:W-:Y:S04]  /*69fa0*/  STL.64 [R1+0x3358], R144 ;  /* 0x0033589001007387 */ /* 0x0003e80000100a00 */
[----:B-1----:R-:W3:Y:S04]  /*69fb0*/  LDL.LU R144, [R1+0x1b84] ;  /* 0x001b840001907983 */ /* 0x002ee80000300800 */
[----:B------:R-:W4:Y:S01]  /*69fc0*/  LDL.LU R145, [R1+0x1b88] ;  /* 0x001b880001917983 */ /* 0x000f220000300800 */
[----:B------:R-:W-:-:S02]  /*69fd0*/  IMAD.MOV.U32 R146, RZ, RZ, R14 ;  /* 0x000000ffff927224 */ /* 0x000fc400078e000e */
[----:B------:R-:W-:Y:S02]  /*69fe0*/  IMAD.MOV.U32 R147, RZ, RZ, R8 ;  /* 0x000000ffff937224 */ /* 0x000fe400078e0008 */
[----:B------:R-:W1:Y:S03]  /*69ff0*/  LDC R8, c[0x0][0x238] ;  /* 0x00008e00ff087b82 */ /* 0x000e660000000800 */
[----:B------:R-:W-:Y:S04]  /*6a000*/  LDGSTS.E [R5+-0x23ff8], desc[UR60][R146.64], P2 ;  /* 0xdc00800092057fae */ /* 0x000fe8000912187c */
[----:B------:R-:W3:Y:S04]  /*6a010*/  LDL.LU.64 R146, [R1+0x3360] ;  /* 0x0033600001927983 */ /* 0x000ee80000300a00 */
[----:B------:R-:W3:Y:S01]  /*6a020*/  LDL.LU R14, [R1+0x1594] ;  /* 0x00159400010e7983 */ /* 0x000ee20000300800 */
[----:B-1----:R-:W-:-:S05]  /*6a030*/  SHF.L.U32 R8, R8, 0x7, RZ ;  /* 0x0000000708087819 */ /* 0x002fca00000006ff */
[----:B------:R-:W-:-:S05]  /*6a040*/  IMAD.SHL.U32 R8, R8, 0x4, RZ ;  /* 0x0000000408087824 */ /* 0x000fca00078e00ff */
[----:B------:R-:W-:-:S04]  /*6a050*/  IADD3 R15, P5, R15, R8, RZ ;  /* 0x000000080f0f7210 */ /* 0x000fc80007fbe0ff */
[----:B--2---:R-:W-:Y:S02]  /*6a060*/  IADD3.X R225, R225, R2, RZ, P5, !PT ;  /* 0x00000002e1e17210 */ /* 0x004fe40002ffe4ff */
[----:B----4-:R-:W-:-:S05]  /*6a070*/  IADD3 R145, P2, R145, R8, RZ ;  /* 0x0000000891917210 */ /* 0x010fca0007f5e0ff */
[----:B---3--:R-:W-:Y:S01]  /*6a080*/  IMAD.X R144, R144, 0x1, R2, P2 ;  /* 0x0000000190907824 */ /* 0x008fe200010e0602 */
[----:B------:R1:W-:Y:S04]  /*6a090*/  STL [R1+0x1b88], R145 ;  /* 0x001b889101007387 */ /* 0x0003e80000100800 */
[----:B------:R2:W-:Y:S01]  /*6a0a0*/  STL [R1+0x1b84], R144 ;  /* 0x001b849001007387 */ /* 0x0005e20000100800 */
[----:B-1----:R-:W-:-:S04]  /*6a0b0*/  LOP3.LUT R145, R145, R144, RZ, 0x3c, !PT ;  /* 0x0000009091917212 */ /* 0x002fc800078e3cff */
[----:B--2---:R-:W-:-:S04]  /*6a0c0*/  LOP3.LUT R144, R145, R144, RZ, 0x3c, !PT ;  /* 0x0000009091907212 */ /* 0x004fc800078e3cff */
[----:B------:R-:W-:Y:S02]  /*6a0d0*/  LOP3.LUT R145, R145, R144, RZ, 0x3c, !PT ;  /* 0x0000009091917212 */ /* 0x000fe400078e3cff */
[----:B------:R-:W-:-:S03]  /*6a0e0*/  ISETP.GT.AND P2, PT, R3, 0x4, PT ;  /* 0x000000040300780c */ /* 0x000fc60003f44270 */
[----:B------:R1:W-:Y:S02]  /*6a0f0*/  LDGSTS.E [R5+-0x27ff4], desc[UR60][R144.64], P4 ;  /* 0xd800c00090057fae */ /* 0x0003e4000a12187c */
[----:B-1----:R-:W-:Y:S02]  /*6a100*/  IMAD.MOV.U32 R144, RZ, RZ, R15 ;  /* 0x000000ffff907224 */ /* 0x002fe400078e000f */
[----:B------:R-:W-:-:S05]  /*6a110*/  IMAD.MOV.U32 R145, RZ, RZ, R225 ;  /* 0x000000ffff917224 */ /* 0x000fca00078e00e1 */
[----:B------:R1:W-:Y:S02]  /*6a120*/  LDGSTS.E [R5+-0x23ff4], desc[UR60][R144.64], P4 ;  /* 0xdc00c00090057fae */ /* 0x0003e4000a12187c */
[----:B-1----:R-:W-:-:S04]  /*6a130*/  SEL R5, RZ, 0x4, !P2 ;  /* 0x00000004ff057807 */ /* 0x002fc80005000000 */
[----:B------:R-:W-:Y:S02]  /*6a140*/  SEL R5, R5, RZ, !P1 ;  /* 0x000000ff05057207 */ /* 0x000fe40004800000 */
[----:B------:R-:W-:Y:S02]  /*6a150*/  IADD3 R4, P2, R4, R8, RZ ;  /* 0x0000000804047210 */ /* 0x000fe40007f5e0ff */
[----:B------:R-:W-:Y:S02]  /*6a160*/  ISETP.NE.U32.AND P4, PT, R5, RZ, PT ;  /* 0x000000ff0500720c */ /* 0x000fe40003f85070 */
[----:B------:R-:W-:Y:S02]  /*6a170*/  IADD3.X R14, R14, R2, RZ, P2, !PT ;  /* 0x000000020e0e7210 */ /* 0x000fe400017fe4ff */
[----:B------:R-:W-:Y:S01]  /*6a180*/  LOP3.LUT R5, R12, 0x10, RZ, 0x3c, !PT ;  /* 0x000000100c057812 */ /* 0x000fe200078e3cff */
[----:B------:R-:W-:Y:S01]  /*6a190*/  IMAD.MOV.U32 R144, RZ, RZ, R4 ;  /* 0x000000ffff907224 */ /* 0x000fe200078e0004 */
[----:B------:R1:W-:Y:S01]  /*6a1a0*/  STL [R1+0x1b90], R15 ;  /* 0x001b900f01007387 */ /* 0x0003e20000100800 */
[----:B------:R-:W-:Y:S01]  /*6a1b0*/  IMAD.MOV.U32 R145, RZ, RZ, R14 ;  /* 0x000000ffff917224 */ /* 0x000fe200078e000e */
[----:B------:R-:W-:-:S02]  /*6a1c0*/  IADD3 R5, R5, 0x100000, R252 ;  /* 0x0010000005057810 */ /* 0x000fc40007ffe0fc */
[----:B------:R-:W-:Y:S04]  /*6a1d0*/  STL [R1+0x1b8c], R225 ;  /* 0x001b8ce101007387 */ /* 0x000fe80000100800 */
[----:B------:R-:W-:Y:S04]  /*6a1e0*/  LDGSTS.E [R5+-0x40000], desc[UR60][R144.64], P4 ;  /* 0xc000000090057fae */ /* 0x000fe8000a12187c */
[----:B-1----:R-:W2:Y:S04]  /*6a1f0*/  LDL.LU R15, [R1+0x15a8] ;  /* 0x0015a800010f7983 */ /* 0x002ea80000300800 */
[----:B------:R-:W-:Y:S04]  /*6a200*/  STL [R1+0x1598], R4 ;  /* 0x0015980401007387 */ /* 0x000fe80000100800 */
[----:B------:R-:W-:Y:S04]  /*6a210*/  STL [R1+0x1594], R14 ;  /* 0x0015940e01007387 */ /* 0x000fe80000100800 */
        /* <DEDUP_REMOVED lines=15> */
[----:B---3--:R-:W-:-:S04]  /*6a310*/  IADD3 R143, P5, R143, R8, RZ ;  /* 0x000000088f8f7210 */ /* 0x008fc80007fbe0ff */
[----:B----4-:R-:W-:Y:S01]  /*6a320*/  IADD3.X R142, R142, R2, RZ, P5, !PT ;  /* 0x000000028e8e7210 */ /* 0x010fe20002ffe4ff */
        /* <DEDUP_REMOVED lines=314> */
[----:B-1----:R-:W-:-:S05]  /*6b6d0*/  SHF.L.U32 R8, R8, 0x7, RZ ;  /* 0x0000000708087819 */ /* 0x002fca00000006ff */
[----:B------:R-:W-:-:S05]  /*6b6e0*/  IMAD.SHL.U32 R8, R8, 0x4, RZ ;  /* 0x0000000408087824 */ /* 0x000fca00078e00ff */
[-C--:B------:R-:W-:Y:S02]  /*6b6f0*/  IADD3 R14, P5, R14, R8.reuse, RZ ;  /* 0x000000080e0e7210 */ /* 0x080fe40007fbe0ff */
[----:B------:R-:W-:-:S03]  /*6b700*/  IADD3 R4, P6, R4, R8, RZ ;  /* 0x0000000804047210 */ /* 0x000fc60007fde0ff */
[----:B------:R-:W-:Y:S01]  /*6b710*/  IMAD.MOV.U32 R102, RZ, RZ, R14 ;  /* 0x000000ffff667224 */ /* 0x000fe200078e000e */
[----:B------:R-:W-:Y:S01]  /*6b720*/  IADD3.X R225, R225, R2, RZ, P6, !PT ;  /* 0x00000002e1e17210 */ /* 0x000fe200037fe4ff */
[----:B------:R1:W-:Y:S01]  /*6b730*/  STL [R1+0x1bb0], R14 ;  /* 0x001bb00e01007387 */ /* 0x0003e20000100800 */
[----:B--2---:R-:W-:-:S05]  /*6b740*/  IMAD.X R103, R103, 0x1, R2, P5 ;  /* 0x0000000167677824 */ /* 0x004fca00028e0602 */
[----:B------:R2:W-:Y:S04]  /*6b750*/  STL [R1+0x1bac], R103 ;  /* 0x001bac6701007387 */ /* 0x0005e80000100800 */
[----:B------:R3:W-:Y:S04]  /*6b760*/  LDGSTS.E [R5+-0x23ffc], desc[UR60][R102.64], P2 ;  /* 0xdc00400066057fae */ /* 0x0007e8000912187c */
[----:B------:R-:W-:Y:S01]  /*6b770*/  STL [R1+0x1bb8], R4 ;  /* 0x001bb80401007387 */ /* 0x000fe20000100800 */
[----:B----4-:R-:W-:-:S03]  /*6b780*/  IADD3 R15, P5, R15, R8, RZ ;  /* 0x000000080f0f7210 */ /* 0x010fc60007fbe0ff */
[----:B-1----:R-:W4:Y:S01]  /*6b790*/  LDL.LU R14, [R1+0x1bd0] ;  /* 0x001bd000010e7983 */ /* 0x002f220000300800 */
[----:B---3--:R-:W-:Y:S01]  /*6b7a0*/  IMAD.MOV.U32 R102, RZ, RZ, R4 ;  /* 0x000000ffff667224 */ /* 0x008fe200078e0004 */
[----:B--2---:R-:W-:Y:S02]  /*6b7b0*/  MOV R103, R225 ;  /* 0x000000e100677202 */ /* 0x004fe40000000f00 */
        /* <DEDUP_REMOVED lines=9> */
[----:B------:R-:W-:Y:S01]  /*6b850*/  ISETP.NE.U32.AND P2, PT, R4, RZ, PT ;  /* 0x000000ff0400720c */ /* 0x000fe20003f45070 */
[----:B----4-:R-:W-:-:S05]  /*6b860*/  IMAD.X R8, R8, 0x1, R2, P5 ;  /* 0x0000000108087824 */ /* 0x010fca00028e0602 */
[----:B------:R-:W-:Y:S04]  /*6b870*/  STL [R1+0x1bbc], R8 ;  /* 0x001bbc0801007387 */ /* 0x000fe80000100800 */
[----:B------:R-:W-:Y:S04]  /*6b880*/  STL.64 [R1+0x32a8], R100 ;  /* 0x0032a86401007387 */ /* 0x000fe80000100a00 */
[----:B------:R-:W4:Y:S04]  /*6b890*/  LDL.LU R4, [R1+0x15d8] ;  /* 0x0015d80001047983 */ /* 0x000f280000300800 */
[----:B------:R1:W-:Y:S04]  /*6b8a0*/  STL.64 [R1+0x32a0], R98 ;  /* 0x0032a06201007387 */ /* 0x0003e80000100a00 */
[----:B-1----:R-:W3:Y:S04]  /*6b8b0*/  LDL.LU R98, [R1+0x1bc4] ;  /* 0x001bc40001627983 */ /* 0x002ee80000300800 */
[----:B------:R-:W4:Y:S01]  /*6b8c0*/  LDL.LU R99, [R1+0x1bc8] ;  /* 0x001bc80001637983 */ /* 0x000f220000300800 */
[----:B------:R-:W-:Y:S01]  /*6b8d0*/  IMAD.MOV.U32 R100, RZ, RZ, R15 ;  /* 0x000000ffff647224 */ /* 0x000fe200078e000f */
[----:B------:R-:W-:-:S02]  /*6b8e0*/  MOV R101, R8 ;  /* 0x0000000800657202 */ /* 0x000fc40000000f00 */
[----:B------:R-:W1:Y:S03]  /*6b8f0*/  LDC R8, c[0x0][0x238] ;  /* 0x00008e00ff087b82 */ /* 0x000e660000000800 */
[----:B------:R-:W-:Y:S04]  /*6b900*/  LDGSTS.E [R5+-0x23ff8], desc[UR60][R100.64], P4 ;  /* 0xdc00800064057fae */ /* 0x000fe8000a12187c */
[----:B------:R-:W3:Y:S04]  /*6b910*/  LDL.LU.64 R100, [R1+0x32a8] ;  /* 0x0032a80001647983 */ /* 0x000ee80000300a00 */
[----:B------:R-:W3:Y:S01]  /*6b920*/  LDL.LU R15, [R1+0x15d4] ;  /* 0x0015d400010f7983 */ /* 0x000ee20000300800 */
[----:B-1----:R-:W-:-:S04]  /*6b930*/  IMAD.SHL.U32 R8, R8, 0x80, RZ ;  /* 0x0000008008087824 */ /* 0x002fc800078e00ff */
[----:B------:R-:W-:-:S05]  /*6b940*/  IMAD.SHL.U32 R8, R8, 0x4, RZ ;  /* 0x0000000408087824 */ /* 0x000fca00078e00ff */
[----:B------:R-:W-:-:S05]  /*6b950*/  IADD3 R14, P5, R14, R8, RZ ;  /* 0x000000080e0e7210 */ /* 0x000fca0007fbe0ff */
[----:B--2---:R-:W-:Y:S01]  /*6b960*/  IMAD.X R225, R225, 0x1, R2, P5 ;  /* 0x00000001e1e17824 */ /* 0x004fe200028e0602 */
[----:B----4-:R-:W-:-:S04]  /*6b970*/  IADD3 R99, P4, R99, R8, RZ ;  /* 0x0000000863637210 */ /* 0x010fc80007f9e0ff */
[----:B---3--:R-:W-:Y:S01]  /*6b980*/  IADD3.X R98, R98, R2, RZ, P4, !PT ;  /* 0x0000000262627210 */ /* 0x008fe200027fe4ff */
[----:B------:R1:W-:Y:S04]  /*6b990*/  STL [R1+0x1bc8], R99 ;  /* 0x001bc86301007387 */ /* 0x0003e80000100800 */
[----:B------:R2:W-:Y:S01]  /*6b9a0*/  STL [R1+0x1bc4], R98 ;  /* 0x001bc46201007387 */ /* 0x0005e20000100800 */
[----:B-1----:R-:W-:-:S04]  /*6b9b0*/  LOP3.LUT R99, R99, R98, RZ, 0x3c, !PT ;  /* 0x0000006263637212 */ /* 0x002fc800078e3cff */
[----:B--2---:R-:W-:-:S04]  /*6b9c0*/  LOP3.LUT R98, R99, R98, RZ, 0x3c, !PT ;  /* 0x0000006263627212 */ /* 0x004fc800078e3cff */
[----:B------:R-:W-:-:S05]  /*6b9d0*/  LOP3.LUT R99, R99, R98, RZ, 0x3c, !PT ;  /* 0x0000006263637212 */ /* 0x000fca00078e3cff */
[----:B------:R1:W-:Y:S02]  /*6b9e0*/  LDGSTS.E [R5+-0x27ff4], desc[UR60][R98.64], P2 ;  /* 0xd800c00062057fae */ /* 0x0003e4000912187c */
[----:B-1----:R-:W-:Y:S01]  /*6b9f0*/  IMAD.MOV.U32 R98, RZ, RZ, R14 ;  /* 0x000000ffff627224 */ /* 0x002fe200078e000e */
[----:B------:R-:W-:-:S05]  /*6ba00*/  MOV R99, R225 ;  /* 0x000000e100637202 */ /* 0x000fca0000000f00 */
[----:B------:R1:W-:Y:S01]  /*6ba10*/  LDGSTS.E [R5+-0x23ff4], desc[UR60][R98.64], P2 ;  /* 0xdc00c00062057fae */ /* 0x0003e2000912187c */
[----:B------:R-:W-:-:S04]  /*6ba20*/  ISETP.GT.AND P2, PT, R3, 0x8, PT ;  /* 0x000000080300780c */ /* 0x000fc80003f44270 */
[----:B-1----:R-:W-:Y:S02]  /*6ba30*/  SEL R5, RZ, 0x4, !P2 ;  /* 0x00000004ff057807 */ /* 0x002fe40005000000 */
[----:B------:R-:W-:Y:S02]  /*6ba40*/  IADD3 R4, P2, R4, R8, RZ ;  /* 0x0000000804047210 */ /* 0x000fe40007f5e0ff */
[----:B------:R-:W-:-:S04]  /*6ba50*/  SEL R5, R5, RZ, !P1 ;  /* 0x000000ff05057207 */ /* 0x000fc80004800000 */
[----:B------:R-:W-:Y:S01]  /*6ba60*/  ISETP.NE.U32.AND P4, PT, R5, RZ, PT ;  /* 0x000000ff0500720c */ /* 0x000fe20003f85070 */
[----:B------:R-:W-:Y:S01]  /*6ba70*/  IMAD.X R15, R15, 0x1, R2, P2 ;  /* 0x000000010f0f7824 */ /* 0x000fe200010e0602 */
[----:B------:R-:W-:Y:S01]  /*6ba80*/  LOP3.LUT R5, R12, 0x20, RZ, 0x3c, !PT ;  /* 0x000000200c057812 */ /* 0x000fe200078e3cff */
[----:B------:R-:W-:Y:S01]  /*6ba90*/  IMAD.MOV.U32 R98, RZ, RZ, R4 ;  /* 0x000000ffff627224 */ /* 0x000fe200078e0004 */
[----:B------:R1:W-:Y:S02]  /*6baa0*/  STL [R1+0x1bd0], R14 ;  /* 0x001bd00e01007387 */ /* 0x0003e40000100800 */
[----:B------:R-:W-:Y:S02]  /*6bab0*/  IADD3 R5, R5, 0x100000, R252 ;  /* 0x0010000005057810 */ /* 0x000fe40007ffe0fc */
[----:B------:R-:W-:Y:S01]  /*6bac0*/  MOV R99, R15 ;  /* 0x0000000f00637202 */ /* 0x000fe20000000f00 */
        /* <DEDUP_REMOVED lines=18> */
[----:B--2---:R-:W-:-:S04]  /*6bbf0*/  IADD3 R14, P6, R14, R8, RZ ;  /* 0x000000080e0e7210 */ /* 0x004fc80007fde0ff */
[----:B------:R-:W-:Y:S02]  /*6bc00*/  MOV R94, R14 ;  /* 0x0000000e005e7202 */ /* 0x000fe40000000f00 */
[----:B---3--:R-:W-:-:S05]  /*6bc10*/  IADD3 R97, P5, R97, R8, RZ ;  /* 0x0000000861617210 */ /* 0x008fca0007fbe0ff */
[----:B----4-:R-:W-:Y:S01]  /*6bc20*/  IMAD.X R96, R96, 0x1, R2, P5 ;  /* 0x0000000160607824 */ /* 0x010fe200028e0602 */
        /* <DEDUP_REMOVED lines=314> */
[----:B-1----:R-:W-:-:S04]  /*6cfd0*/  IMAD.SHL.U32 R8, R8, 0x80, RZ ;  /* 0x0000008008087824 */ /* 0x002fc800078e00ff */
[----:B------:R-:W-:-:S05]  /*6cfe0*/  IMAD.SHL.U32 R8, R8, 0x4, RZ ;  /* 0x0000000408087824 */ /* 0x000fca00078e00ff */
[-C--:B------:R-:W-:Y:S02]  /*6cff0*/  IADD3 R15, P5, R15, R8.reuse, RZ ;  /* 0x000000080f0f7210 */ /* 0x080fe40007fbe0ff */
[----:B------:R-:W-:-:S03]  /*6d000*/  IADD3 R4, P6, R4, R8, RZ ;  /* 0x0000000804047210 */ /* 0x000fc60007fde0ff */
[----:B------:R-:W-:Y:S02]  /*6d010*/  IMAD.MOV.U32 R56, RZ, RZ, R15 ;  /* 0x000000ffff387224 */ /* 0x000fe400078e000f */
[----:B------:R-:W-:Y:S01]  /*6d020*/  IMAD.X R225, R225, 0x1, R2, P6 ;  /* 0x00000001e1e17824 */ /* 0x000fe200030e0602 */
[----:B------:R1:W-:Y:S01]  /*6d030*/  STL [R1+0x1bf0], R15 ;  /* 0x001bf00f01007387 */ /* 0x0003e20000100800 */
[----:B--2---:R-:W-:-:S05]  /*6d040*/  IADD3.X R57, R57, R2, RZ, P5, !PT ;  /* 0x0000000239397210 */ /* 0x004fca0002ffe4ff */
[----:B------:R2:W-:Y:S04]  /*6d050*/  STL [R1+0x1bec], R57 ;  /* 0x001bec3901007387 */ /* 0x0005e80000100800 */
[----:B------:R3:W-:Y:S04]  /*6d060*/  LDGSTS.E [R5+-0x23ffc], desc[UR60][R56.64], P2 ;  /* 0xdc00400038057fae */ /* 0x0007e8000912187c */
[----:B------:R-:W-:Y:S01]  /*6d070*/  STL [R1+0x1bf8], R4 ;  /* 0x001bf80401007387 */ /* 0x000fe20000100800 */
[----:B----4-:R-:W-:-:S03]  /*6d080*/  IADD3 R14, P5, R14, R8, RZ ;  /* 0x000000080e0e7210 */ /* 0x010fc60007fbe0ff */
[----:B-1----:R-:W4:Y:S01]  /*6d090*/  LDL.LU R15, [R1+0x1c10] ;  /* 0x001c1000010f7983 */ /* 0x002f220000300800 */
[----:B---3--:R-:W-:Y:S01]  /*6d0a0*/  MOV R56, R4 ;  /* 0x0000000400387202 */ /* 0x008fe20000000f00 */
[----:B--2---:R-:W-:Y:S02]  /*6d0b0*/  IMAD.MOV.U32 R57, RZ, RZ, R225 ;  /* 0x000000ffff397224 */ /* 0x004fe400078e00e1 */
        /* <DEDUP_REMOVED lines=17> */
[----:B------:R-:W-:Y:S01]  /*6d1d0*/  MOV R54, R14 ;  /* 0x0000000e00367202 */ /* 0x000fe20000000f00 */
[----:B------:R-:W-:-:S02]  /*6d1e0*/  IMAD.MOV.U32 R55, RZ, RZ, R8 ;  /* 0x000000ffff377224 */ /* 0x000fc400078e0008 */
[----:B------:R-:W1:Y:S03]  /*6d1f0*/  LDC R8, c[0x0][0x238] ;  /* 0x00008e00ff087b82 */ /* 0x000e660000000800 */
[----:B------:R-:W-:Y:S04]  /*6d200*/  LDGSTS.E [R5+-0x23ff8], desc[UR60][R54.64], P4 ;  /* 0xdc00800036057fae */ /* 0x000fe8000a12187c */
[----:B------:R-:W3:Y:S04]  /*6d210*/  LDL.LU.64 R54, [R1+0x31f0] ;  /* 0x0031f00001367983 */ /* 0x000ee80000300a00 */
[----:B------:R-:W3:Y:S01]  /*6d220*/  LDL.LU R14, [R1+0x1614] ;  /* 0x00161400010e7983 */ /* 0x000ee20000300800 */
[----:B-1----:R-:W-:-:S05]  /*6d230*/  IMAD.SHL.U32 R8, R8, 0x80, RZ ;  /* 0x0000008008087824 */ /* 0x002fca00078e00ff */
[----:B------:R-:W-:-:S04]  /*6d240*/  SHF.L.U32 R8, R8, 0x2, RZ ;  /* 0x0000000208087819 */ /* 0x000fc800000006ff */
[----:B------:R-:W-:-:S05]  /*6d250*/  IADD3 R15, P5, R15, R8, RZ ;  /* 0x000000080f0f7210 */ /* 0x000fca0007fbe0ff */
[----:B--2---:R-:W-:Y:S01]  /*6d260*/  IMAD.X R225, R225, 0x1, R2, P5 ;  /* 0x00000001e1e17824 */ /* 0x004fe200028e0602 */
[----:B----4-:R-:W-:-:S05]  /*6d270*/  IADD3 R53, P4, R53, R8, RZ ;  /* 0x0000000835357210 */ /* 0x010fca0007f9e0ff */
[----:B---3--:R-:W-:Y:S01]  /*6d280*/  IMAD.X R52, R52, 0x1, R2, P4 ;  /* 0x0000000134347824 */ /* 0x008fe200020e0602 */
[----:B------:R1:W-:Y:S04]  /*6d290*/  STL [R1+0x1c08], R53 ;  /* 0x001c083501007387 */ /* 0x0003e80000100800 */
[----:B------:R2:W-:Y:S01]  /*6d2a0*/  STL [R1+0x1c04], R52 ;  /* 0x001c043401007387 */ /* 0x0005e20000100800 */
[----:B-1----:R-:W-:-:S04]  /*6d2b0*/  LOP3.LUT R53, R53, R52, RZ, 0x3c, !PT ;  /* 0x0000003435357212 */ /* 0x002fc800078e3cff */
[----:B--2---:R-:W-:-:S04]  /*6d2c0*/  LOP3.LUT R52, R53, R52, RZ, 0x3c, !PT ;  /* 0x0000003435347212 */ /* 0x004fc800078e3cff */
[----:B------:R-:W-:-:S05]  /*6d2d0*/  LOP3.LUT R53, R53, R52, RZ, 0x3c, !PT ;  /* 0x0000003435357212 */ /* 0x000fca00078e3cff */
[----:B------:R1:W-:Y:S02]  /*6d2e0*/  LDGSTS.E [R5+-0x27ff4], desc[UR60][R52.64], P2 ;  /* 0xd800c00034057fae */ /* 0x0003e4000912187c */
[----:B-1----:R-:W-:Y:S01]  /*6d2f0*/  MOV R52, R15 ;  /* 0x0000000f00347202 */ /* 0x002fe20000000f00 */
[----:B------:R-:W-:-:S05]  /*6d300*/  IMAD.MOV.U32 R53, RZ, RZ, R225 ;  /* 0x000000ffff357224 */ /* 0x000fca00078e00e1 */
[----:B------:R1:W-:Y:S01]  /*6d310*/  LDGSTS.E [R5+-0x23ff4], desc[UR60][R52.64], P2 ;  /* 0xdc00c00034057fae */ /* 0x0003e2000912187c */
[----:B------:R-:W-:-:S04]  /*6d320*/  ISETP.GT.AND P2, PT, R3, 0xc, PT ;  /* 0x0000000c0300780c */ /* 0x000fc80003f44270 */
[----:B-1----:R-:W-:-:S04]  /*6d330*/  SEL R5, RZ, 0x4, !P2 ;  /* 0x00000004ff057807 */ /* 0x002fc80005000000 */
[----:B------:R-:W-:Y:S02]  /*6d340*/  SEL R5, R5, RZ, !P1 ;  /* 0x000000ff05057207 */ /* 0x000fe40004800000 */
[----:B------:R-:W-:Y:S02]  /*6d350*/  IADD3 R4, P2, R4, R8, RZ ;  /* 0x0000000804047210 */ /* 0x000fe40007f5e0ff */
[----:B------:R-:W-:Y:S02]  /*6d360*/  ISETP.NE.U32.AND P4, PT, R5, RZ, PT ;  /* 0x000000ff0500720c */ /* 0x000fe40003f85070 */
[----:B------:R-:W-:Y:S01]  /*6d370*/  LOP3.LUT R5, R12, 0x30, RZ, 0x3c, !PT ;  /* 0x000000300c057812 */ /* 0x000fe200078e3cff */
[----:B------:R-:W-:Y:S01]  /*6d380*/  IMAD.X R14, R14, 0x1, R2, P2 ;  /* 0x000000010e0e7824 */ /* 0x000fe200010e0602 */
[----:B------:R-:W-:Y:S01]  /*6d390*/  MOV R52, R4 ;  /* 0x0000000400347202 */ /* 0x000fe20000000f00 */
[----:B------:R1:W-:Y:S01]  /*6d3a0*/  STL [R1+0x1c10], R15 ;  /* 0x001c100f01007387 */ /* 0x0003e20000100800 */
[----:B------:R-:W-:Y:S01]  /*6d3b0*/  IADD3 R5, R5, 0x100000, R252 ;  /* 0x0010000005057810 */ /* 0x000fe20007ffe0fc */
[----:B------:R-:W-:-:S02]  /*6d3c0*/  IMAD.MOV.U32 R53, RZ, RZ, R14 ;  /* 0x000000ffff357224 */ /* 0x000fc400078e000e */
        /* <DEDUP_REMOVED lines=305> */
[----:B------:R-:W-:-:S04]  /*6e6e0*/  ISETP.GT.AND P2, PT, R3, 0x6d, PT ;  /* 0x0000006d0300780c */ /* 0x000fc80003f44270 */
[----:B------:R-:W-:-:S04]  /*6e6f0*/  SEL R4, RZ, 0x4, !P2 ;  /* 0x00000004ff047807 */ /* 0x000fc80005000000 */
[----:B------:R-:W-:-:S04]  /*6e700*/  SEL R4, R4, RZ, !P1 ;  /* 0x000000ff04047207 */ /* 0x000fc80004800000 */
[----:B------:R-:W-:Y:S02]  /*6e710*/  ISETP.NE.U32.AND P2, PT, R4, RZ, PT ;  /* 0x000000ff0400720c */ /* 0x000fe40003f45070 */
[----:B------:R-:W3:Y:S04]  /*6e720*/  LDL.LU R4, [R1+0x1c30] ;  /* 0x001c300001047983 */ /* 0x000ee80000300800 */
[----:B------:R-:W3:Y:S04]  /*6e730*/  LDL.LU R225, [R1+0x1c34] ;  /* 0x001c340001e17983 */ /* 0x000ee80000300800 */
        /* <DEDUP_REMOVED lines=35> */
[----:B------:R3:W-:Y:S01]  /*6e970*/  STL [R1+0x1c38], R14 ;  /* 0x001c380e01007387 */ /* 0x0007e20000100800 */
[----:B----4-:R-:W-:-:S03]  /*6e980*/  IADD3 R15, P5, R15, R8, RZ ;  /* 0x000000080f0f7210 */ /* 0x010fc60007fbe0ff */
[----:B------:R4:W-:Y:S01]  /*6e990*/  STL [R1+0x1c34], R225 ;  /* 0x001c34e101007387 */ /* 0x0009e20000100800 */
[----:B-1----:R-:W-:-:S03]  /*6e9a0*/  IMAD.MOV.U32 R226, RZ, RZ, R14 ;  /* 0x000000ffffe27224 */ /* 0x002fc600078e000e */
[----:B------:R-:W4:Y:S01]  /*6e9b0*/  LDL.LU R4, [R1+0x1c50] ;  /* 0x001c500001047983 */ /* 0x000f220000300800 */
[----:B--2---:R-:W-:-:S05]  /*6e9c0*/  IMAD.MOV.U32 R227, RZ, RZ, R225 ;  /* 0x000000ffffe37224 */ /* 0x004fca00078e00e1 */
[----:B------:R-:W-:Y:S04]  /*6e9d0*/  LDGSTS.E [R5+-0x27ff8], desc[UR60][R226.64], P4 ;  /* 0xd8008000e2057fae */ /* 0x000fe8000a12187c */
[----:B------:R-:W2:Y:S04]  /*6e9e0*/  LDL.LU.64 R226, [R1+0x3140] ;  /* 0x0031400001e27983 */ /* 0x000ea80000300a00 */
[----:B---3--:R-:W3:Y:S04]  /*6e9f0*/  LDL.LU R14, [R1+0x1c4c] ;  /* 0x001c4c00010e7983 */ /* 0x008ee80000300800 */
[----:B------:R-:W2:Y:S01]  /*6ea00*/  LDL.LU R8, [R1+0x1c3c] ;  /* 0x001c3c0001087983 */ /* 0x000ea20000300800 */
[----:B------:R-:W-:-:S04]  /*6ea10*/  ISETP.GT.AND P2, PT, R3, 0x6f, PT ;  /* 0x0000006f0300780c */ /* 0x000fc80003f44270 */
[----:B----4-:R-:W-:-:S04]  /*6ea20*/  SEL R225, RZ, 0x4, !P2 ;  /* 0x00000004ffe17807 */ /* 0x010fc80005000000 */
[----:B------:R-:W-:Y:S01]  /*6ea30*/  SEL R225, R225, RZ, !P1 ;  /* 0x000000ffe1e17207 */ /* 0x000fe20004800000 */
[----:B------:R-:W-:Y:S03]  /*6ea40*/  STL [R1+0x1c40], R15 ;  /* 0x001c400f01007387 */ /* 0x000fe60000100800 */
[----:B------:R-:W-:Y:S02]  /*6ea50*/  ISETP.NE.U32.AND P2, PT, R225, RZ, PT ;  /* 0x000000ffe100720c */ /* 0x000fe40003f45070 */
[----:B------:R-:W4:Y:S01]  /*6ea60*/  LDL.LU R225, [R1+0x3138] ;  /* 0x0031380001e17983 */ /* 0x000f220000300800 */
[----:B--2---:R-:W-:-:S05]  /*6ea70*/  IADD3.X R8, R8, R2, RZ, P5, !PT ;  /* 0x0000000208087210 */ /* 0x004fca0002ffe4ff */
[----:B------:R-:W-:Y:S04]  /*6ea80*/  STL [R1+0x1c3c], R8 ;  /* 0x001c3c0801007387 */ /* 0x000fe80000100800 */
[----:B------:R1:W-:Y:S04]  /*6ea90*/  STL.64 [R1+0x3130], R222 ;  /* 0x003130de01007387 */ /* 0x0003e80000100a00 */
[----:B-1----:R-:W2:Y:S04]  /*6eaa0*/  LDL.LU R222, [R1+0x1c44] ;  /* 0x001c440001de7983 */ /* 0x002ea80000300800 */
[----:B------:R-:W4:Y:S04]  /*6eab0*/  LDL.LU R223, [R1+0x1c48] ;  /* 0x001c480001df7983 */ /* 0x000f280000300800 */
[----:B------:R1:W-:Y:S02]  /*6eac0*/  STL.64 [R1+0x3128], R220 ;  /* 0x003128dc01007387 */ /* 0x0003e40000100a00 */
[----:B-1----:R-:W-:-:S02]  /*6ead0*/  IMAD.MOV.U32 R220, RZ, RZ, R15 ;  /* 0x000000ffffdc7224 */ /* 0x002fc400078e000f */
[----:B------:R-:W-:Y:S01]  /*6eae0*/  IMAD.MOV.U32 R221, RZ, RZ, R8 ;  /* 0x000000ffffdd7224 */ /* 0x000fe200078e0008 */
[----:B------:R-:W2:Y:S01]  /*6eaf0*/  LDL.LU R15, [R1+0x1658] ;  /* 0x00165800010f7983 */ /* 0x000ea20000300800 */
[----:B------:R-:W1:Y:S03]  /*6eb00*/  LDC R8, c[0x0][0x238] ;  /* 0x00008e00ff087b82 */ /* 0x000e660000000800 */
[----:B------:R-:W-:Y:S04]  /*6eb10*/  LDGSTS.E [R5+-0x23ff8], desc[UR60][R220.64], P4 ;  /* 0xdc008000dc057fae */ /* 0x000fe8000a12187c */
[----:B------:R-:W2:Y:S01]  /*6eb20*/  LDL.LU R220, [R1+0x1654] ;  /* 0x0016540001dc7983 */ /* 0x000ea20000300800 */
[----:B-1----:R-:W-:-:S05]  /*6eb30*/  SHF.L.U32 R8, R8, 0x7, RZ ;  /* 0x0000000708087819 */ /* 0x002fca00000006ff */
[----:B------:R-:W-:-:S05]  /*6eb40*/  IMAD.SHL.U32 R8, R8, 0x4, RZ ;  /* 0x0000000408087824 */ /* 0x000fca00078e00ff */
[----:B------:R-:W-:-:S04]  /*6eb50*/  IADD3 R4, P5, R4, R8, RZ ;  /* 0x0000000804047210 */ /* 0x000fc80007fbe0ff */
[----:B---3--:R-:W-:Y:S02]  /*6eb60*/  IADD3.X R14, R14, R2, RZ, P5, !PT ;  /* 0x000000020e0e7210 */ /* 0x008fe40002ffe4ff */
[----:B----4-:R-:W-:-:S05]  /*6eb70*/  IADD3 R223, P4, R223, R8, RZ ;  /* 0x00000008dfdf7210 */ /* 0x010fca0007f9e0ff */
[----:B--2---:R-:W-:Y:S01]  /*6eb80*/  IMAD.X R222, R222, 0x1, R2, P4 ;  /* 0x00000001dede7824 */ /* 0x004fe200020e0602 */
[----:B------:R1:W-:Y:S04]  /*6eb90*/  STL [R1+0x1c48], R223 ;  /* 0x001c48df01007387 */ /* 0x0003e80000100800 */
[----:B------:R2:W-:Y:S01]  /*6eba0*/  STL [R1+0x1c44], R222 ;  /* 0x001c44de01007387 */ /* 0x0005e20000100800 */
[----:B-1----:R-:W-:-:S04]  /*6ebb0*/  LOP3.LUT R223, R223, R222, RZ, 0x3c, !PT ;  /* 0x000000dedfdf7212 */ /* 0x002fc800078e3cff */
[----:B--2---:R-:W-:-:S04]  /*6ebc0*/  LOP3.LUT R222, R223, R222, RZ, 0x3c, !PT ;  /* 0x000000dedfde7212 */ /* 0x004fc800078e3cff */
[----:B------:R-:W-:-:S05]  /*6ebd0*/  LOP3.LUT R223, R223, R222, RZ, 0x3c, !PT ;  /* 0x000000dedfdf7212 */ /* 0x000fca00078e3cff */
[----:B------:R1:W-:Y:S02]  /*6ebe0*/  LDGSTS.E [R5+-0x27ff4], desc[UR60][R222.64], P2 ;  /* 0xd800c000de057fae */ /* 0x0003e4000912187c */
[----:B-1----:R-:W-:Y:S02]  /*6ebf0*/  IMAD.MOV.U32 R222, RZ, RZ, R4 ;  /* 0x000000ffffde7224 */ /* 0x002fe400078e0004 */
[----:B------:R-:W-:-:S05]  /*6ec00*/  IMAD.MOV.U32 R223, RZ, RZ, R14 ;  /* 0x000000ffffdf7224 */ /* 0x000fca00078e000e */
[----:B------:R1:W-:Y:S01]  /*6ec10*/  LDGSTS.E [R5+-0x23ff4], desc[UR60][R222.64], P2 ;  /* 0xdc00c000de057fae */ /* 0x0003e2000912187c */
[----:B------:R-:W-:-:S04]  /*6ec20*/  ISETP.GT.AND P2, PT, R3, 0x10, PT ;  /* 0x000000100300780c */ /* 0x000fc80003f44270 */
[----:B-1----:R-:W-:Y:S02]  /*6ec30*/  SEL R5, RZ, 0x4, !P2 ;  /* 0x00000004ff057807 */ /* 0x002fe40005000000 */
[----:B------:R-:W-:Y:S02]  /*6ec40*/  IADD3 R15, P2, R15, R8, RZ ;  /* 0x000000080f0f7210 */ /* 0x000fe40007f5e0ff */
[----:B------:R-:W-:Y:S01]  /*6ec50*/  SEL R5, R5, RZ, !P1 ;  /* 0x000000ff05057207 */ /* 0x000fe20004800000 */
[----:B------:R-:W-:Y:S01]  /*6ec60*/  STL [R1+0x1c50], R4 ;  /* 0x001c500401007387 */ /* 0x000fe20000100800 */
[----:B------:R-:W-:Y:S02]  /*6ec70*/  IADD3.X R220, R220, R2, RZ, P2, !PT ;  /* 0x00000002dcdc7210 */ /* 0x000fe400017fe4ff */
[----:B------:R-:W-:Y:S01]  /*6ec80*/  ISETP.NE.U32.AND P4, PT, R5, RZ, PT ;  /* 0x000000ff0500720c */ /* 0x000fe20003f85070 */
[----:B------:R1:W-:Y:S01]  /*6ec90*/  STL [R1+0x1c4c], R14 ;  /* 0x001c4c0e01007387 */ /* 0x0003e20000100800 */
[----:B------:R-:W-:-:S03]  /*6eca0*/  LOP3.LUT R5, R12, 0x40, RZ, 0x3c, !PT ;  /* 0x000000400c057812 */ /* 0x000fc600078e3cff */
[----:B------:R-:W2:Y:S01]  /*6ecb0*/  LDL.LU.64 R222, [R1+0x3130] ;  /* 0x0031300001de7983 */ /* 0x000ea20000300a00 */
[----:B------:R-:W-:Y:S01]  /*6ecc0*/  IMAD.MOV.U32 R221, RZ, RZ, R220 ;  /* 0x000000ffffdd7224 */ /* 0x000fe200078e00dc */
[----:B------:R-:W-:Y:S02]  /*6ecd0*/  IADD3 R5, R5, 0x100000, R252 ;  /* 0x0010000005057810 */ /* 0x000fe40007ffe0fc */
[----:B-1----:R-:W3:Y:S04]  /*6ece0*/  LDL.LU R14, [R1+0x1664] ;  /* 0x00166400010e7983 */ /* 0x002ee80000300800 */
[----:B------:R-:W4:Y:S04]  /*6ecf0*/  LDL.LU R4, [R1+0x1668] ;  /* 0x0016680001047983 */ /* 0x000f280000300800 */
[----:B------:R-:W-:Y:S04]  /*6ed00*/  STL [R1+0x1658], R15 ;  /* 0x0016580f01007387 */ /* 0x000fe80000100800 */
[----:B------:R1:W-:Y:S02]  /*6ed10*/  STL [R1+0x1654], R220 ;  /* 0x001654dc01007387 */ /* 0x0003e40000100800 */
[----:B-1----:R-:W-:-:S05]  /*6ed20*/  IMAD.MOV.U32 R220, RZ, RZ, R15 ;  /* 0x000000ffffdc7224 */ /* 0x002fca00078e000f */
[----:B------:R-:W-:Y:S04]  /*6ed30*/  LDGSTS.E [R5+-0x40000], desc[UR60][R220.64], P4 ;  /* 0xc0000000dc057fae */ /* 0x000fe8000a12187c */
[----:B------:R-:W2:Y:S04]  /*6ed40*/  LDL.LU.64 R220, [R1+0x3128] ;  /* 0x0031280001dc7983 */ /* 0x000ea80000300a00 */
[----:B------:R1:W-:Y:S04]  /*6ed50*/  STL.64 [R1+0x3120], R218 ;  /* 0x003120da01007387 */ /* 0x0003e80000100a00 */
[----:B-1----:R-:W2:Y:S04]  /*6ed60*/  LDL.LU R218, [R1+0x165c] ;  /* 0x00165c0001da7983 */ /* 0x002ea80000300800 */
[----:B------:R-:W2:Y:S01]  /*6ed70*/  LDL.LU R219, [R1+0x1660] ;  /* 0x0016600001db7983 */ /* 0x000ea20000300800 */
[----:B------:R-:W-:-:S04]  /*6ed80*/  ISETP.GT.AND P2, PT, R3, 0x11, PT ;  /* 0x000000110300780c */ /* 0x000fc80003f44270 */
[----:B------:R-:W-:-:S04]  /*6ed90*/  SEL R15, RZ, 0x4, !P2 ;  /* 0x00000004ff0f7807 */ /* 0x000fc80005000000 */
[----:B------:R-:W-:-:S04]  /*6eda0*/  SEL R15, R15, RZ, !P1 ;  /* 0x000000ff0f0f7207 */ /* 0x000fc80004800000 */
[----:B------:R-:W-:Y:S02]  /*6edb0*/  ISETP.NE.U32.AND P2, PT, R15, RZ, PT ;  /* 0x000000ff0f00720c */ /* 0x000fe40003f45070 */
[----:B------:R-:W2:Y:S01]  /*6edc0*/  LDL.LU R15, [R1+0x1678] ;  /* 0x00167800010f7983 */ /* 0x000ea20000300800 */
[----:B----4-:R-:W-:-:S05]  /*6edd0*/  IADD3 R4, P6, R4, R8, RZ ;  /* 0x0000000804047210 */ /* 0x010fca0007fde0ff */
[----:B---3--:R-:W-:Y:S01]  /*6ede0*/  IMAD.X R14, R14, 0x1, R2, P6 ;  /* 0x000000010e0e7824 */ /* 0x008fe200030e0602 */
[----:B--2---:R-:W-:-:S04]  /*6edf0*/  IADD3 R219, P5, R219, R8, RZ ;  /* 0x00000008dbdb7210 */ /* 0x004fc80007fbe0ff */
[----:B------:R-:W-:Y:S01]  /*6ee00*/  IADD3.X R218, R218, R2, RZ, P5, !PT ;  /* 0x00000002dada7210 */ /* 0x000fe20002ffe4ff */
[----:B------:R1:W-:Y:S04]  /*6ee10*/  STL [R1+0x1660], R219 ;  /* 0x001660db01007387 */ /* 0x0003e80000100800 */
[----:B------:R2:W-:Y:S01]  /*6ee20*/  STL [R1+0x165c], R218 ;  /* 0x00165cda01007387 */ /* 0x0005e20000100800 */
[----:B-1----:R-:W-:-:S04]  /*6ee30*/  LOP3.LUT R219, R219, R218, RZ, 0x3c, !PT ;  /* 0x000000dadbdb7212 */ /* 0x002fc800078e3cff */
[----:B--2---:R-:W-:-:S04]  /*6ee40*/  LOP3.LUT R218, R219, R218, RZ, 0x3c, !PT ;  /* 0x000000dadbda7212 */ /* 0x004fc800078e3cff */
[----:B------:R-:W-:-:S05]  /*6ee50*/  LOP3.LUT R219, R219, R218, RZ, 0x3c, !PT ;  /* 0x000000dadbdb7212 */ /* 0x000fca00078e3cff */
[----:B------:R1:W-:Y:S04]  /*6ee60*/  LDGSTS.E [R5+-0x3c000], desc[UR60][R218.64], P4 ;  /* 0xc4000000da057fae */ /* 0x0003e8000a12187c */
[----:B------:R-:W-:Y:S01]  /*6ee70*/  STL [R1+0x1668], R4 ;  /* 0x0016680401007387 */ /* 0x000fe20000100800 */
[----:B-1----:R-:W-:Y:S01]  /*6ee80*/  IMAD.MOV.U32 R218, RZ, RZ, R4 ;  /* 0x000000ffffda7224 */ /* 0x002fe200078e0004 */
[----:B------:R-:W-:Y:S02]  /*6ee90*/  MOV R219, R14 ;  /* 0x0000000e00db7202 */ /* 0x000fe40000000f00 */
[----:B------:R-:W-:Y:S04]  /*6eea0*/  STL [R1+0x1664], R14 ;  /* 0x0016640e01007387 */ /* 0x000fe80000100800 */
[----:B------:R-:W-:Y:S04]  /*6eeb0*/  LDGSTS.E [R5+-0x3fffc], desc[UR60][R218.64], P2 ;  /* 0xc0004000da057fae */ /* 0x000fe8000912187c */
[----:B------:R-:W2:Y:S04]  /*6eec0*/  LDL.LU.64 R218, [R1+0x3120] ;  /* 0x0031200001da7983 */ /* 0x000ea80000300a00 */
[----:B------:R1:W-:Y:S04]  /*6eed0*/  STL.64 [R1+0x3118], R216 ;  /* 0x003118d801007387 */ /* 0x0003e80000100a00 */
[----:B-1----:R-:W3:Y:S04]  /*6eee0*/  LDL.LU R216, [R1+0x166c] ;  /* 0x00166c0001d87983 */ /* 0x002ee80000300800 */
[----:B------:R-:W4:Y:S04]  /*6eef0*/  LDL.LU R217, [R1+0x1670] ;  /* 0x0016700001d97983 */ /* 0x000f280000300800 */
[----:B------:R1:W-:Y:S04]  /*6ef00*/  STL.64 [R1+0x3110], R214 ;  /* 0x003110d601007387 */ /* 0x0003e80000100a00 */
[----:B-1----:R-:W2:Y:S01]  /*6ef10*/  LDL.LU R215, [R1+0x1674] ;  /* 0x0016740001d77983 */ /* 0x002ea20000300800 */
[----:B------:R-:W-:-:S03]  /*6ef20*/  ISETP.GT.AND P4, PT, R3, 0x12, PT ;  /* 0x000000120300780c */ /* 0x000fc60003f84270 */
[----:B------:R-:W2:Y:S01]  /*6ef30*/  LDL.LU R14, [R1+0x1684] ;  /* 0x00168400010e7983 */ /* 0x000ea20000300800 */
[----:B------:R-:W-:-:S04]  /*6ef40*/  SEL R4, RZ, 0x4, !P4 ;  /* 0x00000004ff047807 */ /* 0x000fc80006000000 */
[----:B------:R-:W-:-:S04]  /*6ef50*/  SEL R4, R4, RZ, !P1 ;  /* 0x000000ff04047207 */ /* 0x000fc80004800000 */
[----:B------:R-:W-:Y:S02]  /*6ef60*/  ISETP.NE.U32.AND P4, PT, R4, RZ, PT ;  /* 0x000000ff0400720c */ /* 0x000fe40003f85070 */
[----:B------:R-:W2:Y:S01]  /*6ef70*/  LDL.LU R4, [R1+0x1688] ;  /* 0x0016880001047983 */ /* 0x000ea20000300800 */
[----:B------:R-:W-:-:S04]  /*6ef80*/  IADD3 R15, P6, R15, R8, RZ ;  /* 0x000000080f0f7210 */ /* 0x000fc80007fde0ff */
[----:B------:R-:W-:Y:S02]  /*6ef90*/  MOV R214, R15 ;  /* 0x0000000f00d67202 */ /* 0x000fe40000000f00 */
[----:B----4-:R-:W-:-:S05]  /*6efa0*/  IADD3 R217, P5, R217, R8, RZ ;  /* 0x00000008d9d97210 */ /* 0x010fca0007fbe0ff */
[----:B---3--:R-:W-:Y:S01]  /*6efb0*/  IMAD.X R216, R216, 0x1, R2, P5 ;  /* 0x00000001d8d87824 */ /* 0x008fe200028e0602 */
[----:B------:R1:W-:Y:S04]  /*6efc0*/  STL [R1+0x1670], R217 ;  /* 0x001670d901007387 */ /* 0x0003e80000100800 */
[----:B------:R3:W-:Y:S01]  /*6efd0*/  STL [R1+0x166c], R216 ;  /* 0x00166cd801007387 */ /* 0x0007e20000100800 */
[----:B-1----:R-:W-:-:S04]  /*6efe0*/  LOP3.LUT R217, R217, R216, RZ, 0x3c, !PT ;  /* 0x000000d8d9d97212 */ /* 0x002fc800078e3cff */
[----:B---3--:R-:W-:Y:S01]  /*6eff0*/  LOP3.LUT R216, R217, R216, RZ, 0x3c, !PT ;  /* 0x000000d8d9d87212 */ /* 0x008fe200078e3cff */
[----:B--2---:R-:W-:-:S03]  /*6f000*/  IMAD.X R215, R215, 0x1, R2, P6 ;  /* 0x00000001d7d77824 */ /* 0x004fc600030e0602 */
        /* <DEDUP_REMOVED lines=8> */
[----:B-1----:R-:W4:Y:S04]  /*6f090*/  LDL.LU R212, [R1+0x167c] ;  /* 0x00167c0001d47983 */ /* 0x002f280000300800 */
[----:B------:R-:W2:Y:S01]  /*6f0a0*/  LDL.LU R213, [R1+0x1680] ;  /* 0x0016800001d57983 */ /* 0x000ea20000300800 */
[----:B------:R-:W-:-:S04]  /*6f0b0*/  ISETP.GT.AND P2, PT, R3, 0x13, PT ;  /* 0x000000130300780c */ /* 0x000fc80003f44270 */
[----:B------:R-:W-:-:S04]  /*6f0c0*/  SEL R15, RZ, 0x4, !P2 ;  /* 0x00000004ff0f7807 */ /* 0x000fc80005000000 */
[----:B------:R-:W-:-:S04]  /*6f0d0*/  SEL R15, R15, RZ, !P1 ;  /* 0x000000ff0f0f7207 */ /* 0x000fc80004800000 */
[----:B------:R-:W-:Y:S02]  /*6f0e0*/  ISETP.NE.U32.AND P2, PT, R15, RZ, PT ;  /* 0x000000ff0f00720c */ /* 0x000fe40003f45070 */
[----:B------:R-:W3:Y:S01]  /*6f0f0*/  LDL.LU R15, [R1+0x1858] ;  /* 0x00185800010f7983 */ /* 0x000ee20000300800 */
[----:B------:R-:W-:-:S05]  /*6f100*/  IADD3 R4, P6, R4, R8, RZ ;  /* 0x0000000804047210 */ /* 0x000fca0007fde0ff */
[----:B------:R-:W-:Y:S01]  /*6f110*/  IMAD.X R14, R14, 0x1, R2, P6 ;  /* 0x000000010e0e7824 */ /* 0x000fe200030e0602 */
[----:B--2---:R-:W-:-:S05]  /*6f120*/  IADD3 R213, P5, R213, R8, RZ ;  /* 0x00000008d5d57210 */ /* 0x004fca0007fbe0ff */
[----:B----4-:R-:W-:Y:S01]  /*6f130*/  IMAD.X R212, R212, 0x1, R2, P5 ;  /* 0x00000001d4d47824 */ /* 0x010fe200028e0602 */
[----:B------:R1:W-:Y:S04]  /*6f140*/  STL [R1+0x1680], R213 ;  /* 0x001680d501007387 */ /* 0x0003e80000100800 */
[----:B------:R2:W-:Y:S01]  /*6f150*/  STL [R1+0x167c], R212 ;  /* 0x00167cd401007387 */ /* 0x0005e20000100800 */
[----:B-1----:R-:W-:-:S04]  /*6f160*/  LOP3.LUT R213, R213, R212, RZ, 0x3c, !PT ;  /* 0x000000d4d5d57212 */ /* 0x002fc800078e3cff */
[----:B--2---:R-:W-:-:S04]  /*6f170*/  LOP3.LUT R212, R213, R212, RZ, 0x3c, !PT ;  /* 0x000000d4d5d47212 */ /* 0x004fc800078e3cff */
[----:B------:R-:W-:-:S05]  /*6f180*/  LOP3.LUT R213, R213, R212, RZ, 0x3c, !PT ;  /* 0x000000d4d5d57212 */ /* 0x000fca00078e3cff */
[----:B------:R1:W-:Y:S04]  /*6f190*/  LDGSTS.E [R5+-0x3bff8], desc[UR60][R212.64], P4 ;  /* 0xc4008000d4057fae */ /* 0x0003e8000a12187c */
[----:B------:R-:W-:Y:S01]  /*6f1a0*/  STL [R1+0x1688], R4 ;  /* 0x0016880401007387 */ /* 0x000fe20000100800 */
[----:B-1----:R-:W-:Y:S01]  /*6f1b0*/  MOV R212, R4 ;  /* 0x0000000400d47202 */ /* 0x002fe20000000f00 */
[----:B------:R-:W-:Y:S02]  /*6f1c0*/  IMAD.MOV.U32 R213, RZ, RZ, R14 ;  /* 0x000000ffffd57224 */ /* 0x000fe400078e000e */
[----:B------:R-:W-:Y:S04]  /*6f1d0*/  STL [R1+0x1684], R14 ;  /* 0x0016840e01007387 */ /* 0x000fe80000100800 */
[----:B------:R-:W-:Y:S04]  /*6f1e0*/  LDGSTS.E [R5+-0x3fff4], desc[UR60][R212.64], P2 ;  /* 0xc000c000d4057fae */ /* 0x000fe8000912187c */
[----:B------:R-:W2:Y:S04]  /*6f1f0*/  LDL.LU.64 R212, [R1+0x3108] ;  /* 0x0031080001d47983 */ /* 0x000ea80000300a00 */
[----:B------:R1:W-:Y:S04]  /*6f200*/  STL.64 [R1+0x3100], R210 ;  /* 0x003100d201007387 */ /* 0x0003e80000100a00 */
[----:B-1----:R-:W4:Y:S04]  /*6f210*/  LDL.LU R210, [R1+0x168c] ;  /* 0x00168c0001d27983 */ /* 0x002f280000300800 */
[----:B------:R-:W2:Y:S04]  /*6f220*/  LDL.LU R211, [R1+0x1690] ;  /* 0x0016900001d37983 */ /* 0x000ea80000300800 */
[----:B------:R1:W-:Y:S04]  /*6f230*/  STL.64 [R1+0x30f8], R208 ;  /* 0x0030f8d001007387 */ /* 0x0003e80000100a00 */
[----:B-1----:R-:W4:Y:S01]  /*6f240*/  LDL.LU R209, [R1+0x1854] ;  /* 0x0018540001d17983 */ /* 0x002f220000300800 */
[----:B------:R-:W-:-:S03]  /*6f250*/  ISETP.GT.AND P4, PT, R3, 0x30, PT ;  /* 0x000000300300780c */ /* 0x000fc60003f84270 */
[----:B------:R-:W4:Y:S01]  /*6f260*/  LDL.LU R14, [R1+0x1864] ;  /* 0x00186400010e7983 */ /* 0x000f220000300800 */
[----:B------:R-:W-:-:S04]  /*6f270*/  SEL R4, RZ, 0x4, !P4 ;  /* 0x00000004ff047807 */ /* 0x000fc80006000000 */
[----:B------:R-:W-:-:S04]  /*6f280*/  SEL R4, R4, RZ, !P1 ;  /* 0x000000ff04047207 */ /* 0x000fc80004800000 */
[----:B------:R-:W-:Y:S02]  /*6f290*/  ISETP.NE.U32.AND P4, PT, R4, RZ, PT ;  /* 0x000000ff0400720c */ /* 0x000fe40003f85070 */
[----:B------:R-:W4:Y:S01]  /*6f2a0*/  LDL.LU R4, [R1+0x1868] ;  /* 0x0018680001047983 */ /* 0x000f220000300800 */
[----:B---3--:R-:W-:-:S05]  /*6f2b0*/  IADD3 R15, P6, R15, R8, RZ ;  /* 0x000000080f0f7210 */ /* 0x008fca0007fde0ff */
[----:B------:R-:W-:Y:S01]  /*6f2c0*/  IMAD.MOV.U32 R208, RZ, RZ, R15 ;  /* 0x000000ffffd07224 */ /* 0x000fe200078e000f */
[----:B--2---:R-:W-:-:S05]  /*6f2d0*/  IADD3 R211, P5, R211, R8, RZ ;  /* 0x00000008d3d37210 */ /* 0x004fca0007fbe0ff */
        /* <DEDUP_REMOVED lines=21> */
[----:B------:R-:W-:-:S04]  /*6f430*/  IADD3 R4, P6, R4, R8, RZ ;  /* 0x0000000804047210 */ /* 0x000fc80007fde0ff */
[----:B------:R-:W-:Y:S02]  /*6f440*/  IADD3.X R14, R14, R2, RZ, P6, !PT ;  /* 0x000000020e0e7210 */ /* 0x000fe400037fe4ff */
        /* <DEDUP_REMOVED lines=9> */
[----:B-1----:R-:W-:Y:S02]  /*6f4e0*/  IMAD.MOV.U32 R206, RZ, RZ, R4 ;  /* 0x000000ffffce7224 */ /* 0x002fe400078e0004 */
[----:B------:R-:W-:Y:S01]  /*6f4f0*/  IMAD.MOV.U32 R207, RZ, RZ, R14 ;  /* 0x000000ffffcf7224 */ /* 0x000fe200078e000e */
        /* <DEDUP_REMOVED lines=16> */
[----:B--2---:R-:W-:-:S04]  /*6f600*/  IADD3 R205, P5, R205, R8, RZ ;  /* 0x00000008cdcd7210 */ /* 0x004fc80007fbe0ff */
        /* <DEDUP_REMOVED lines=23> */
[----:B--2---:R-:W-:-:S04]  /*6f780*/  IADD3 R247, P5, R247, R8, RZ ;  /* 0x00000008f7f77210 */ /* 0x004fc80007fbe0ff */
[----:B----4-:R-:W-:Y:S01]  /*6f790*/  IADD3.X R246, R246, R2, RZ, P5, !PT ;  /* 0x00000002f6f67210 */ /* 0x010fe20002ffe4ff */
        /* <DEDUP_REMOVED lines=23> */
[----:B---3--:R-:W-:-:S04]  /*6f910*/  IADD3 R15, P6, R15, R8, RZ ;  /* 0x000000080f0f7210 */ /* 0x008fc80007fde0ff */
[----:B------:R-:W-:Y:S02]  /*6f920*/  MOV R234, R15 ;  /* 0x0000000f00ea7202 */ /* 0x000fe40000000f00 */
[----:B--2---:R-:W-:-:S05]  /*6f930*/  IADD3 R241, P5, R241, R8, RZ ;  /* 0x00000008f1f17210 */ /* 0x004fca0007fbe0ff */
        /* <DEDUP_REMOVED lines=131> */
[----:B------:R-:W-:Y:S01]  /*70170*/  LOP3.LUT R177, R177, R176, RZ, 0x3c, !PT ;  /* 0x000000b0b1b17212 */ /* 0x000fe200078e3cff */
[----:B------:R-:W-:Y:S04]  /*70180*/  STL [R1+0x1c68], R4 ;  /* 0x001c680401007387 */ /* 0x000fe80000100800 */
[----:B------:R1:W-:Y:S04]  /*70190*/  LDGSTS.E [R5+-0x24000], desc[UR60][R176.64], P4 ;  /* 0xdc000000b0057fae */ /* 0x0003e8000a12187c */
[----:B------:R2:W-:Y:S01]  /*701a0*/  STL [R1+0x1c64], R14 ;  /* 0x001c640e01007387 */ /* 0x0005e20000100800 */
[----:B-1----:R-:W-:Y:S01]  /*701b0*/  IMAD.MOV.U32 R176, RZ, RZ, R4 ;  /* 0x000000ffffb07224 */ /* 0x002fe200078e0004 */
[----:B------:R-:W-:-:S02]  /*701c0*/  MOV R177, R14 ;  /* 0x0000000e00b17202 */ /* 0x000fc40000000f00 */
[----:B--2---:R-:W2:Y:S04]  /*701d0*/  LDL.LU R14, [R1+0x1c80] ;  /* 0x001c8000010e7983 */ /* 0x004ea80000300800 */
[----:B------:R-:W-:Y:S04]  /*701e0*/  LDGSTS.E [R5+-0x27ffc], desc[UR60][R176.64], P2 ;  /* 0xd8004000b0057fae */ /* 0x000fe8000912187c */
[----:B------:R-:W4:Y:S04]  /*701f0*/  LDL.LU.64 R176, [R1+0x3090] ;  /* 0x0030900001b07983 */ /* 0x000f280000300a00 */
[----:B------:R-:W4:Y:S04]  /*70200*/  LDL.LU R4, [R1+0x1c7c] ;  /* 0x001c7c0001047983 */ /* 0x000f280000300800 */
[----:B------:R1:W-:Y:S04]  /*70210*/  STL.64 [R1+0x3088], R172 ;  /* 0x003088ac01007387 */ /* 0x0003e80000100a00 */
[----:B-1----:R-:W2:Y:S04]  /*70220*/  LDL.LU R173, [R1+0x1c6c] ;  /* 0x001c6c0001ad7983 */ /* 0x002ea80000300800 */
[----:B------:R1:W-:Y:S04]  /*70230*/  STL.64 [R1+0x3080], R170 ;  /* 0x003080aa01007387 */ /* 0x0003e80000100a00 */
[----:B-1----:R-:W4:Y:S04]  /*70240*/  LDL.LU R170, [R1+0x1c74] ;  /* 0x001c740001aa7983 */ /* 0x002f280000300800 */
[----:B------:R-:W4:Y:S01]  /*70250*/  LDL.LU R171, [R1+0x1c78] ;  /* 0x001c780001ab7983 */ /* 0x000f220000300800 */
[----:B------:R-:W-:-:S04]  /*70260*/  ISETP.GT.AND P4, PT, R3, 0x72, PT ;  /* 0x000000720300780c */ /* 0x000fc80003f84270 */
[----:B------:R-:W-:-:S04]  /*70270*/  SEL R8, RZ, 0x4, !P4 ;  /* 0x00000004ff087807 */ /* 0x000fc80006000000 */
[----:B------:R-:W-:-:S04]  /*70280*/  SEL R8, R8, RZ, !P1 ;  /* 0x000000ff08087207 */ /* 0x000fc80004800000 */
[----:B------:R-:W-:Y:S02]  /*70290*/  ISETP.NE.U32.AND P4, PT, R8, RZ, PT ;  /* 0x000000ff0800720c */ /* 0x000fe40003f85070 */
[----:B------:R-:W1:Y:S02]  /*702a0*/  LDC R8, c[0x0][0x238] ;  /* 0x00008e00ff087b82 */ /* 0x000e640000000800 */
[----:B-1----:R-:W-:-:S04]  /*702b0*/  IMAD.SHL.U32 R8, R8, 0x80, RZ ;  /* 0x0000008008087824 */ /* 0x002fc800078e00ff */
[----:B------:R-:W-:-:S05]  /*702c0*/  IMAD.SHL.U32 R8, R8, 0x4, RZ ;  /* 0x0000000408087824 */ /* 0x000fca00078e00ff */
[----:B---3--:R-:W-:-:S05]  /*702d0*/  IADD3 R15, P5, R15, R8, RZ ;  /* 0x000000080f0f7210 */ /* 0x008fca0007fbe0ff */
[----:B------:R1:W-:Y:S01]  /*702e0*/  STL [R1+0x1c70], R15 ;  /* 0x001c700f01007387 */ /* 0x0003e20000100800 */
[----:B------:R-:W-:Y:S01]  /*702f0*/  IMAD.MOV.U32 R172, RZ, RZ, R15 ;  /* 0x000000ffffac7224 */ /* 0x000fe200078e000f */
[----:B--2---:R-:W-:-:S05]  /*70300*/  IADD3.X R173, R173, R2, RZ, P5, !PT ;  /* 0x00000002adad7210 */ /* 0x004fca0002ffe4ff */
[----:B------:R-:W-:Y:S01]  /*70310*/  STL [R1+0x1c6c], R173 ;  /* 0x001c6cad01007387 */ /* 0x000fe20000100800 */
[----:B----4-:R-:W-:-:S03]  /*70320*/  IADD3 R171, P6, R171, R8, RZ ;  /* 0x00000008abab7210 */ /* 0x010fc60007fde0ff */
[----:B------:R-:W-:Y:S02]  /*70330*/  LDGSTS.E [R5+-0x23ffc], desc[UR60][R172.64], P2 ;  /* 0xdc004000ac057fae */ /* 0x000fe4000912187c */
[----:B------:R-:W-:Y:S02]  /*70340*/  IMAD.X R170, R170, 0x1, R2, P6 ;  /* 0x00000001aaaa7824 */ /* 0x000fe400030e0602 */
[----:B------:R2:W-:Y:S04]  /*70350*/  STL [R1+0x1c78], R171 ;  /* 0x001c78ab01007387 */ /* 0x0005e80000100800 */
[----:B-1----:R-:W3:Y:S01]  /*70360*/  LDL.LU R15, [R1+0x1c90] ;  /* 0x001c9000010f7983 */ /* 0x002ee20000300800 */
[----:B--2---:R-:W-:-:S03]  /*70370*/  LOP3.LUT R171, R171, R170, RZ, 0x3c, !PT ;  /* 0x000000aaabab7212 */ /* 0x004fc600078e3cff */
[----:B------:R1:W-:Y:S01]  /*70380*/  STL [R1+0x1c74], R170 ;  /* 0x001c74aa01007387 */ /* 0x0003e20000100800 */
[----:B------:R-:W-:-:S03]  /*70390*/  IADD3 R14, P5, R14, R8, RZ ;  /* 0x000000080e0e7210 */ /* 0x000fc60007fbe0ff */
[----:B------:R-:W2:Y:S01]  /*703a0*/  LDL.LU.64 R172, [R1+0x3088] ;  /* 0x0030880001ac7983 */ /* 0x000ea20000300a00 */
[----:B-1----:R-:W-:-:S04]  /*703b0*/  LOP3.LUT R170, R171, R170, RZ, 0x3c, !PT ;  /* 0x000000aaabaa7212 */ /* 0x002fc800078e3cff */
[----:B------:R-:W-:Y:S02]  /*703c0*/  LOP3.LUT R171, R171, R170, RZ, 0x3c, !PT ;  /* 0x000000aaabab7212 */ /* 0x000fe400078e3cff */
[----:B------:R-:W-:-:S03]  /*703d0*/  IADD3.X R4, R4, R2, RZ, P5, !PT ;  /* 0x0000000204047210 */ /* 0x000fc60002ffe4ff */
[----:B------:R-:W-:Y:S04]  /*703e0*/  LDGSTS.E [R5+-0x27ff8], desc[UR60][R170.64], P4 ;  /* 0xd8008000aa057fae */ /* 0x000fe8000a12187c */
[----:B------:R-:W4:Y:S04]  /*703f0*/  LDL.LU.64 R170, [R1+0x3080] ;  /* 0x0030800001aa7983 */ /* 0x000f280000300a00 */
[----:B------:R-:W-:Y:S04]  /*70400*/  STL [R1+0x1c80], R14 ;  /* 0x001c800e01007387 */ /* 0x000fe80000100800 */
[----:B------:R-:W-:Y:S04]  /*70410*/  STL [R1+0x1c7c], R4 ;  /* 0x001c7c0401007387 */ /* 0x000fe80000100800 */
[----:B------:R-:W-:Y:S04]  /*70420*/  STL.64 [R1+0x3078], R168 ;  /* 0x003078a801007387 */ /* 0x000fe80000100a00 */
[----:B------:R1:W-:Y:S04]  /*70430*/  STL.64 [R1+0x3070], R166 ;  /* 0x003070a601007387 */ /* 0x0003e80000100a00 */
[----:B-1----:R-:W2:Y:S04]  /*70440*/  LDL.LU R166, [R1+0x1c84] ;  /* 0x001c840001a67983 */ /* 0x002ea80000300800 */
[----:B------:R-:W4:Y:S01]  /*70450*/  LDL.LU R167, [R1+0x1c88] ;  /* 0x001c880001a77983 */ /* 0x000f220000300800 */
[----:B------:R-:W-:-:S03]  /*70460*/  MOV R169, R4 ;  /* 0x0000000400a97202 */ /* 0x000fc60000000f00 */
[----:B------:R-:W2:Y:S04]  /*70470*/  LDL.LU R4, [R1+0x1698] ;  /* 0x0016980001047983 */ /* 0x000ea80000300800 */
[----:B------:R1:W-:Y:S04]  /*70480*/  STL.64 [R1+0x3068], R164 ;  /* 0x003068a401007387 */ /* 0x0003e80000100a00 */
[----:B-1----:R-:W2:Y:S01]  /*70490*/  LDL.LU R165, [R1+0x1c8c] ;  /* 0x001c8c0001a57983 */ /* 0x002ea20000300800 */
[----:B------:R-:W-:-:S05]  /*704a0*/  IMAD.MOV.U32 R168, RZ, RZ, R14 ;  /* 0x000000ffffa87224 */ /* 0x000fca00078e000e */
[----:B------:R-:W-:Y:S04]  /*704b0*/  LDGSTS.E [R5+-0x23ff8], desc[UR60][R168.64], P4 ;  /* 0xdc008000a8057fae */ /* 0x000fe8000a12187c */
[----:B------:R-:W2:Y:S04]  /*704c0*/  LDL.LU.64 R168, [R1+0x3078] ;  /* 0x0030780001a87983 */ /* 0x000ea80000300a00 */
[----:B------:R-:W2:Y:S01]  /*704d0*/  LDL.LU R14, [R1+0x1694] ;  /* 0x00169400010e7983 */ /* 0x000ea20000300800 */
        /* <DEDUP_REMOVED lines=8> */
[----:B------:R-:W-:Y:S01]  /*70560*/  IMAD.MOV.U32 R164, RZ, RZ, R15 ;  /* 0x000000ffffa47224 */ /* 0x000fe200078e000f */
[----:B----4-:R-:W-:-:S05]  /*70570*/  IADD3 R167, P4, R167, R8, RZ ;  /* 0x00000008a7a77210 */ /* 0x010fca0007f9e0ff */
[----:B--2---:R-:W-:Y:S01]  /*70580*/  IMAD.X R166, R166, 0x1, R2, P4 ;  /* 0x00000001a6a67824 */ /* 0x004fe200020e0602 */
[----:B------:R1:W-:Y:S04]  /*70590*/  STL [R1+0x1c88], R167 ;  /* 0x001c88a701007387 */ /* 0x0003e80000100800 */
[----:B------:R2:W-:Y:S01]  /*705a0*/  STL [R1+0x1c84], R166 ;  /* 0x001c84a601007387 */ /* 0x0005e20000100800 */
[----:B-1----:R-:W-:-:S04]  /*705b0*/  LOP3.LUT R167, R167, R166, RZ, 0x3c, !PT ;  /* 0x000000a6a7a77212 */ /* 0x002fc800078e3cff */
[----:B--2---:R-:W-:Y:S02]  /*705c0*/  LOP3.LUT R166, R167, R166, RZ, 0x3c, !PT ;  /* 0x000000a6a7a67212 */ /* 0x004fe400078e3cff */
[----:B------:R-:W-:Y:S02]  /*705d0*/  IADD3.X R165, R165, R2, RZ, P5, !PT ;  /* 0x00000002a5a57210 */ /* 0x000fe40002ffe4ff */
[----:B------:R-:W-:-:S05]  /*705e0*/  LOP3.LUT R167, R167, R166, RZ, 0x3c, !PT ;  /* 0x000000a6a7a77212 */ /* 0x000fca00078e3cff */
[----:B------:R-:W-:Y:S04]  /*705f0*/  LDGSTS.E [R5+-0x27ff4], desc[UR60][R166.64], P2 ;  /* 0xd800c000a6057fae */ /* 0x000fe8000912187c */
[----:B------:R1:W-:Y:S01]  /*70600*/  LDGSTS.E [R5+-0x23ff4], desc[UR60][R164.64], P2 ;  /* 0xdc00c000a4057fae */ /* 0x0003e2000912187c */
[----:B------:R-:W-:-:S04]  /*70610*/  ISETP.GT.AND P2, PT, R3, 0x14, PT ;  /* 0x000000140300780c */ /* 0x000fc80003f44270 */
[----:B-1----:R-:W-:-:S04]  /*70620*/  SEL R5, RZ, 0x4, !P2 ;  /* 0x00000004ff057807 */ /* 0x002fc80005000000 */
[----:B------:R-:W-:Y:S02]  /*70630*/  SEL R5, R5, RZ, !P1 ;  /* 0x000000ff05057207 */ /* 0x000fe40004800000 */
[----:B------:R-:W-:Y:S02]  /*70640*/  IADD3 R4, P2, R4, R8, RZ ;  /* 0x0000000804047210 */ /* 0x000fe40007f5e0ff */
[----:B------:R-:W-:Y:S01]  /*70650*/  ISETP.NE.U32.AND P4, PT, R5, RZ, PT ;  /* 0x000000ff0500720c */ /* 0x000fe20003f85070 */
[----:B------:R1:W-:Y:S01]  /*70660*/  STL [R1+0x1c90], R15 ;  /* 0x001c900f01007387 */ /* 0x0003e20000100800 */
[----:B------:R-:W-:Y:S01]  /*70670*/  LOP3.LUT R5, R12, 0x50, RZ, 0x3c, !PT ;  /* 0x000000500c057812 */ /* 0x000fe200078e3cff */
[----:B------:R-:W-:Y:S02]  /*70680*/  IMAD.X R14, R14, 0x1, R2, P2 ;  /* 0x000000010e0e7824 */ /* 0x000fe400010e0602 */
[----:B------:R-:W2:Y:S01]  /*70690*/  LDL.LU.64 R166, [R1+0x3070] ;  /* 0x0030700001a67983 */ /* 0x000ea20000300a00 */
[----:B------:R-:W-:-:S02]  /*706a0*/  IADD3 R5, R5, 0x100000, R252 ;  /* 0x0010000005057810 */ /* 0x000fc40007ffe0fc */
[----:B------:R-:W-:Y:S01]  /*706b0*/  MOV R164, R4 ;  /* 0x0000000400a47202 */ /* 0x000fe20000000f00 */
[----:B------:R3:W-:Y:S04]  /*706c0*/  STL [R1+0x1c8c], R165 ;  /* 0x001c8ca501007387 */ /* 0x0007e80000100800 */
[----:B-1----:R-:W4:Y:S01]  /*706d0*/  LDL.LU R15, [R1+0x16a8] ;  /* 0x0016a800010f7983 */ /* 0x002f220000300800 */
[----:B---3--:R-:W-:-:S03]  /*706e0*/  IMAD.MOV.U32 R165, RZ, RZ, R14 ;  /* 0x000000ffffa57224 */ /* 0x008fc600078e000e */
[----:B------:R-:W-:Y:S04]  /*706f0*/  STL [R1+0x1698], R4 ;  /* 0x0016980401007387 */ /* 0x000fe80000100800 */
[----:B------:R-:W-:Y:S04]  /*70700*/  STL [R1+0x1694], R14 ;  /* 0x0016940e01007387 */ /* 0x000fe80000100800 */
[----:B------:R-:W-:Y:S04]  /*70710*/  LDGSTS.E [R5+-0x40000], desc[UR60][R164.64], P4 ;  /* 0xc0000000a4057fae */ /* 0x000fe8000a12187c */
[----:B------:R-:W3:Y:S04]  /*70720*/  LDL.LU.64 R164, [R1+0x3068] ;  /* 0x0030680001a47983 */ /* 0x000ee80000300a00 */
[----:B------:R1:W-:Y:S04]  /*70730*/  STL.64 [R1+0x3060], R162 ;  /* 0x003060a201007387 */ /* 0x0003e80000100a00 */
[----:B-1----:R-:W2:Y:S04]  /*70740*/  LDL.LU R162, [R1+0x169c] ;  /* 0x00169c0001a27983 */ /* 0x002ea80000300800 */
[----:B------:R-:W3:Y:S04]  /*70750*/  LDL.LU R163, [R1+0x16a0] ;  /* 0x0016a00001a37983 */ /* 0x000ee80000300800 */
        /* <DEDUP_REMOVED lines=8> */
[----:B----4-:R-:W-:-:S05]  /*707e0*/  IADD3 R15, P6, R15, R8, RZ ;  /* 0x000000080f0f7210 */ /* 0x010fca0007fde0ff */
[----:B------:R-:W-:Y:S01]  /*707f0*/  IMAD.MOV.U32 R160, RZ, RZ, R15 ;  /* 0x000000ffffa07224 */ /* 0x000fe200078e000f */
[----:B---3--:R-:W-:-:S05]  /*70800*/  IADD3 R163, P5, R163, R8, RZ ;  /* 0x00000008a3a37210 */ /* 0x008fca0007fbe0ff */
[----:B--2---:R-:W-:Y:S01]  /*70810*/  IMAD.X R162, R162, 0x1, R2, P5 ;  /* 0x00000001a2a27824 */ /* 0x004fe200028e0602 */
        /* <DEDUP_REMOVED lines=296> */
[----:B------:R-:W-:-:S04]  /*71aa0*/  ISETP.GT.AND P2, PT, R3, 0x75, PT ;  /* 0x000000750300780c */ /* 0x000fc80003f44270 */
[----:B------:R-:W-:-:S04]  /*71ab0*/  SEL R4, RZ, 0x4, !P2 ;  /* 0x00000004ff047807 */ /* 0x000fc80005000000 */
[----:B------:R-:W-:-:S04]  /*71ac0*/  SEL R4, R4, RZ, !P1 ;  /* 0x000000ff04047207 */ /* 0x000fc80004800000 */
[----:B------:R-:W-:Y:S02]  /*71ad0*/  ISETP.NE.U32.AND P2, PT, R4, RZ, PT ;  /* 0x000000ff0400720c */ /* 0x000fe40003f45070 */
[----:B------:R-:W4:Y:S04]  /*71ae0*/  LDL.LU R4, [R1+0x1cb0] ;  /* 0x001cb00001047983 */ /* 0x000f280000300800 */
        /* <DEDUP_REMOVED lines=11> */
[----:B------:R1:W-:Y:S04]  /*71ba0*/  STL [R1+0x1ca8], R15 ;  /* 0x001ca80f01007387 */ /* 0x0003e80000100800 */
[----:B------:R-:W-:Y:S04]  /*71bb0*/  LDGSTS.E [R5+-0x24000], desc[UR60][R20.64], P4 ;  /* 0xdc00000014057fae */ /* 0x000fe8000a12187c */
[----:B------:R-:W-:Y:S04]  /*71bc0*/  LDGSTS.E [R5+-0x27ffc], desc[UR60][R18.64], P2 ;  /* 0xd800400012057fae */ /* 0x000fe8000912187c */
[----:B------:R-:W2:Y:S04]  /*71bd0*/  LDL.LU.64 R20, [R1+0x2fd0] ;  /* 0x002fd00001147983 */ /* 0x000ea80000300a00 */
[----:B------:R3:W-:Y:S04]  /*71be0*/  STL [R1+0x1ca4], R19 ;  /* 0x001ca41301007387 */ /* 0x0007e80000100800 */
[----:B-1----:R-:W4:Y:S04]  /*71bf0*/  LDL.LU R15, [R1+0x1cc0] ;  /* 0x001cc000010f7983 */ /* 0x002f280000300800 */
[----:B---3--:R-:W3:Y:S04]  /*71c00*/  LDL.LU.64 R18, [R1+0x2fc8] ;  /* 0x002fc80001127983 */ /* 0x008ee80000300a00 */
[----:B------:R1:W-:Y:S04]  /*71c10*/  STL.64 [R1+0x2fc0], R16 ;  /* 0x002fc01001007387 */ /* 0x0003e80000100a00 */
[----:B-1----:R-:W2:Y:S04]  /*71c20*/  LDL.LU R17, [R1+0x1cac] ;  /* 0x001cac0001117983 */ /* 0x002ea80000300800 */
[----:B------:R1:W-:Y:S04]  /*71c30*/  STL.64 [R1+0x2fb8], R150 ;  /* 0x002fb89601007387 */ /* 0x0003e80000100a00 */
[----:B-1----:R-:W4:Y:S01]  /*71c40*/  LDL.LU R151, [R1+0x1cb4] ;  /* 0x001cb40001977983 */ /* 0x002f220000300800 */
        /* <DEDUP_REMOVED lines=10> */
[----:B------:R-:W-:Y:S02]  /*71cf0*/  STL [R1+0x1cb0], R4 ;  /* 0x001cb00401007387 */ /* 0x000fe40000100800 */
[----:B------:R-:W-:Y:S02]  /*71d00*/  IMAD.MOV.U32 R150, RZ, RZ, R14 ;  /* 0x000000ffff967224 */ /* 0x000fe400078e000e */
[----:B--2---:R-:W-:-:S05]  /*71d10*/  IMAD.X R17, R17, 0x1, R2, P5 ;  /* 0x0000000111117824 */ /* 0x004fca00028e0602 */
[----:B------:R1:W-:Y:S04]  /*71d20*/  STL [R1+0x1cac], R17 ;  /* 0x001cac1101007387 */ /* 0x0003e80000100800 */
[----:B------:R-:W-:Y:S04]  /*71d30*/  STL [R1+0x1cb8], R14 ;  /* 0x001cb80e01007387 */ /* 0x000fe80000100800 */
[----:B------:R-:W-:Y:S01]  /*71d40*/  LDGSTS.E [R5+-0x23ffc], desc[UR60][R16.64], P2 ;  /* 0xdc00400010057fae */ /* 0x000fe2000912187c */
[----:B----4-:R-:W-:Y:S01]  /*71d50*/  IMAD.X R151, R151, 0x1, R2, P6 ;  /* 0x0000000197977824 */ /* 0x010fe200030e0602 */
[----:B------:R-:W-:-:S04]  /*71d60*/  IADD3 R15, P5, R15, R8, RZ ;  /* 0x000000080f0f7210 */ /* 0x000fc80007fbe0ff */
[----:B------:R-:W-:Y:S04]  /*71d70*/  LDGSTS.E [R5+-0x27ff8], desc[UR60][R150.64], P4 ;  /* 0xd800800096057fae */ /* 0x000fe8000a12187c */
[----:B-1----:R-:W2:Y:S04]  /*71d80*/  LDL.LU.64 R16, [R1+0x2fc0] ;  /* 0x002fc00001107983 */ /* 0x002ea80000300a00 */
[----:B------:R1:W-:Y:S04]  /*71d90*/  STL [R1+0x1cb4], R151 ;  /* 0x001cb49701007387 */ /* 0x0003e80000100800 */
[----:B------:R-:W4:Y:S04]  /*71da0*/  LDL.LU R4, [R1+0x1cd0] ;  /* 0x001cd00001047983 */ /* 0x000f280000300800 */
[----:B-1----:R-:W5:Y:S04]  /*71db0*/  LDL.LU.64 R150, [R1+0x2fb8] ;  /* 0x002fb80001967983 */ /* 0x002f680000300a00 */
[----:B------:R-:W3:Y:S01]  /*71dc0*/  LDL.LU R8, [R1+0x1cbc] ;  /* 0x001cbc0001087983 */ /* 0x000ee20000300800 */
[----:B------:R-:W-:-:S04]  /*71dd0*/  ISETP.GT.AND P2, PT, R3, 0x77, PT ;  /* 0x000000770300780c */ /* 0x000fc80003f44270 */
[----:B------:R-:W-:-:S04]  /*71de0*/  SEL R14, RZ, 0x4, !P2 ;  /* 0x00000004ff0e7807 */ /* 0x000fc80005000000 */
[----:B------:R-:W-:Y:S01]  /*71df0*/  SEL R14, R14, RZ, !P1 ;  /* 0x000000ff0e0e7207 */ /* 0x000fe20004800000 */
[----:B------:R-:W-:Y:S03]  /*71e00*/  STL [R1+0x1cc0], R15 ;  /* 0x001cc00f01007387 */ /* 0x000fe60000100800 */
[----:B------:R-:W-:Y:S02]  /*71e10*/  ISETP.NE.U32.AND P2, PT, R14, RZ, PT ;  /* 0x000000ff0e00720c */ /* 0x000fe40003f45070 */
[----:B------:R-:W2:Y:S04]  /*71e20*/  LDL.LU R14, [R1+0x2fb0] ;  /* 0x002fb000010e7983 */ /* 0x000ea80000300800 */
[----:B------:R1:W-:Y:S01]  /*71e30*/  STL.64 [R1+0x2fa8], R148 ;  /* 0x002fa89401007387 */ /* 0x0003e20000100a00 */
[----:B---3--:R-:W-:-:S05]  /*71e40*/  IMAD.X R8, R8, 0x1, R2, P5 ;  /* 0x0000000108087824 */ /* 0x008fca00028e0602 */
[----:B------:R-:W-:Y:S04]  /*71e50*/  STL [R1+0x1cbc], R8 ;  /* 0x001cbc0801007387 */ /* 0x000fe80000100800 */
[----:B-1----:R-:W3:Y:S04]  /*71e60*/  LDL.LU R148, [R1+0x1cc4] ;  /* 0x001cc40001947983 */ /* 0x002ee80000300800 */
[----:B------:R-:W2:Y:S04]  /*71e70*/  LDL.LU R149, [R1+0x1cc8] ;  /* 0x001cc80001957983 */ /* 0x000ea80000300800 */
[----:B------:R1:W-:Y:S04]  /*71e80*/  STL.64 [R1+0x2fa0], R146 ;  /* 0x002fa09201007387 */ /* 0x0003e80000100a00 */
[----:B-1----:R-:W3:Y:S01]  /*71e90*/  LDL.LU R147, [R1+0x1ccc] ;  /* 0x001ccc0001937983 */ /* 0x002ee20000300800 */
[----:B------:R-:W-:-:S03]  /*71ea0*/  MOV R146, R15 ;  /* 0x0000000f00927202 */ /* 0x000fc60000000f00 */
[----:B------:R-:W3:Y:S04]  /*71eb0*/  LDL.LU R15, [R1+0x16d8] ;  /* 0x0016d800010f7983 */ /* 0x000ee80000300800 */
[----:B------:R1:W-:Y:S02]  /*71ec0*/  STL.64 [R1+0x2f98], R144 ;  /* 0x002f989001007387 */ /* 0x0003e40000100a00 */
[----:B-1----:R-:W-:Y:S02]  /*71ed0*/  IMAD.MOV.U32 R145, RZ, RZ, R8 ;  /* 0x000000ffff917224 */ /* 0x002fe400078e0008 */
[----:B------:R-:W-:Y:S01]  /*71ee0*/  IMAD.MOV.U32 R144, RZ, RZ, R146 ;  /* 0x000000ffff907224 */ /* 0x000fe200078e0092 */
[----:B------:R-:W1:Y:S04]  /*71ef0*/  LDC R8, c[0x0][0x238] ;  /* 0x00008e00ff087b82 */ /* 0x000e680000000800 */
[----:B------:R-:W-:Y:S04]  /*71f00*/  LDGSTS.E [R5+-0x23ff8], desc[UR60][R144.64], P4 ;  /* 0xdc00800090057fae */ /* 0x000fe8000a12187c */
[----:B------:R-:W3:Y:S01]  /*71f10*/  LDL.LU R144, [R1+0x16d4] ;  /* 0x0016d40001907983 */ /* 0x000ee20000300800 */
[----:B-1----:R-:W-:-:S05]  /*71f20*/  IMAD.SHL.U32 R8, R8, 0x80, RZ ;  /* 0x0000008008087824 */ /* 0x002fca00078e00ff */
[----:B------:R-:W-:-:S04]  /*71f30*/  SHF.L.U32 R8, R8, 0x2, RZ ;  /* 0x0000000208087819 */ /* 0x000fc800000006ff */
[----:B----4-:R-:W-:-:S05]  /*71f40*/  IADD3 R4, P5, R4, R8, RZ ;  /* 0x0000000804047210 */ /* 0x010fca0007fbe0ff */
[----:B------:R-:W-:Y:S01]  /*71f50*/  IMAD.MOV.U32 R146, RZ, RZ, R4 ;  /* 0x000000ffff927224 */ /* 0x000fe200078e0004 */
[----:B--2---:R-:W-:-:S05]  /*71f60*/  IADD3 R149, P4, R149, R8, RZ ;  /* 0x0000000895957210 */ /* 0x004fca0007f9e0ff */
[----:B---3--:R-:W-:Y:S01]  /*71f70*/  IMAD.X R148, R148, 0x1, R2, P4 ;  /* 0x0000000194947824 */ /* 0x008fe200020e0602 */
        /* <DEDUP_REMOVED lines=9> */
[----:B-1----:R-:W-:Y:S02]  /*72010*/  SEL R5, RZ, 0x4, !P2 ;  /* 0x00000004ff057807 */ /* 0x002fe40005000000 */
[----:B------:R-:W-:Y:S02]  /*72020*/  IADD3 R15, P2, R15, R8, RZ ;  /* 0x000000080f0f7210 */ /* 0x000fe40007f5e0ff */
[----:B------:R-:W-:Y:S01]  /*72030*/  SEL R5, R5, RZ, !P1 ;  /* 0x000000ff05057207 */ /* 0x000fe20004800000 */
[----:B------:R-:W-:Y:S03]  /*72040*/  STL [R1+0x1cd0], R4 ;  /* 0x001cd00401007387 */ /* 0x000fe60000100800 */
[----:B------:R-:W-:Y:S01]  /*72050*/  ISETP.NE.U32.AND P4, PT, R5, RZ, PT ;  /* 0x000000ff0500720c */ /* 0x000fe20003f85070 */
[----:B------:R-:W5:Y:S01]  /*72060*/  LDL.LU.64 R148, [R1+0x2fa8] ;  /* 0x002fa80001947983 */ /* 0x000f620000300a00 */
[----:B------:R-:W-:Y:S01]  /*72070*/  IMAD.X R144, R144, 0x1, R2, P2 ;  /* 0x0000000190907824 */ /* 0x000fe200010e0602 */
[----:B------:R-:W-:-:S02]  /*72080*/  LOP3.LUT R5, R12, 0x60, RZ, 0x3c, !PT ;  /* 0x000000600c057812 */ /* 0x000fc400078e3cff */
[----:B------:R1:W-:Y:S02]  /*72090*/  STL [R1+0x1ccc], R147 ;  /* 0x001ccc9301007387 */ /* 0x0003e40000100800 */
[----:B------:R-:W-:Y:S02]  /*720a0*/  MOV R145, R144 ;  /* 0x0000009000917202 */ /* 0x000fe40000000f00 */
[----:B------:R-:W-:Y:S01]  /*720b0*/  IADD3 R5, R5, 0x100000, R252 ;  /* 0x0010000005057810 */ /* 0x000fe20007ffe0fc */
[----:B-1----:R-:W5:Y:S04]  /*720c0*/  LDL.LU.64 R146, [R1+0x2fa0] ;  /* 0x002fa00001927983 */ /* 0x002f680000300a00 */
[----:B------:R-:W2:Y:S04]  /*720d0*/  LDL.LU R4, [R1+0x16e8] ;  /* 0x0016e80001047983 */ /* 0x000ea80000300800 */
[----:B------:R-:W-:Y:S04]  /*720e0*/  STL [R1+0x16d8], R15 ;  /* 0x0016d80f01007387 */ /* 0x000fe80000100800 */
[----:B------:R1:W-:Y:S02]  /*720f0*/  STL [R1+0x16d4], R144 ;  /* 0x0016d49001007387 */ /* 0x0003e40000100800 */
[----:B-1----:R-:W-:-:S05]  /*72100*/  IMAD.MOV.U32 R144, RZ, RZ, R15 ;  /* 0x000000ffff907224 */ /* 0x002fca00078e000f */
[----:B------:R-:W-:Y:S04]  /*72110*/  LDGSTS.E [R5+-0x40000], desc[UR60][R144.64], P4 ;  /* 0xc000000090057fae */ /* 0x000fe8000a12187c */
[----:B------:R-:W5:Y:S04]  /*72120*/  LDL.LU.64 R144, [R1+0x2f98] ;  /* 0x002f980001907983 */ /* 0x000f680000300a00 */
        /* <DEDUP_REMOVED lines=23> */
[----:B------:R-:W5:Y:S04]  /*722a0*/  LDL.LU.64 R142, [R1+0x2f90] ;  /* 0x002f9000018e7983 */ /* 0x000f680000300a00 */
[----:B------:R1:W-:Y:S04]  /*722b0*/  STL [R1+0x16e4], R141 ;  /* 0x0016e48d01007387 */ /* 0x0003e80000100800 */
[----:B-1----:R-:W5:Y:S04]  /*722c0*/  LDL.LU.64 R140, [R1+0x2f88] ;  /* 0x002f8800018c7983 */ /* 0x002f680000300a00 */
[----:B------:R1:W-:Y:S04]  /*722d0*/  STL.64 [R1+0x2f80], R138 ;  /* 0x002f808a01007387 */ /* 0x0003e80000100a00 */
[----:B-1----:R-:W2:Y:S04]  /*722e0*/  LDL.LU R138, [R1+0x16ec] ;  /* 0x0016ec00018a7983 */ /* 0x002ea80000300800 */
[----:B------:R-:W3:Y:S04]  /*722f0*/  LDL.LU R139, [R1+0x16f0] ;  /* 0x0016f000018b7983 */ /* 0x000ee80000300800 */
[----:B------:R1:W-:Y:S04]  /*72300*/  STL.64 [R1+0x2f78], R136 ;  /* 0x002f788801007387 */ /* 0x0003e80000100a00 */
[----:B-1----:R-:W4:Y:S01]  /*72310*/  LDL.LU R137, [R1+0x16f4] ;  /* 0x0016f40001897983 */ /* 0x002f220000300800 */
[----:B------:R-:W-:-:S04]  /*72320*/  ISETP.GT.AND P4, PT, R3, 0x1a, PT ;  /* 0x0000001a0300780c */ /* 0x000fc80003f84270 */
[----:B------:R-:W-:-:S04]  /*72330*/  SEL R4, RZ, 0x4, !P4 ;  /* 0x00000004ff047807 */ /* 0x000fc80006000000 */
[----:B------:R-:W-:-:S04]  /*72340*/  SEL R4, R4, RZ, !P1 ;  /* 0x000000ff04047207 */ /* 0x000fc80004800000 */
[----:B------:R-:W-:Y:S02]  /*72350*/  ISETP.NE.U32.AND P4, PT, R4, RZ, PT ;  /* 0x000000ff0400720c */ /* 0x000fe40003f85070 */
[----:B------:R-:W4:Y:S01]  /*72360*/  LDL.LU R4, [R1+0x1708] ;  /* 0x0017080001047983 */ /* 0x000f220000300800 */
[----:B------:R-:W-:-:S05]  /*72370*/  IADD3 R15, P6, R15, R8, RZ ;  /* 0x000000080f0f7210 */ /* 0x000fca0007fde0ff */
[----:B------:R-:W-:Y:S01]  /*72380*/  IMAD.MOV.U32 R136, RZ, RZ, R15 ;  /* 0x000000ffff887224 */ /* 0x000fe200078e000f */
[----:B---3--:R-:W-:-:S05]  /*72390*/  IADD3 R139, P5, R139, R8, RZ ;  /* 0x000000088b8b7210 */ /* 0x008fca0007fbe0ff */
[----:B--2---:R-:W-:Y:S01]  /*723a0*/  IMAD.X R138, R138, 0x1, R2, P5 ;  /* 0x000000018a8a7824 */ /* 0x004fe200028e0602 */
[----:B------:R1:W-:Y:S04]  /*723b0*/  STL [R1+0x16f0], R139 ;  /* 0x0016f08b01007387 */ /* 0x0003e80000100800 */
[----:B------:R2:W-:Y:S01]  /*723c0*/  STL [R1+0x16ec], R138 ;  /* 0x0016ec8a01007387 */ /* 0x0005e20000100800 */
[----:B-1----:R-:W-:-:S04]  /*723d0*/  LOP3.LUT R139, R139, R138, RZ, 0x3c, !PT ;  /* 0x0000008a8b8b7212 */ /* 0x002fc800078e3cff */
[----:B--2---:R-:W-:Y:S02]  /*723e0*/  LOP3.LUT R138, R139, R138, RZ, 0x3c, !PT ;  /* 0x0000008a8b8a7212 */ /* 0x004fe400078e3cff */
[----:B----4-:R-:W-:Y:S02]  /*723f0*/  IADD3.X R137, R137, R2, RZ, P6, !PT ;  /* 0x0000000289897210 */ /* 0x010fe400037fe4ff */
        /* <DEDUP_REMOVED lines=269> */
[----:B------:R1:W-:Y:S04]  /*734d0*/  STL.64 [R1+0x2ec8], R92 ;  /* 0x002ec85c01007387 */ /* 0x0003e80000100a00 */
[----:B-1----:R-:W3:Y:S04]  /*734e0*/  LDL.LU R92, [R1+0x1ce4] ;  /* 0x001ce400015c7983 */ /* 0x002ee80000300800 */
[----:B------:R-:W4:Y:S01]  /*734f0*/  LDL.LU R93, [R1+0x1ce8] ;  /* 0x001ce800015d7983 */ /* 0x000f220000300800 */
[----:B------:R-:W-:-:S02]  /*73500*/  ISETP.GT.AND P2, PT, R3, 0x79, PT ;  /* 0x000000790300780c */ /* 0x000fc40003f44270 */
[----:B------:R-:W-:Y:S02]  /*73510*/  IADD3 R4, P5, R4, R8, RZ ;  /* 0x0000000804047210 */ /* 0x000fe40007fbe0ff */
[----:B------:R-:W-:-:S04]  /*73520*/  SEL R15, RZ, 0x4, !P2 ;  /* 0x00000004ff0f7807 */ /* 0x000fc80005000000 */
[----:B------:R-:W-:Y:S01]  /*73530*/  SEL R15, R15, RZ, !P1 ;  /* 0x000000ff0f0f7207 */ /* 0x000fe20004800000 */
[----:B------:R-:W-:-:S03]  /*73540*/  IMAD.MOV.U32 R94, RZ, RZ, R4 ;  /* 0x000000ffff5e7224 */ /* 0x000fc600078e0004 */
[----:B------:R-:W-:Y:S02]  /*73550*/  ISETP.NE.U32.AND P2, PT, R15, RZ, PT ;  /* 0x000000ff0f00720c */ /* 0x000fe40003f45070 */
[----:B------:R-:W3:Y:S04]  /*73560*/  LDL.LU R15, [R1+0x1cf8] ;  /* 0x001cf800010f7983 */ /* 0x000ee80000300800 */
[----:B------:R-:W-:Y:S01]  /*73570*/  STL [R1+0x1ce0], R4 ;  /* 0x001ce00401007387 */ /* 0x000fe20000100800 */
[----:B--2---:R-:W-:-:S05]  /*73580*/  IMAD.X R95, R95, 0x1, R2, P5 ;  /* 0x000000015f5f7824 */ /* 0x004fca00028e0602 */
[----:B------:R1:W-:Y:S04]  /*73590*/  STL [R1+0x1cdc], R95 ;  /* 0x001cdc5f01007387 */ /* 0x0003e80000100800 */
[----:B------:R-:W-:Y:S01]  /*735a0*/  LDGSTS.E [R5+-0x24000], desc[UR60][R94.64], P4 ;  /* 0xdc0000005e057fae */ /* 0x000fe2000a12187c */
[----:B----4-:R-:W-:-:S04]  /*735b0*/  IADD3 R93, P6, R93, R8, RZ ;  /* 0x000000085d5d7210 */ /* 0x010fc80007fde0ff */
[----:B---3--:R-:W-:Y:S01]  /*735c0*/  IADD3.X R92, R92, R2, RZ, P6, !PT ;  /* 0x000000025c5c7210 */ /* 0x008fe200037fe4ff */
[----:B------:R2:W-:Y:S04]  /*735d0*/  STL [R1+0x1ce8], R93 ;  /* 0x001ce85d01007387 */ /* 0x0005e80000100800 */
[----:B-1----:R-:W5:Y:S01]  /*735e0*/  LDL.LU.64 R94, [R1+0x2ed0] ;  /* 0x002ed000015e7983 */ /* 0x002f620000300a00 */
[----:B--2---:R-:W-:-:S03]  /*735f0*/  LOP3.LUT R93, R93, R92, RZ, 0x3c, !PT ;  /* 0x0000005c5d5d7212 */ /* 0x004fc600078e3cff */
[----:B------:R1:W-:Y:S04]  /*73600*/  STL [R1+0x1ce4], R92 ;  /* 0x001ce45c01007387 */ /* 0x0003e80000100800 */
[----:B------:R-:W2:Y:S01]  /*73610*/  LDL.LU R4, [R1+0x1d00] ;  /* 0x001d000001047983 */ /* 0x000ea20000300800 */
[----:B-1----:R-:W-:-:S04]  /*73620*/  LOP3.LUT R92, R93, R92, RZ, 0x3c, !PT ;  /* 0x0000005c5d5c7212 */ /* 0x002fc800078e3cff */
[----:B------:R-:W-:-:S05]  /*73630*/  LOP3.LUT R93, R93, R92, RZ, 0x3c, !PT ;  /* 0x0000005c5d5d7212 */ /* 0x000fca00078e3cff */
[----:B------:R-:W-:Y:S04]  /*73640*/  LDGSTS.E [R5+-0x27ffc], desc[UR60][R92.64], P2 ;  /* 0xd80040005c057fae */ /* 0x000fe8000912187c */
[----:B------:R-:W5:Y:S04]  /*73650*/  LDL.LU.64 R92, [R1+0x2ec8] ;  /* 0x002ec800015c7983 */ /* 0x000f680000300a00 */
[----:B------:R1:W-:Y:S04]  /*73660*/  STL.64 [R1+0x2ec0], R90 ;  /* 0x002ec05a01007387 */ /* 0x0003e80000100a00 */
[----:B-1----:R-:W3:Y:S04]  /*73670*/  LDL.LU R90, [R1+0x1cec] ;  /* 0x001cec00015a7983 */ /* 0x002ee80000300800 */
        /* <DEDUP_REMOVED lines=20> */
[----:B------:R-:W-:Y:S01]  /*737c0*/  STL [R1+0x1cf8], R15 ;  /* 0x001cf80f01007387 */ /* 0x000fe20000100800 */
[----:B------:R-:W-:-:S03]  /*737d0*/  IADD3 R4, P5, R4, R8, RZ ;  /* 0x0000000804047210 */ /* 0x000fc60007fbe0ff */
[----:B------:R-:W-:Y:S04]  /*737e0*/  LDGSTS.E [R5+-0x23ffc], desc[UR60][R90.64], P2 ;  /* 0xdc0040005a057fae */ /* 0x000fe8000912187c */
[----:B------:R-:W-:Y:S04]  /*737f0*/  LDGSTS.E [R5+-0x27ff8], desc[UR60][R88.64], P4 ;  /* 0xd800800058057fae */ /* 0x000fe8000a12187c */
[----:B------:R-:W5:Y:S04]  /*73800*/  LDL.LU.64 R90, [R1+0x2ec0] ;  /* 0x002ec000015a7983 */ /* 0x000f680000300a00 */
[----:B------:R1:W-:Y:S04]  /*73810*/  STL [R1+0x1cf4], R89 ;  /* 0x001cf45901007387 */ /* 0x0003e80000100800 */
[----:B-1----:R-:W5:Y:S04]  /*73820*/  LDL.LU.64 R88, [R1+0x2eb8] ;  /* 0x002eb80001587983 */ /* 0x002f680000300a00 */
[----:B------:R-:W2:Y:S01]  /*73830*/  LDL.LU R8, [R1+0x1cfc] ;  /* 0x001cfc0001087983 */ /* 0x000ea20000300800 */
[----:B------:R-:W-:-:S04]  /*73840*/  ISETP.GT.AND P2, PT, R3, 0x7b, PT ;  /* 0x0000007b0300780c */ /* 0x000fc80003f44270 */
[----:B------:R-:W-:-:S04]  /*73850*/  SEL R15, RZ, 0x4, !P2 ;  /* 0x00000004ff0f7807 */ /* 0x000fc80005000000 */
[----:B------:R-:W-:Y:S01]  /*73860*/  SEL R15, R15, RZ, !P1 ;  /* 0x000000ff0f0f7207 */ /* 0x000fe20004800000 */
[----:B------:R-:W-:Y:S03]  /*73870*/  STL [R1+0x1d00], R4 ;  /* 0x001d000401007387 */ /* 0x000fe60000100800 */
[----:B------:R-:W-:Y:S02]  /*73880*/  ISETP.NE.U32.AND P2, PT, R15, RZ, PT ;  /* 0x000000ff0f00720c */ /* 0x000fe40003f45070 */
[----:B------:R-:W3:Y:S01]  /*73890*/  LDL.LU R15, [R1+0x2eb0] ;  /* 0x002eb000010f7983 */ /* 0x000ee20000300800 */
[----:B--2---:R-:W-:-:S05]  /*738a0*/  IMAD.X R8, R8, 0x1, R2, P5 ;  /* 0x0000000108087824 */ /* 0x004fca00028e0602 */
[----:B------:R-:W-:Y:S04]  /*738b0*/  STL [R1+0x1cfc], R8 ;  /* 0x001cfc0801007387 */ /* 0x000fe80000100800 */
[----:B------:R1:W-:Y:S04]  /*738c0*/  STL.64 [R1+0x2ea8], R86 ;  /* 0x002ea85601007387 */ /* 0x0003e80000100a00 */
[----:B-1----:R-:W2:Y:S04]  /*738d0*/  LDL.LU R86, [R1+0x1714] ;  /* 0x0017140001567983 */ /* 0x002ea80000300800 */
[----:B------:R-:W4:Y:S04]  /*738e0*/  LDL.LU R87, [R1+0x1718] ;  /* 0x0017180001577983 */ /* 0x000f280000300800 */
[----:B------:R1:W-:Y:S04]  /*738f0*/  STL.64 [R1+0x2ea0], R84 ;  /* 0x002ea05401007387 */ /* 0x0003e80000100a00 */
[----:B-1----:R-:W3:Y:S04]  /*73900*/  LDL.LU R84, [R1+0x1d0c] ;  /* 0x001d0c0001547983 */ /* 0x002ee80000300800 */
[----:B------:R-:W2:Y:S04]  /*73910*/  LDL.LU R85, [R1+0x1d10] ;  /* 0x001d100001557983 */ /* 0x000ea80000300800 */
[----:B------:R1:W-:Y:S04]  /*73920*/  STL.64 [R1+0x2e98], R82 ;  /* 0x002e985201007387 */ /* 0x0003e80000100a00 */
[----:B-1----:R-:W4:Y:S04]  /*73930*/  LDL.LU R82, [R1+0x1d04] ;  /* 0x001d040001527983 */ /* 0x002f280000300800 */
[----:B------:R-:W4:Y:S04]  /*73940*/  LDL.LU R83, [R1+0x1d08] ;  /* 0x001d080001537983 */ /* 0x000f280000300800 */
        /* <DEDUP_REMOVED lines=38> */
[----:B------:R1:W-:Y:S04]  /*73bb0*/  STL.64 [R1+0x2da8], R24 ;  /* 0x002da81801007387 */ /* 0x0003e80000100a00 */
[----:B------:R4:W-:Y:S04]  /*73bc0*/  STL.64 [R1+0x2da0], R10 ;  /* 0x002da00a01007387 */ /* 0x0009e80000100a00 */
[----:B-1----:R-:W4:Y:S04]  /*73bd0*/  LDL.LU R28, [R1+0x171c] ;  /* 0x00171c00011c7983 */ /* 0x002f280000300800 */
[----:B------:R-:W4:Y:S04]  /*73be0*/  LDL.LU R25, [R1+0x1720] ;  /* 0x0017200001197983 */ /* 0x000f280000300800 */
[----:B------:R-:W4:Y:S04]  /*73bf0*/  LDL.LU R29, [R1+0x1724] ;  /* 0x00172400011d7983 */ /* 0x000f280000300800 */
[----:B------:R-:W4:Y:S01]  /*73c00*/  LDL.LU R7, [R1+0x1728] ;  /* 0x0017280001077983 */ /* 0x000f220000300800 */
[----:B------:R-:W-:-:S02]  /*73c10*/  MOV R81, R8 ;  /* 0x0000000800517202 */ /* 0x000fc40000000f00 */
[----:B------:R-:W1:Y:S01]  /*73c20*/  LDC R8, c[0x0][0x238] ;  /* 0x00008e00ff087b82 */ /* 0x000e620000000800 */
[----:B------:R-:W-:-:S05]  /*73c30*/  IMAD.MOV.U32 R80, RZ, RZ, R4 ;  /* 0x000000ffff507224 */ /* 0x000fca00078e0004 */
[----:B------:R-:W-:Y:S02]  /*73c40*/  LDGSTS.E [R5+-0x23ff8], desc[UR60][R80.64], P4 ;  /* 0xdc00800050057fae */ /* 0x000fe4000a12187c */
[----:B------:R-:W4:Y:S01]  /*73c50*/  LDC R4, c[0x0][0x23c] ;  /* 0x00008f00ff047b82 */ /* 0x000f220000000800 */
[----:B-1----:R-:W-:-:S04]  /*73c60*/  IMAD.SHL.U32 R8, R8, 0x80, RZ ;  /* 0x0000008008087824 */ /* 0x002fc800078e00ff */
[----:B------:R-:W-:-:S05]  /*73c70*/  IMAD.SHL.U32 R8, R8, 0x4, RZ ;  /* 0x0000000408087824 */ /* 0x000fca00078e00ff */
[----:B--2---:R-:W-:-:S04]  /*73c80*/  IADD3 R85, P5, R85, R8, RZ ;  /* 0x0000000855557210 */ /* 0x004fc80007fbe0ff */
[----:B---3--:R-:W-:Y:S02]  /*73c90*/  IADD3.X R84, R84, R2, RZ, P5, !PT ;  /* 0x0000000254547210 */ /* 0x008fe40002ffe4ff */
[----:B----4-:R-:W-:-:S05]  /*73ca0*/  IADD3 R83, P4, R83, R8, RZ ;  /* 0x0000000853537210 */ /* 0x010fca0007f9e0ff */
[----:B------:R-:W-:Y:S02]  /*73cb0*/  IMAD.X R82, R82, 0x1, R2, P4 ;  /* 0x0000000152527824 */ /* 0x000fe400020e0602 */
[----:B------:R-:W-:Y:S02]  /*73cc0*/  IMAD.MOV.U32 R10, RZ, RZ, R83 ;  /* 0x000000ffff0a7224 */ /* 0x000fe400078e0053 */
[----:B------:R-:W-:Y:S01]  /*73cd0*/  IMAD.MOV.U32 R11, RZ, RZ, R82 ;  /* 0x000000ffff0b7224 */ /* 0x000fe200078e0052 */
[----:B------:R-:W-:Y:S04]  /*73ce0*/  STL [R1+0x1d08], R83 ;  /* 0x001d085301007387 */ /* 0x000fe80000100800 */
[----:B------:R1:W-:Y:S04]  /*73cf0*/  LDGSTS.E [R5+-0x27ff4], desc[UR60][R10.64], P2 ;  /* 0xd800c0000a057fae */ /* 0x0003e8000912187c */
[----:B------:R-:W-:Y:S04]  /*73d00*/  STL [R1+0x1d04], R82 ;  /* 0x001d045201007387 */ /* 0x000fe80000100800 */
[----:B------:R-:W-:Y:S01]  /*73d10*/  STL [R1+0x1d10], R85 ;  /* 0x001d105501007387 */ /* 0x000fe20000100800 */
[----:B-1----:R-:W-:Y:S01]  /*73d20*/  MOV R10, R85 ;  /* 0x00000055000a7202 */ /* 0x002fe20000000f00 */
[----:B------:R-:W-:-:S02]  /*73d30*/  IMAD.MOV.U32 R11, RZ, RZ, R84 ;  /* 0x000000ffff0b7224 */ /* 0x000fc400078e0054 */
[----:B------:R-:W-:Y:S04]  /*73d40*/  STL [R1+0x1d0c], R84 ;  /* 0x001d0c5401007387 */ /* 0x000fe80000100800 */
[----:B------:R1:W-:Y:S04]  /*73d50*/  LDGSTS.E [R5+-0x23ff4], desc[UR60][R10.64], P2 ;  /* 0xdc00c0000a057fae */ /* 0x0003e8000912187c */
[----:B------:R-:W2:Y:S04]  /*73d60*/  LDL.LU R26, [R1+0x172c] ;  /* 0x00172c00011a7983 */ /* 0x000ea80000300800 */
[----:B------:R-:W3:Y:S04]  /*73d70*/  LDL.LU R11, [R1+0x1730] ;  /* 0x00173000010b7983 */ /* 0x000ee80000300800 */
[----:B------:R-:W4:Y:S04]  /*73d80*/  LDL.LU R24, [R1+0x1734] ;  /* 0x0017340001187983 */ /* 0x000f280000300800 */
[----:B------:R-:W4:Y:S01]  /*73d90*/  LDL.LU R10, [R1+0x1738] ;  /* 0x00173800010a7983 */ /* 0x000f220000300800 */
[----:B------:R-:W-:-:S04]  /*73da0*/  ISETP.GT.AND P2, PT, R3, 0x1c, PT ;  /* 0x0000001c0300780c */ /* 0x000fc80003f44270 */
[----:B-1----:R-:W-:Y:S02]  /*73db0*/  SEL R5, RZ, 0x4, !P2 ;  /* 0x00000004ff057807 */ /* 0x002fe40005000000 */
[----:B------:R-:W-:Y:S02]  /*73dc0*/  IADD3 R87, P2, R87, R8, RZ ;  /* 0x0000000857577210 */ /* 0x000fe40007f5e0ff */
[----:B------:R-:W-:-:S04]  /*73dd0*/  SEL R5, R5, RZ, !P1 ;  /* 0x000000ff05057207 */ /* 0x000fc80004800000 */
[----:B------:R-:W-:Y:S01]  /*73de0*/  ISETP.NE.U32.AND P4, PT, R5, RZ, PT ;  /* 0x000000ff0500720c */ /* 0x000fe20003f85070 */
[----:B------:R-:W-:Y:S01]  /*73df0*/  IMAD.X R86, R86, 0x1, R2, P2 ;  /* 0x0000000156567824 */ /* 0x000fe200010e0602 */
[----:B------:R-:W-:Y:S01]  /*73e00*/  LOP3.LUT R5, R12, 0x70, RZ, 0x3c, !PT ;  /* 0x000000700c057812 */ /* 0x000fe200078e3cff */
[----:B------:R-:W-:Y:S01]  /*73e10*/  STL [R1+0x1718], R87 ;  /* 0x0017185701007387 */ /* 0x000fe20000100800 */
[----:B------:R-:W-:Y:S01]  /*73e20*/  MOV R30, R87 ;  /* 0x00000057001e7202 */ /* 0x000fe20000000f00 */
[----:B------:R-:W-:Y:S01]  /*73e30*/  IMAD.MOV.U32 R31, RZ, RZ, R86 ;  /* 0x000000ffff1f7224 */ /* 0x000fe200078e0056 */
[----:B------:R-:W-:Y:S01]  /*73e40*/  IADD3 R5, R5, 0x100000, R252 ;  /* 0x0010000005057810 */ /* 0x000fe20007ffe0fc */
[----:B------:R-:W-:Y:S04]  /*73e50*/  STL [R1+0x1714], R86 ;  /* 0x0017145601007387 */ /* 0x000fe80000100800 */
[----:B------:R-:W4:Y:S04]  /*73e60*/  LDL.LU R27, [R1+0x1740] ;  /* 0x00174000011b7983 */ /* 0x000f280000300800 */
[----:B------:R-:W4:Y:S04]  /*73e70*/  LDL.LU R9, [R1+0x1748] ;  /* 0x0017480001097983 */ /* 0x000f280000300800 */
[----:B------:R1:W-:Y:S01]  /*73e80*/  LDGSTS.E [R5+-0x40000], desc[UR60][R30.64], P4 ;  /* 0xc00000001e057fae */ /* 0x0003e2000a12187c */
[----:B------:R-:W-:-:S05]  /*73e90*/  IADD3 R25, P5, R25, R8, RZ ;  /* 0x0000000819197210 */ /* 0x000fca0007fbe0ff */
[----:B------:R-:W-:Y:S01]  /*73ea0*/  IMAD.X R28, R28, 0x1, R2, P5 ;  /* 0x000000011c1c7824 */ /* 0x000fe200028e0602 */
[----:B------:R-:W-:Y:S01]  /*73eb0*/  IADD3 R7, P6, R7, R8, RZ ;  /* 0x0000000807077210 */ /* 0x000fe20007fde0ff */
[----:B------:R-:W-:Y:S03]  /*73ec0*/  STL [R1+0x1720], R25 ;  /* 0x0017201901007387 */ /* 0x000fe60000100800 */
[----:B------:R-:W-:Y:S01]  /*73ed0*/  IADD3.X R29, R29, R2, RZ, P6, !PT ;  /* 0x000000021d1d7210 */ /* 0x000fe200037fe4ff */
[----:B------:R1:W-:Y:S02]  /*73ee0*/  STL [R1+0x171c], R28 ;  /* 0x00171c1c01007387 */ /* 0x0003e40000100800 */
[----:B-1----:R-:W-:Y:S02]  /*73ef0*/  IMAD.MOV.U32 R31, RZ, RZ, R28 ;  /* 0x000000ffff1f7224 */ /* 0x002fe400078e001c */
[----:B------:R1:W-:Y:S01]  /*73f00*/  STL [R1+0x1728], R7 ;  /* 0x0017280701007387 */ /* 0x0003e20000100800 */
[----:B------:R-:W-:-:S03]  /*73f10*/  IMAD.MOV.U32 R30, RZ, RZ, R25 ;  /* 0x000000ffff1e7224 */ /* 0x000fc600078e0019 */
[----:B------:R-:W-:Y:S04]  /*73f20*/  STL [R1+0x1724], R29 ;  /* 0x0017241d01007387 */ /* 0x000fe80000100800 */
[----:B------:R-:W4:Y:S04]  /*73f30*/  LDL.LU R28, [R1+0x173c] ;  /* 0x00173c00011c7983 */ /* 0x000f280000300800 */
[----:B------:R-:W4:Y:S01]  /*73f40*/  LDL.LU R25, [R1+0x1744] ;  /* 0x0017440001197983 */ /* 0x000f220000300800 */
[----:B------:R-:W-:-:S03]  /*73f50*/  ISETP.GT.AND P2, PT, R3, 0x1d, PT ;  /* 0x0000001d0300780c */ /* 0x000fc60003f44270 */
[----:B------:R1:W-:Y:S01]  /*73f60*/  LDGSTS.E [R5+-0x3c000], desc[UR60][R30.64], P4 ;  /* 0xc40000001e057fae */ /* 0x0003e2000a12187c */
[----:B------:R-:W-:-:S04]  /*73f70*/  SEL R252, RZ, 0x4, !P2 ;  /* 0x00000004fffc7807 */ /* 0x000fc80005000000 */
[----:B------:R-:W-:-:S04]  /*73f80*/  SEL R252, R252, RZ, !P1 ;  /* 0x000000fffcfc7207 */ /* 0x000fc80004800000 */
[----:B------:R-:W-:Y:S02]  /*73f90*/  ISETP.NE.U32.AND P2, PT, R252, RZ, PT ;  /* 0x000000fffc00720c */ /* 0x000fe40003f45070 */
[----:B-1----:R-:W-:Y:S01]  /*73fa0*/  MOV R30, R7 ;  /* 0x00000007001e7202 */ /* 0x002fe20000000f00 */
[----:B------:R-:W-:-:S10]  /*73fb0*/  IMAD.MOV.U32 R31, RZ, RZ, R29 ;  /* 0x000000ffff1f7224 */ /* 0x000fd400078e001d */
[----:B------:R-:W-:Y:S04]  /*73fc0*/  LDGSTS.E [R5+-0x3fffc], desc[UR60][R30.64], P2 ;  /* 0xc00040001e057fae */ /* 0x000fe8000912187c */
[----:B------:R-:W4:Y:S04]  /*73fd0*/  LDL.LU R30, [R1+0x1750] ;  /* 0x00175000011e7983 */ /* 0x000f280000300800 */
[----:B------:R-:W4:Y:S01]  /*73fe0*/  LDL.LU R7, [R1+0x1918] ;  /* 0x0019180001077983 */ /* 0x000f220000300800 */
[----:B------:R-:W-:-:S04]  /*73ff0*/  ISETP.GT.AND P4, PT, R3, 0x1e, PT ;  /* 0x0000001e0300780c */ /* 0x000fc80003f84270 */
[----:B------:R-:W-:-:S04]  /*74000*/  SEL R252, RZ, 0x4, !P4 ;  /* 0x00000004fffc7807 */ /* 0x000fc80006000000 */
[----:B------:R-:W-:-:S04]  /*74010*/  SEL R252, R252, RZ, !P1 ;  /* 0x000000fffcfc7207 */ /* 0x000fc80004800000 */
[----:B------:R-:W-:Y:S02]  /*74020*/  ISETP.NE.U32.AND P4, PT, R252, RZ, PT ;  /* 0x000000fffc00720c */ /* 0x000fe40003f85070 */
[----:B---3--:R-:W-:-:S05]  /*74030*/  IADD3 R11, P5, R11, R8, RZ ;  /* 0x000000080b0b7210 */ /* 0x008fca0007fbe0ff */
[----:B--2---:R-:W-:Y:S01]  /*74040*/  IMAD.X R26, R26, 0x1, R2, P5 ;  /* 0x000000011a1a7824 */ /* 0x004fe200028e0602 */
[----:B----4-:R-:W-:Y:S01]  /*74050*/  IADD3 R10, P6, R10, R8, RZ ;  /* 0x000000080a0a7210 */ /* 0x010fe20007fde0ff */
[----:B------:R-:W-:Y:S01]  /*74060*/  IMAD.MOV.U32 R32, RZ, RZ, R11 ;  /* 0x000000ffff207224 */ /* 0x000fe200078e000b */
[----:B------:R1:W-:Y:S01]  /*74070*/  STL [R1+0x1730], R11 ;  /* 0x0017300b01007387 */ /* 0x0003e20000100800 */
[----:B------:R-:W-:Y:S01]  /*74080*/  IMAD.MOV.U32 R33, RZ, RZ, R26 ;  /* 0x000000ffff217224 */ /* 0x000fe200078e001a */
[----:B------:R-:W-:Y:S02]  /*74090*/  IADD3.X R24, R24, R2, RZ, P6, !PT ;  /* 0x0000000218187210 */ /* 0x000fe400037fe4ff */
[----:B------:R-:W-:Y:S04]  /*740a0*/  STL [R1+0x172c], R26 ;  /* 0x00172c1a01007387 */ /* 0x000fe80000100800 */
[----:B------:R-:W-:Y:S04]  /*740b0*/  STL [R1+0x1738], R10 ;  /* 0x0017380a01007387 */ /* 0x000fe80000100800 */
[----:B------:R2:W-:Y:S04]  /*740c0*/  STL [R1+0x1734], R24 ;  /* 0x0017341801007387 */ /* 0x0005e80000100800 */
[----:B------:R3:W-:Y:S04]  /*740d0*/  LDGSTS.E [R5+-0x3bffc], desc[UR60][R32.64], P2 ;  /* 0xc400400020057fae */ /* 0x0007e8000912187c */
[----:B------:R-:W4:Y:S04]  /*740e0*/  LDL.LU R31, [R1+0x174c] ;  /* 0x00174c00011f7983 */ /* 0x000f280000300800 */
[----:B-1----:R-:W4:Y:S01]  /*740f0*/  LDL.LU R11, [R1+0x1914] ;  /* 0x00191400010b7983 */ /* 0x002f220000300800 */
[----:B---3--:R-:W-:Y:S01]  /*74100*/  IMAD.MOV.U32 R33, RZ, RZ, R24 ;  /* 0x000000ffff217224 */ /* 0x008fe200078e0018 */
[----:B------:R-:W-:-:S02]  /*74110*/  MOV R32, R10 ;  /* 0x0000000a00207202 */ /* 0x000fc40000000f00 */
[----:B--2---:R-:W2:Y:S04]  /*74120*/  LDL.LU R24, [R1+0x191c] ;  /* 0x00191c0001187983 */ /* 0x004ea80000300800 */
[----:B------:R-:W3:Y:S04]  /*74130*/  LDL.LU R10, [R1+0x1920] ;  /* 0x00192000010a7983 */ /* 0x000ee80000300800 */
[----:B------:R-:W2:Y:S04]  /*74140*/  LDL.LU R29, [R1+0x1924] ;  /* 0x00192400011d7983 */ /* 0x000ea80000300800 */
[----:B------:R-:W2:Y:S01]  /*74150*/  LDL.LU R26, [R1+0x1928] ;  /* 0x00192800011a7983 */ /* 0x000ea20000300800 */
[----:B------:R-:W-:-:S02]  /*74160*/  IADD3 R27, P5, R27, R8, RZ ;  /* 0x000000081b1b7210 */ /* 0x000fc40007fbe0ff */
[----:B------:R-:W-:Y:S01]  /*74170*/  IADD3 R9, P6, R9, R8, RZ ;  /* 0x0000000809097210 */ /* 0x000fe20007fde0ff */
[----:B------:R1:W-:Y:S04]  /*74180*/  LDGSTS.E [R5+-0x3fff8], desc[UR60][R32.64], P4 ;  /* 0xc000800020057fae */ /* 0x0003e8000a12187c */
[----:B------:R-:W-:Y:S01]  /*74190*/  STL [R1+0x1740], R27 ;  /* 0x0017401b01007387 */ /* 0x000fe20000100800 */
[----:B-1----:R-:W-:Y:S02]  /*741a0*/  IMAD.MOV.U32 R32, RZ, RZ, R27 ;  /* 0x000000ffff207224 */ /* 0x002fe400078e001b */
[----:B------:R-:W-:Y:S01]  /*741b0*/  IMAD.X R28, R28, 0x1, R2, P5 ;  /* 0x000000011c1c7824 */ /* 0x000fe200028e0602 */
[----:B------:R-:W-:-:S04]  /*741c0*/  IADD3.X R25, R25, R2, RZ, P6, !PT ;  /* 0x0000000219197210 */ /* 0x000fc800037fe4ff */
[----:B------:R1:W-:Y:S01]  /*741d0*/  STL [R1+0x173c], R28 ;  /* 0x00173c1c01007387 */ /* 0x0003e20000100800 */
[----:B------:R-:W-:-:S03]  /*741e0*/  IMAD.MOV.U32 R33, RZ, RZ, R28 ;  /* 0x000000ffff217224 */ /* 0x000fc600078e001c */
[----:B------:R-:W-:Y:S04]  /*741f0*/  STL [R1+0x1748], R9 ;  /* 0x0017480901007387 */ /* 0x000fe80000100800 */
[----:B------:R1:W-:Y:S04]  /*74200*/  STL [R1+0x1744], R25 ;  /* 0x0017441901007387 */ /* 0x0003e80000100800 */
[----:B-1----:R-:W2:Y:S04]  /*74210*/  LDL.LU R28, [R1+0x192c] ;  /* 0x00192c00011c7983 */ /* 0x002ea80000300800 */
[----:B------:R-:W2:Y:S04]  /*74220*/  LDL.LU R27, [R1+0x1930] ;  /* 0x00193000011b7983 */ /* 0x000ea80000300800 */
[----:B------:R1:W-:Y:S02]  /*74230*/  LDGSTS.E [R5+-0x3bff8], desc[UR60][R32.64], P4 ;  /* 0xc400800020057fae */ /* 0x0003e4000a12187c */
[----:B-1----:R-:W-:Y:S01]  /*74240*/  IMAD.MOV.U32 R33, RZ, RZ, R25 ;  /* 0x000000ffff217224 */ /* 0x002fe200078e0019 */
[----:B------:R-:W-:Y:S01]  /*74250*/  MOV R32, R9 ;  /* 0x0000000900207202 */ /* 0x000fe20000000f00 */
[----:B------:R-:W2:Y:S04]  /*74260*/  LDL.LU R25, [R1+0x1934] ;  /* 0x0019340001197983 */ /* 0x000ea80000300800 */
[----:B------:R-:W2:Y:S01]  /*74270*/  LDL.LU R9, [R1+0x1938] ;  /* 0x0019380001097983 */ /* 0x000ea20000300800 */
[----:B------:R-:W-:-:S04]  /*74280*/  ISETP.GT.AND P2, PT, R3, 0x1f, PT ;  /* 0x0000001f0300780c */ /* 0x000fc80003f44270 */
[----:B------:R-:W-:Y:S02]  /*74290*/  SEL R252, RZ, 0x4, !P2 ;  /* 0x00000004fffc7807 */ /* 0x000fe40005000000 */
[----:B------:R-:W-:Y:S02]  /*742a0*/  ISETP.GT.AND P4, PT, R3, 0x3c, PT ;  /* 0x0000003c0300780c */ /* 0x000fe40003f84270 */
[----:B------:R-:W-:-:S04]  /*742b0*/  SEL R252, R252, RZ, !P1 ;  /* 0x000000fffcfc7207 */ /* 0x000fc80004800000 */
[----:B------:R-:W-:Y:S02]  /*742c0*/  ISETP.NE.U32.AND P2, PT, R252, RZ, PT ;  /* 0x000000fffc00720c */ /* 0x000fe40003f45070 */
[----:B------:R-:W-:Y:S02]  /*742d0*/  SEL R252, RZ, 0x4, !P4 ;  /* 0x00000004fffc7807 */ /* 0x000fe40006000000 */
[-C--:B------:R-:W-:Y:S02]  /*742e0*/  IADD3 R30, P5, R30, R8.reuse, RZ ;  /* 0x000000081e1e7210 */ /* 0x080fe40007fbe0ff */
[----:B------:R-:W-:Y:S02]  /*742f0*/  SEL R252, R252, RZ, !P1 ;  /* 0x000000fffcfc7207 */ /* 0x000fe40004800000 */
[----:B------:R-:W-:Y:S02]  /*74300*/  IADD3 R7, P6, R7, R8, RZ ;  /* 0x0000000807077210 */ /* 0x000fe40007fde0ff */
[----:B------:R-:W-:Y:S01]  /*74310*/  ISETP.NE.U32.AND P4, PT, R252, RZ, PT ;  /* 0x000000fffc00720c */ /* 0x000fe20003f85070 */
[----:B------:R1:W-:Y:S04]  /*74320*/  STL [R1+0x1750], R30 ;  /* 0x0017501e01007387 */ /* 0x0003e80000100800 */
[----:B------:R-:W-:Y:S01]  /*74330*/  LDGSTS.E [R5+-0x3fff4], desc[UR60][R32.64], P2 ;  /* 0xc000c00020057fae */ /* 0x000fe2000912187c */
[----:B----4-:R-:W-:Y:S01]  /*74340*/  IMAD.X R31, R31, 0x1, R2, P5 ;  /* 0x000000011f1f7824 */ /* 0x010fe200028e0602 */
[----:B------:R-:W-:-:S04]  /*74350*/  IADD3.X R11, R11, R2, RZ, P6, !PT ;  /* 0x000000020b0b7210 */ /* 0x000fc800037fe4ff */
[----:B------:R4:W-:Y:S04]  /*74360*/  STL [R1+0x174c], R31 ;  /* 0x00174c1f01007387 */ /* 0x0009e80000100800 */
[----:B------:R-:W-:Y:S04]  /*74370*/  STL [R1+0x1918], R7 ;  /* 0x0019180701007387 */ /* 0x000fe80000100800 */
[----:B------:R1:W-:Y:S01]  /*74380*/  LDGSTS.E [R5+-0x3bff4], desc[UR60][R30.64], P2 ;  /* 0xc400c0001e057fae */ /* 0x0003e2000912187c */
[----:B---3--:R-:W-:-:S03]  /*74390*/  IADD3 R10, P5, R10, R8, RZ ;  /* 0x000000080a0a7210 */ /* 0x008fc60007fbe0ff */
[----:B------:R3:W-:Y:S01]  /*743a0*/  STL [R1+0x1914], R11 ;  /* 0x0019140b01007387 */ /* 0x0007e20000100800 */
[----:B--2---:R-:W-:Y:S02]  /*743b0*/  IADD3.X R24, R24, R2, RZ, P5, !PT ;  /* 0x0000000218187210 */ /* 0x004fe40002ffe4ff */
[----:B------:R-:W-:Y:S01]  /*743c0*/  IADD3 R26, P6, R26, R8, RZ ;  /* 0x000000081a1a7210 */ /* 0x000fe20007fde0ff */
[----:B-1----:R-:W-:Y:S02]  /*743d0*/  IMAD.MOV.U32 R30, RZ, RZ, R7 ;  /* 0x000000ffff1e7224 */ /* 0x002fe400078e0007 */
[----:B----4-:R-:W-:Y:S02]  /*743e0*/  IMAD.MOV.U32 R31, RZ, RZ, R11 ;  /* 0x000000ffff1f7224 */ /* 0x010fe400078e000b */
[----:B---3--:R-:W2:Y:S01]  /*743f0*/  LDL.LU R11, [R1+0x1940] ;  /* 0x00194000010b7983 */ /* 0x008ea20000300800 */
[----:B------:R-:W-:-:S03]  /*74400*/  IMAD.X R29, R29, 0x1, R2, P6 ;  /* 0x000000011d1d7824 */ /* 0x000fc600030e0602 */
[----:B------:R-:W3:Y:S04]  /*74410*/  LDL.LU R7, [R1+0x1948] ;  /* 0x0019480001077983 */ /* 0x000ee80000300800 */
[----:B------:R-:W-:Y:S04]  /*74420*/  STL [R1+0x1920], R10 ;  /* 0x0019200a01007387 */ /* 0x000fe80000100800 */
[----:B------:R1:W-:Y:S04]  /*74430*/  STL [R1+0x191c], R24 ;  /* 0x00191c1801007387 */ /* 0x0003e80000100800 */
[----:B------:R4:W-:Y:S04]  /*74440*/  LDGSTS.E [R5+-0x38000], desc[UR60][R30.64], P4 ;  /* 0xc80000001e057fae */ /* 0x0009e8000a12187c */
[----:B------:R1:W-:Y:S04]  /*74450*/  STL [R1+0x1928], R26 ;  /* 0x0019281a01007387 */ /* 0x0003e80000100800 */
[----:B------:R1:W-:Y:S01]  /*74460*/  STL [R1+0x1924], R29 ;  /* 0x0019241d01007387 */ /* 0x0003e20000100800 */
[----:B----4-:R-:W-:Y:S01]  /*74470*/  MOV R31, R24 ;  /* 0x00000018001f7202 */ /* 0x010fe20000000f00 */
[----:B------:R-:W-:-:S02]  /*74480*/  IMAD.MOV.U32 R30, RZ, RZ, R10 ;  /* 0x000000ffff1e7224 */ /* 0x000fc400078e000a */
[----:B-1----:R-:W4:Y:S04]  /*74490*/  LDL.LU R24, [R1+0x193c] ;  /* 0x00193c0001187983 */ /* 0x002f280000300800 */
[----:B------:R-:W4:Y:S01]  /*744a0*/  LDL.LU R10, [R1+0x1944] ;  /* 0x00194400010a7983 */ /* 0x000f220000300800 */
[----:B------:R-:W-:-:S03]  /*744b0*/  ISETP.GT.AND P2, PT, R3, 0x3d, PT ;  /* 0x0000003d0300780c */ /* 0x000fc60003f44270 */
[----:B------:R1:W-:Y:S01]  /*744c0*/  LDGSTS.E [R5+-0x34000], desc[UR60][R30.64], P4 ;  /* 0xcc0000001e057fae */ /* 0x0003e2000a12187c */
[----:B------:R-:W-:-:S04]  /*744d0*/  SEL R252, RZ, 0x4, !P2 ;  /* 0x00000004fffc7807 */ /* 0x000fc80005000000 */
[----:B------:R-:W-:-:S04]  /*744e0*/  SEL R252, R252, RZ, !P1 ;  /* 0x000000fffcfc7207 */ /* 0x000fc80004800000 */
[----:B------:R-:W-:Y:S01]  /*744f0*/  ISETP.NE.U32.AND P2, PT, R252, RZ, PT ;  /* 0x000000fffc00720c */ /* 0x000fe20003f45070 */
[----:B-1----:R-:W-:Y:S02]  /*74500*/  IMAD.MOV.U32 R30, RZ, RZ, R26 ;  /* 0x000000ffff1e7224 */ /* 0x002fe400078e001a */
[----:B------:R-:W-:-:S10]  /*74510*/  IMAD.MOV.U32 R31, RZ, RZ, R29 ;  /* 0x000000ffff1f7224 */ /* 0x000fd400078e001d */
[----:B------:R-:W-:Y:S04]  /*74520*/  LDGSTS.E [R5+-0x37ffc], desc[UR60][R30.64], P2 ;  /* 0xc80040001e057fae */ /* 0x000fe8000912187c */
[----:B------:R-:W4:Y:S04]  /*74530*/  LDL.LU R30, [R1+0x1950] ;  /* 0x00195000011e7983 */ /* 0x000f280000300800 */
[----:B------:R-:W4:Y:S01]  /*74540*/  LDL.LU R26, [R1+0x1b18] ;  /* 0x001b1800011a7983 */ /* 0x000f220000300800 */
[----:B------:R-:W-:-:S04]  /*74550*/  IADD3 R27, P5, R27, R8, RZ ;  /* 0x000000081b1b7210 */ /* 0x000fc80007fbe0ff */
[----:B------:R-:W-:Y:S01]  /*74560*/  IADD3.X R28, R28, R2, RZ, P5, !PT ;  /* 0x000000021c1c7210 */ /* 0x000fe20002ffe4ff */
[----:B------:R-:W-:Y:S04]  /*74570*/  STL [R1+0x1930], R27 ;  /* 0x0019301b01007387 */ /* 0x000fe80000100800 */
[----:B------:R1:W-:Y:S01]  /*74580*/  STL [R1+0x192c], R28 ;  /* 0x00192c1c01007387 */ /* 0x0003e20000100800 */
[----:B------:R-:W-:Y:S01]  /*74590*/  IMAD.MOV.U32 R29, RZ, RZ, R28 ;  /* 0x000000ffff1d7224 */ /* 0x000fe200078e001c */
[----:B------:R-:W-:Y:S02]  /*745a0*/  IADD3 R9, P6, R9, R8, RZ ;  /* 0x0000000809097210 */ /* 0x000fe40007fde0ff */
[----:B-1----:R-:W-:-:S03]  /*745b0*/  MOV R28, R27 ;  /* 0x0000001b001c7202 */ /* 0x002fc60000000f00 */
[----:B------:R-:W-:Y:S01]  /*745c0*/  IMAD.X R25, R25, 0x1, R2, P6 ;  /* 0x0000000119197824 */ /* 0x000fe200030e0602 */
[----:B------:R-:W-:Y:S04]  /*745d0*/  STL [R1+0x1938], R9 ;  /* 0x0019380901007387 */ /* 0x000fe80000100800 */
[----:B------:R1:W-:Y:S01]  /*745e0*/  STL [R1+0x1934], R25 ;  /* 0x0019341901007387 */ /* 0x0003e20000100800 */
[----:B------:R-:W-:-:S03]  /*745f0*/  IMAD.MOV.U32 R33, RZ, RZ, R25 ;  /* 0x000000ffff217224 */ /* 0x000fc600078e0019 */
[----:B------:R-:W-:Y:S04]  /*74600*/  LDGSTS.E [R5+-0x33ffc], desc[UR60][R28.64], P2 ;  /* 0xcc0040001c057fae */ /* 0x000fe8000912187c */
[----:B------:R-:W4:Y:S01]  /*74610*/  LDL.LU R31, [R1+0x194c] ;  /* 0x00194c00011f7983 */ /* 0x000f220000300800 */
[----:B------:R-:W-:-:S03]  /*74620*/  IMAD.MOV.U32 R32, RZ, RZ, R9 ;  /* 0x000000ffff207224 */ /* 0x000fc600078e0009 */
[----:B------:R-:W4:Y:S04]  /*74630*/  LDL.LU R28, [R1+0x1b14] ;  /* 0x001b1400011c7983 */ /* 0x000f280000300800 */
[----:B------:R-:W4:Y:S04]  /*74640*/  LDL.LU R29, [R1+0x1b1c] ;  /* 0x001b1c00011d7983 */ /* 0x000f280000300800 */
[----:B------:R-:W4:Y:S04]  /*74650*/  LDL.LU R27, [R1+0x1b20] ;  /* 0x001b2000011b7983 */ /* 0x000f280000300800 */
[----:B-1----:R-:W4:Y:S04]  /*74660*/  LDL.LU R25, [R1+0x1b24] ;  /* 0x001b240001197983 */ /* 0x002f280000300800 */
[----:B------:R-:W4:Y:S01]  /*74670*/  LDL.LU R9, [R1+0x1b28] ;  /* 0x001b280001097983 */ /* 0x000f220000300800 */
[----:B------:R-:W-:-:S04]  /*74680*/  ISETP.GT.AND P4, PT, R3, 0x3e, PT ;  /* 0x0000003e0300780c */ /* 0x000fc80003f84270 */
[----:B------:R-:W-:Y:S02]  /*74690*/  SEL R252, RZ, 0x4, !P4 ;  /* 0x00000004fffc7807 */ /* 0x000fe40006000000 */
[----:B------:R-:W-:Y:S02]  /*746a0*/  ISETP.GT.AND P2, PT, R3, 0x3f, PT ;  /* 0x0000003f0300780c */ /* 0x000fe40003f44270 */
[----:B------:R-:W-:-:S04]  /*746b0*/  SEL R252, R252, RZ, !P1 ;  /* 0x000000fffcfc7207 */ /* 0x000fc80004800000 */
[----:B------:R-:W-:Y:S02]  /*746c0*/  ISETP.NE.U32.AND P4, PT, R252, RZ, PT ;  /* 0x000000fffc00720c */ /* 0x000fe40003f85070 */
[----:B------:R-:W-:-:S04]  /*746d0*/  SEL R252, RZ, 0x4, !P2 ;  /* 0x00000004fffc7807 */ /* 0x000fc80005000000 */
[----:B------:R-:W-:-:S04]  /*746e0*/  SEL R252, R252, RZ, !P1 ;  /* 0x000000fffcfc7207 */ /* 0x000fc80004800000 */
[----:B------:R-:W-:-:S03]  /*746f0*/  ISETP.NE.U32.AND P2, PT, R252, RZ, PT ;  /* 0x000000fffc00720c */ /* 0x000fc60003f45070 */
[----:B------:R1:W-:Y:S01]  /*74700*/  LDGSTS.E [R5+-0x37ff8], desc[UR60][R32.64], P4 ;  /* 0xc800800020057fae */ /* 0x0003e2000a12187c */
[-C--:B--2---:R-:W-:Y:S02]  /*74710*/  IADD3 R11, P5, R11, R8.reuse, RZ ;  /* 0x000000080b0b7210 */ /* 0x084fe40007fbe0ff */
[----:B---3--:R-:W-:-:S03]  /*74720*/  IADD3 R7, P6, R7, R8, RZ ;  /* 0x0000000807077210 */ /* 0x008fc60007fde0ff */
[----:B------:R2:W-:Y:S01]  /*74730*/  STL [R1+0x1940], R11 ;  /* 0x0019400b01007387 */ /* 0x0005e20000100800 */
[----:B-1----:R-:W-:Y:S01]  /*74740*/  IMAD.MOV.U32 R32, RZ, RZ, R11 ;  /* 0x000000ffff207224 */ /* 0x002fe200078e000b */
[----:B----4-:R-:W-:Y:S01]  /*74750*/  IADD3.X R24, R24, R2, RZ, P5, !PT ;  /* 0x0000000218187210 */ /* 0x010fe20002ffe4ff */
[----:B------:R-:W-:-:S04]  /*74760*/  IMAD.X R10, R10, 0x1, R2, P6 ;  /* 0x000000010a0a7824 */ /* 0x000fc800030e0602 */
[----:B------:R1:W-:Y:S01]  /*74770*/  STL [R1+0x193c], R24 ;  /* 0x00193c1801007387 */ /* 0x0003e20000100800 */
[----:B------:R-:W-:Y:S01]  /*74780*/  MOV R33, R24 ;  /* 0x0000001800217202 */ /* 0x000fe20000000f00 */
[----:B--2---:R-:W-:Y:S02]  /*74790*/  IMAD.MOV.U32 R11, RZ, RZ, R10 ;  /* 0x000000ffff0b7224 */ /* 0x004fe400078e000a */
[----:B------:R-:W-:Y:S04]  /*747a0*/  STL [R1+0x1948], R7 ;  /* 0x0019480701007387 */ /* 0x000fe80000100800 */
[----:B------:R2:W-:Y:S04]  /*747b0*/  STL [R1+0x1944], R10 ;  /* 0x0019440a01007387 */ /* 0x0005e80000100800 */
[----:B------:R-:W-:Y:S04]  /*747c0*/  LDGSTS.E [R5+-0x33ff8], desc[UR60][R32.64], P4 ;  /* 0xcc00800020057fae */ /* 0x000fe8000a12187c */
[----:B-1----:R-:W3:Y:S01]  /*747d0*/  LDL.LU R24, [R1+0x1b2c] ;  /* 0x001b2c0001187983 */ /* 0x002ee20000300800 */
[----:B--2---:R-:W-:-:S05]  /*747e0*/  IMAD.MOV.U32 R10, RZ, RZ, R7 ;  /* 0x000000ffff0a7224 */ /* 0x004fca00078e0007 */
[----:B------:R-:W-:Y:S04]  /*747f0*/  LDGSTS.E [R5+-0x37ff4], desc[UR60][R10.64], P2 ;  /* 0xc800c0000a057fae */ /* 0x000fe8000912187c */
[----:B------:R-:W2:Y:S04]  /*74800*/  LDL.LU R11, [R1+0x1b30] ;  /* 0x001b3000010b7983 */ /* 0x000ea80000300800 */
[----:B------:R-:W4:Y:S04]  /*74810*/  LDL.LU R10, [R1+0x1b34] ;  /* 0x001b3400010a7983 */ /* 0x000f280000300800 */
[----:B------:R-:W4:Y:S01]  /*74820*/  LDL.LU R7, [R1+0x1b38] ;  /* 0x001b380001077983 */ /* 0x000f220000300800 */
[----:B------:R-:W-:-:S04]  /*74830*/  ISETP.GT.AND P4, PT, R3, 0x5c, PT ;  /* 0x0000005c0300780c */ /* 0x000fc80003f84270 */
[----:B------:R-:W-:Y:S02]  /*74840*/  SEL R252, RZ, 0x4, !P4 ;  /* 0x00000004fffc7807 */ /* 0x000fe40006000000 */
[-C--:B------:R-:W-:Y:S02]  /*74850*/  IADD3 R30, P5, R30, R8.reuse, RZ ;  /* 0x000000081e1e7210 */ /* 0x080fe40007fbe0ff */
[----:B------:R-:W-:Y:S02]  /*74860*/  SEL R252, R252, RZ, !P1 ;  /* 0x000000fffcfc7207 */ /* 0x000fe40004800000 */
[----:B------:R-:W-:Y:S02]  /*74870*/  IADD3 R26, P6, R26, R8, RZ ;  /* 0x000000081a1a7210 */ /* 0x000fe40007fde0ff */
[----:B------:R-:W-:Y:S01]  /*74880*/  ISETP.NE.U32.AND P4, PT, R252, RZ, PT ;  /* 0x000000fffc00720c */ /* 0x000fe20003f85070 */
[----:B------:R1:W-:Y:S01]  /*74890*/  STL [R1+0x1950], R30 ;  /* 0x0019501e01007387 */ /* 0x0003e20000100800 */
[----:B------:R-:W-:-:S05]  /*748a0*/  IADD3.X R31, R31, R2, RZ, P5, !PT ;  /* 0x000000021f1f7210 */ /* 0x000fca0002ffe4ff */
[----:B------:R1:W-:Y:S01]  /*748b0*/  STL [R1+0x194c], R31 ;  /* 0x00194c1f01007387 */ /* 0x0003e20000100800 */
[----:B------:R-:W-:-:S03]  /*748c0*/  IMAD.X R28, R28, 0x1, R2, P6 ;  /* 0x000000011c1c7824 */ /* 0x000fc600030e0602 */
[----:B------:R-:W-:Y:S04]  /*748d0*/  STL [R1+0x1b18], R26 ;  /* 0x001b181a01007387 */ /* 0x000fe80000100800 */
[----:B------:R1:W-:Y:S01]  /*748e0*/  LDGSTS.E [R5+-0x33ff4], desc[UR60][R30.64], P2 ;  /* 0xcc00c0001e057fae */ /* 0x0003e2000912187c */
[----:B------:R-:W-:-:S03]  /*748f0*/  IADD3 R27, P5, R27, R8, RZ ;  /* 0x000000081b1b7210 */ /* 0x000fc60007fbe0ff */
[----:B------:R1:W-:Y:S02]  /*74900*/  STL [R1+0x1b14], R28 ;  /* 0x001b141c01007387 */ /* 0x0003e40000100800 */
[----:B------:R-:W-:Y:S01]  /*74910*/  IMAD.X R29, R29, 0x1, R2, P5 ;  /* 0x000000011d1d7824 */ /* 0x000fe200028e0602 */
[----:B------:R-:W-:Y:S01]  /*74920*/  IADD3 R9, P6, R9, R8, RZ ;  /* 0x0000000809097210 */ /* 0x000fe20007fde0ff */
[----:B-1----:R-:W-:Y:S01]  /*74930*/  IMAD.MOV.U32 R30, RZ, RZ, R26 ;  /* 0x000000ffff1e7224 */ /* 0x002fe200078e001a */
[----:B------:R-:W-:Y:S02]  /*74940*/  MOV R31, R28 ;  /* 0x0000001c001f7202 */ /* 0x000fe40000000f00 */
[----:B------:R-:W4:Y:S01]  /*74950*/  LDL.LU R28, [R1+0x1b40] ;  /* 0x001b4000011c7983 */ /* 0x000f220000300800 */
[----:B------:R-:W-:-:S03]  /*74960*/  IMAD.X R25, R25, 0x1, R2, P6 ;  /* 0x0000000119197824 */ /* 0x000fc600030e0602 */
[----:B------:R-:W4:Y:S04]  /*74970*/  LDL.LU R26, [R1+0x1b48] ;  /* 0x001b4800011a7983 */ /* 0x000f280000300800 */
[----:B------:R-:W-:Y:S04]  /*74980*/  STL [R1+0x1b20], R27 ;  /* 0x001b201b01007387 */ /* 0x000fe80000100800 */
[----:B------:R1:W-:Y:S04]  /*74990*/  STL [R1+0x1b1c], R29 ;  /* 0x001b1c1d01007387 */ /* 0x0003e80000100800 */
[----:B------:R1:W-:Y:S04]  /*749a0*/  LDGSTS.E [R5+-0x30000], desc[UR60][R30.64], P4 ;  /* 0xd00000001e057fae */ /* 0x0003e8000a12187c */
[----:B------:R1:W-:Y:S04]  /*749b0*/  STL [R1+0x1b28], R9 ;  /* 0x001b280901007387 */ /* 0x0003e80000100800 */
[----:B------:R4:W-:Y:S01]  /*749c0*/  STL [R1+0x1b24], R25 ;  /* 0x001b241901007387 */ /* 0x0009e20000100800 */
[----:B-1----:R-:W-:Y:S01]  /*749d0*/  IMAD.MOV.U32 R31, RZ, RZ, R29 ;  /* 0x000000ffff1f7224 */ /* 0x002fe200078e001d */
[----:B------:R-:W-:-:S02]  /*749e0*/  MOV R30, R27 ;  /* 0x0000001b001e7202 */ /* 0x000fc40000000f00 */
[----:B------:R-:W4:Y:S04]  /*749f0*/  LDL.LU R29, [R1+0x1b3c] ;  /* 0x001b3c00011d7983 */ /* 0x000f280000300800 */
[----:B------:R-:W4:Y:S01]  /*74a00*/  LDL.LU R27, [R1+0x1b44] ;  /* 0x001b4400011b7983 */ /* 0x000f220000300800 */
[----:B------:R-:W-:-:S03]  /*74a10*/  ISETP.GT.AND P2, PT, R3, 0x5d, PT ;  /* 0x0000005d0300780c */ /* 0x000fc60003f44270 */
[----:B------:R1:W-:Y:S01]  /*74a20*/  LDGSTS.E [R5+-0x2c000], desc[UR60][R30.64], P4 ;  /* 0xd40000001e057fae */ /* 0x0003e2000a12187c */
[----:B------:R-:W-:-:S04]  /*74a30*/  SEL R252, RZ, 0x4, !P2 ;  /* 0x00000004fffc7807 */ /* 0x000fc80005000000 */
[----:B------:R-:W-:-:S04]  /*74a40*/  SEL R252, R252, RZ, !P1 ;  /* 0x000000fffcfc7207 */ /* 0x000fc80004800000 */
[----:B------:R-:W-:Y:S02]  /*74a50*/  ISETP.NE.U32.AND P2, PT, R252, RZ, PT ;  /* 0x000000fffc00720c */ /* 0x000fe40003f45070 */
[----:B------:R-:W-:Y:S01]  /*74a60*/  ISETP.GT.AND P4, PT, R3, 0x5e, PT ;  /* 0x0000005e0300780c */ /* 0x000fe20003f84270 */
[----:B-1----:R-:W-:Y:S01]  /*74a70*/  IMAD.MOV.U32 R30, RZ, RZ, R9 ;  /* 0x000000ffff1e7224 */ /* 0x002fe200078e0009 */
[----:B------:R-:W-:Y:S02]  /*74a80*/  MOV R31, R25 ;  /* 0x00000019001f7202 */ /* 0x000fe40000000f00 */
[----:B------:R-:W-:-:S04]  /*74a90*/  SEL R252, RZ, 0x4, !P4 ;  /* 0x00000004fffc7807 */ /* 0x000fc80006000000 */
[----:B------:R-:W-:-:S03]  /*74aa0*/  SEL R252, R252, RZ, !P1 ;  /* 0x000000fffcfc7207 */ /* 0x000fc60004800000 */
[----:B------:R1:W-:Y:S01]  /*74ab0*/  LDGSTS.E [R5+-0x2fffc], desc[UR60][R30.64], P2 ;  /* 0xd00040001e057fae */ /* 0x0003e2000912187c */
[----:B------:R-:W-:-:S03]  /*74ac0*/  ISETP.NE.U32.AND P4, PT, R252, RZ, PT ;  /* 0x000000fffc00720c */ /* 0x000fc60003f85070 */
[----:B------:R-:W1:Y:S04]  /*74ad0*/  LDL.LU R30, [R1+0x1b50] ;  /* 0x001b5000011e7983 */ /* 0x000e680000300800 */
[----:B------:R-:W4:Y:S01]  /*74ae0*/  LDL.LU R9, [R1+0x1d18] ;  /* 0x001d180001097983 */ /* 0x000f220000300800 */
[----:B--2---:R-:W-:-:S05]  /*74af0*/  IADD3 R11, P5, R11, R8, RZ ;  /* 0x000000080b0b7210 */ /* 0x004fca0007fbe0ff */
[--C-:B---3--:R-:W-:Y:S01]  /*74b00*/  IMAD.X R24, R24, 0x1, R2.reuse, P5 ;  /* 0x0000000118187824 */ /* 0x108fe200028e0602 */
[----:B----4-:R-:W-:Y:S01]  /*74b10*/  IADD3 R7, P6, R7, R8, RZ ;  /* 0x0000000807077210 */ /* 0x010fe20007fde0ff */
[----:B------:R-:W-:Y:S04]  /*74b20*/  STL [R1+0x1b30], R11 ;  /* 0x001b300b01007387 */ /* 0x000fe80000100800 */
[----:B------:R-:W-:Y:S01]  /*74b30*/  IMAD.X R10, R10, 0x1, R2, P6 ;  /* 0x000000010a0a7824 */ /* 0x000fe200030e0602 */
[----:B------:R2:W-:Y:S04]  /*74b40*/  STL [R1+0x1b2c], R24 ;  /* 0x001b2c1801007387 */ /* 0x0005e80000100800 */
[----:B------:R-:W-:Y:S01]  /*74b50*/  STL [R1+0x1b38], R7 ;  /* 0x001b380701007387 */ /* 0x000fe20000100800 */
[----:B------:R-:W-:-:S03]  /*74b60*/  MOV R25, R24 ;  /* 0x0000001800197202 */ /* 0x000fc60000000f00 */
[----:B------:R3:W-:Y:S04]  /*74b70*/  STL [R1+0x1b34], R10 ;  /* 0x001b340a01007387 */ /* 0x0007e80000100800 */
[----:B------:R-:W4:Y:S01]  /*74b80*/  LDL.LU R31, [R1+0x1b4c] ;  /* 0x001b4c00011f7983 */ /* 0x000f220000300800 */
[----:B--2---:R-:W-:Y:S02]  /*74b90*/  IMAD.MOV.U32 R24, RZ, RZ, R11 ;  /* 0x000000ffff187224 */ /* 0x004fe400078e000b */
[----:B------:R-:W-:Y:S01]  /*74ba0*/  IMAD.MOV.U32 R11, RZ, RZ, R10 ;  /* 0x000000ffff0b7224 */ /* 0x000fe200078e000a */
[----:B---3--:R-:W-:Y:S02]  /*74bb0*/  MOV R10, R7 ;  /* 0x00000007000a7202 */ /* 0x008fe40000000f00 */
[----:B------:R2:W-:Y:S04]  /*74bc0*/  LDGSTS.E [R5+-0x2bffc], desc[UR60][R24.64], P2 ;  /* 0xd400400018057fae */ /* 0x0005e8000912187c */
[----:B------:R-:W-:Y:S04]  /*74bd0*/  LDGSTS.E [R5+-0x2fff8], desc[UR60][R10.64], P4 ;  /* 0xd00080000a057fae */ /* 0x000fe8000a12187c */
[----:B------:R-:W2:Y:S04]  /*74be0*/  LDL.LU R25, [R1+0x1d14] ;  /* 0x001d140001197983 */ /* 0x000ea80000300800 */
[----:B------:R-:W3:Y:S04]  /*74bf0*/  LDL.LU R24, [R1+0x1d1c] ;  /* 0x001d1c0001187983 */ /* 0x000ee80000300800 */
[----:B------:R-:W3:Y:S04]  /*74c00*/  LDL.LU R11, [R1+0x1d20] ;  /* 0x001d2000010b7983 */ /* 0x000ee80000300800 */
[----:B------:R-:W3:Y:S04]  /*74c10*/  LDL.LU R10, [R1+0x1d24] ;  /* 0x001d2400010a7983 */ /* 0x000ee80000300800 */
[----:B------:R-:W3:Y:S01]  /*74c20*/  LDL.LU R7, [R1+0x1d28] ;  /* 0x001d280001077983 */ /* 0x000ee20000300800 */
[----:B------:R-:W-:-:S04]  /*74c30*/  ISETP.GT.AND P2, PT, R3, 0x5f, PT ;  /* 0x0000005f0300780c */ /* 0x000fc80003f44270 */
[----:B------:R-:W-:-:S04]  /*74c40*/  SEL R252, RZ, 0x4, !P2 ;  /* 0x00000004fffc7807 */ /* 0x000fc80005000000 */
[----:B------:R-:W-:-:S04]  /*74c50*/  SEL R252, R252, RZ, !P1 ;  /* 0x000000fffcfc7207 */ /* 0x000fc80004800000 */
[----:B------:R-:W-:Y:S02]  /*74c60*/  ISETP.NE.U32.AND P2, PT, R252, RZ, PT ;  /* 0x000000fffc00720c */ /* 0x000fe40003f45070 */
[-C--:B------:R-:W-:Y:S02]  /*74c70*/  IADD3 R28, P5, R28, R8.reuse, RZ ;  /* 0x000000081c1c7210 */ /* 0x080fe40007fbe0ff */
[----:B------:R-:W-:-:S03]  /*74c80*/  IADD3 R26, P6, R26, R8, RZ ;  /* 0x000000081a1a7210 */ /* 0x000fc60007fde0ff */
[----:B------:R-:W-:Y:S01]  /*74c90*/  STL [R1+0x1b40], R28 ;  /* 0x001b401c01007387 */ /* 0x000fe20000100800 */
[--C-:B------:R-:W-:Y:S02]  /*74ca0*/  IMAD.X R29, R29, 0x1, R2.reuse, P5 ;  /* 0x000000011d1d7824 */ /* 0x100fe400028e0602 */
[----:B------:R-:W-:-:S03]  /*74cb0*/  IMAD.X R27, R27, 0x1, R2, P6 ;  /* 0x000000011b1b7824 */ /* 0x000fc600030e0602 */
[----:B------:R1:W-:Y:S04]  /*74cc0*/  STL [R1+0x1b3c], R29 ;  /* 0x001b3c1d01007387 */ /* 0x0003e80000100800 */
[----:B------:R-:W-:Y:S04]  /*74cd0*/  STL [R1+0x1b48], R26 ;  /* 0x001b481a01007387 */ /* 0x000fe80000100800 */
[----:B------:R-:W-:Y:S04]  /*74ce0*/  LDGSTS.E [R5+-0x2bff8], desc[UR60][R28.64], P4 ;  /* 0xd40080001c057fae */ /* 0x000fe8000a12187c */
[----:B------:R1:W-:Y:S04]  /*74cf0*/  STL [R1+0x1b44], R27 ;  /* 0x001b441b01007387 */ /* 0x0003e80000100800 */
[----:B------:R-:W-:Y:S04]  /*74d00*/  LDGSTS.E [R5+-0x2fff4], desc[UR60][R26.64], P2 ;  /* 0xd000c0001a057fae */ /* 0x000fe8000912187c */
[----:B-1----:R-:W3:Y:S04]  /*74d10*/  LDL.LU R29, [R1+0x1d2c] ;  /* 0x001d2c00011d7983 */ /* 0x002ee80000300800 */
[----:B------:R-:W3:Y:S04]  /*74d20*/  LDL.LU R28, [R1+0x1d30] ;  /* 0x001d3000011c7983 */ /* 0x000ee80000300800 */
[----:B------:R-:W3:Y:S04]  /*74d30*/  LDL.LU R27, [R1+0x1d34] ;  /* 0x001d3400011b7983 */ /* 0x000ee80000300800 */
[----:B------:R-:W3:Y:S01]  /*74d40*/  LDL.LU R26, [R1+0x1d38] ;  /* 0x001d3800011a7983 */ /* 0x000ee20000300800 */
[----:B------:R-:W-:-:S02]  /*74d50*/  ISETP.GT.AND P4, PT, R3, 0x7c, PT ;  /* 0x0000007c0300780c */ /* 0x000fc40003f84270 */
[-C--:B------:R-:W-:Y:S02]  /*74d60*/  IADD3 R30, P5, R30, R8.reuse, RZ ;  /* 0x000000081e1e7210 */ /* 0x080fe40007fbe0ff */
[----:B------:R-:W-:Y:S02]  /*74d70*/  SEL R252, RZ, 0x4, !P4 ;  /* 0x00000004fffc7807 */ /* 0x000fe40006000000 */
[----:B------:R-:W-:Y:S02]  /*74d80*/  IADD3 R9, P6, R9, R8, RZ ;  /* 0x0000000809097210 */ /* 0x000fe40007fde0ff */
[----:B------:R-:W-:Y:S01]  /*74d90*/  SEL R252, R252, RZ, !P1 ;  /* 0x000000fffcfc7207 */ /* 0x000fe20004800000 */
[----:B------:R1:W-:Y:S03]  /*74da0*/  STL [R1+0x1b50], R30 ;  /* 0x001b501e01007387 */ /* 0x0003e60000100800 */
[----:B------:R-:W-:-:S02]  /*74db0*/  ISETP.NE.U32.AND P4, PT, R252, RZ, PT ;  /* 0x000000fffc00720c */ /* 0x000fc40003f85070 */
[----:B----4-:R-:W-:-:S05]  /*74dc0*/  IADD3.X R31, R31, R2, RZ, P5, !PT ;  /* 0x000000021f1f7210 */ /* 0x010fca0002ffe4ff */
[----:B------:R1:W-:Y:S01]  /*74dd0*/  LDGSTS.E [R5+-0x2bff4], desc[UR60][R30.64], P2 ;  /* 0xd400c0001e057fae */ /* 0x0003e2000912187c */
[----:B------:R-:W-:-:S04]  /*74de0*/  ISETP.GT.AND P2, PT, R3, 0x7d, PT ;  /* 0x0000007d0300780c */ /* 0x000fc80003f44270 */
[----:B------:R-:W-:Y:S01]  /*74df0*/  SEL R252, RZ, 0x4, !P2 ;  /* 0x00000004fffc7807 */ /* 0x000fe20005000000 */
[----:B------:R4:W-:Y:S03]  /*74e00*/  STL [R1+0x1b4c], R31 ;  /* 0x001b4c1f01007387 */ /* 0x0009e60000100800 */
[----:B------:R-:W-:Y:S01]  /*74e10*/  SEL R252, R252, RZ, !P1 ;  /* 0x000000fffcfc7207 */ /* 0x000fe20004800000 */
[----:B------:R-:W-:Y:S01]  /*74e20*/  STL [R1+0x1d18], R9 ;  /* 0x001d180901007387 */ /* 0x000fe20000100800 */
[----:B--2---:R-:W-:Y:S02]  /*74e30*/  IMAD.X R25, R25, 0x1, R2, P6 ;  /* 0x0000000119197824 */ /* 0x004fe400030e0602 */
[----:B-1----:R-:W-:-:S03]  /*74e40*/  IMAD.MOV.U32 R30, RZ, RZ, R9 ;  /* 0x000000ffff1e7224 */ /* 0x002fc600078e0009 */
[----:B------:R1:W-:Y:S01]  /*74e50*/  STL [R1+0x1d14], R25 ;  /* 0x001d141901007387 */ /* 0x0003e20000100800 */
[----:B----4-:R-:W-:Y:S02]  /*74e60*/  MOV R31, R25 ;  /* 0x00000019001f7202 */ /* 0x010fe40000000f00 */
[-C--:B---3--:R-:W-:Y:S02]  /*74e70*/  IADD3 R11, P5, R11, R8.reuse, RZ ;  /* 0x000000080b0b7210 */ /* 0x088fe40007fbe0ff */
[----:B------:R-:W-:Y:S01]  /*74e80*/  ISETP.NE.U32.AND P2, PT, R252, RZ, PT ;  /* 0x000000fffc00720c */ /* 0x000fe20003f45070 */
[----:B------:R2:W-:Y:S04]  /*74e90*/  LDGSTS.E [R5+-0x28000], desc[UR60][R30.64], P4 ;  /* 0xd80000001e057fae */ /* 0x0005e8000a12187c */
[----:B-1----:R-:W3:Y:S01]  /*74ea0*/  LDL.LU R25, [R1+0x1d3c] ;  /* 0x001d3c0001197983 */ /* 0x002ee20000300800 */
[----:B------:R-:W-:Y:S01]  /*74eb0*/  IADD3 R7, P6, R7, R8, RZ ;  /* 0x0000000807077210 */ /* 0x000fe20007fde0ff */
[----:B------:R-:W-:-:S02]  /*74ec0*/  IMAD.X R24, R24, 0x1, R2, P5 ;  /* 0x0000000118187824 */ /* 0x000fc400028e0602 */
[----:B------:R-:W4:Y:S02]  /*74ed0*/  LDL.LU R9, [R1+0x1d40] ;  /* 0x001d400001097983 */ /* 0x000f240000300800 */
[----:B------:R-:W-:Y:S02]  /*74ee0*/  IMAD.X R10, R10, 0x1, R2, P6 ;  /* 0x000000010a0a7824 */ /* 0x000fe400030e0602 */
[----:B------:R1:W-:Y:S01]  /*74ef0*/  STL [R1+0x1d20], R11 ;  /* 0x001d200b01007387 */ /* 0x0003e20000100800 */
[----:B--2---:R-:W-:Y:S01]  /*74f00*/  MOV R30, R11 ;  /* 0x0000000b001e7202 */ /* 0x004fe20000000f00 */
[----:B------:R-:W-:Y:S02]  /*74f10*/  IMAD.MOV.U32 R31, RZ, RZ, R24 ;  /* 0x000000ffff1f7224 */ /* 0x000fe400078e0018 */
[----:B------:R2:W-:Y:S04]  /*74f20*/  STL [R1+0x1d1c], R24 ;  /* 0x001d1c1801007387 */ /* 0x0005e80000100800 */
[----:B------:R-:W-:Y:S01]  /*74f30*/  STL [R1+0x1d28], R7 ;  /* 0x001d280701007387 */ /* 0x000fe20000100800 */
[----:B-1----:R-:W-:-:S03]  /*74f40*/  IMAD.MOV.U32 R11, RZ, RZ, R10 ;  /* 0x000000ffff0b7224 */ /* 0x002fc600078e000a */
[----:B------:R1:W-:Y:S04]  /*74f50*/  STL [R1+0x1d24], R10 ;  /* 0x001d240a01007387 */ /* 0x0003e80000100800 */
[----:B------:R-:W-:Y:S04]  /*74f60*/  LDGSTS.E [R5+-0x24000], desc[UR60][R30.64], P4 ;  /* 0xdc0000001e057fae */ /* 0x000fe8000a12187c */
[----:B--2---:R-:W2:Y:S01]  /*74f70*/  LDL.LU R24, [R1+0x1d44] ;  /* 0x001d440001187983 */ /* 0x004ea20000300800 */
[----:B-1----:R-:W-:-:S03]  /*74f80*/  MOV R10, R7 ;  /* 0x00000007000a7202 */ /* 0x002fc60000000f00 */
[----:B------:R-:W2:Y:S04]  /*74f90*/  LDL.LU R7, [R1+0x1d48] ;  /* 0x001d480001077983 */ /* 0x000ea80000300800 */
[----:B------:R-:W-:Y:S01]  /*74fa0*/  LDGSTS.E [R5+-0x27ffc], desc[UR60][R10.64], P2 ;  /* 0xd80040000a057fae */ /* 0x000fe2000912187c */
[----:B------:R-:W-:-:S03]  /*74fb0*/  ISETP.GT.AND P4, PT, R3, 0x7e, PT ;  /* 0x0000007e0300780c */ /* 0x000fc60003f84270 */
[----:B------:R-:W2:Y:S04]  /*74fc0*/  LDL.LU R11, [R1+0x1d4c] ;  /* 0x001d4c00010b7983 */ /* 0x000ea80000300800 */
[----:B------:R-:W2:Y:S01]  /*74fd0*/  LDL.LU R10, [R1+0x1d50] ;  /* 0x001d5000010a7983 */ /* 0x000ea20000300800 */
[----:B------:R-:W-:-:S04]  /*74fe0*/  SEL R252, RZ, 0x4, !P4 ;  /* 0x00000004fffc7807 */ /* 0x000fc80006000000 */
[----:B------:R-:W-:-:S04]  /*74ff0*/  SEL R252, R252, RZ, !P1 ;  /* 0x000000fffcfc7207 */ /* 0x000fc80004800000 */
[----:B------:R-:W-:Y:S02]  /*75000*/  ISETP.NE.U32.AND P4, PT, R252, RZ, PT ;  /* 0x000000fffc00720c */ /* 0x000fe40003f85070 */
[----:B------:R-:W-:-:S05]  /*75010*/  IADD3 R28, P5, R28, R8, RZ ;  /* 0x000000081c1c7210 */ /* 0x000fca0007fbe0ff */
[--C-:B------:R-:W-:Y:S01]  /*75020*/  IMAD.X R29, R29, 0x1, R2.reuse, P5 ;  /* 0x000000011d1d7824 */ /* 0x100fe200028e0602 */
[----:B------:R-:W-:Y:S01]  /*75030*/  IADD3 R26, P6, R26, R8, RZ ;  /* 0x000000081a1a7210 */ /* 0x000fe20007fde0ff */
[----:B------:R-:W-:Y:S04]  /*75040*/  STL [R1+0x1d30], R28 ;  /* 0x001d301c01007387 */ /* 0x000fe80000100800 */
[----:B------:R-:W-:Y:S01]  /*75050*/  IMAD.X R27, R27, 0x1, R2, P6 ;  /* 0x000000011b1b7824 */ /* 0x000fe200030e0602 */
[----:B------:R-:W-:Y:S04]  /*75060*/  STL [R1+0x1d2c], R29 ;  /* 0x001d2c1d01007387 */ /* 0x000fe80000100800 */
[----:B------:R-:W-:Y:S04]  /*75070*/  STL [R1+0x1d38], R26 ;  /* 0x001d381a01007387 */ /* 0x000fe80000100800 */
[----:B------:R1:W-:Y:S04]  /*75080*/  LDGSTS.E [R5+-0x23ffc], desc[UR60][R28.64], P2 ;  /* 0xdc0040001c057fae */ /* 0x0003e8000912187c */
[----:B------:R1:W-:Y:S04]  /*75090*/  STL [R1+0x1d34], R27 ;  /* 0x001d341b01007387 */ /* 0x0003e80000100800 */
[----:B------:R-:W-:Y:S04]  /*750a0*/  LDGSTS.E [R5+-0x27ff8], desc[UR60][R26.64], P4 ;  /* 0xd80080001a057fae */ /* 0x000fe8000a12187c */
[----:B------:R-:W2:Y:S04]  /*750b0*/  LDL R86, [R1+0x1548] ;  /* 0x0015480001567983 */ /* 0x000ea80000100800 */
[----:B------:R-:W2:Y:S04]  /*750c0*/  LDL R87, [R1+0x153c] ;  /* 0x00153c0001577983 */ /* 0x000ea80000100800 */
[----:B-1----:R-:W2:Y:S04]  /*750d0*/  LDL.LU R27, [R1+0x1d54] ;  /* 0x001d5400011b7983 */ /* 0x002ea80000300800 */
[----:B------:R-:W2:Y:S04]  /*750e0*/  LDL.LU R26, [R1+0x1d58] ;  /* 0x001d5800011a7983 */ /* 0x000ea80000300800 */
[----:B------:R-:W2:Y:S04]  /*750f0*/  LDL.LU R32, [R1+0x1d94] ;  /* 0x001d940001207983 */ /* 0x000ea80000300800 */
[----:B------:R-:W2:Y:S01]  /*75100*/  LDL.LU R31, [R1+0x1d98] ;  /* 0x001d9800011f7983 */ /* 0x000ea20000300800 */
[----:B------:R-:W1:Y:S01]  /*75110*/  S2R R85, SR_TID.X ;  /* 0x0000000000557919 */ /* 0x000e620000002100 */
[----:B------:R-:W-:-:S04]  /*75120*/  ISETP.GT.AND P2, PT, R3, 0x7f, PT ;  /* 0x0000007f0300780c */ /* 0x000fc80003f44270 */
[----:B------:R-:W-:-:S04]  /*75130*/  SEL R252, RZ, 0x4, !P2 ;  /* 0x00000004fffc7807 */ /* 0x000fc80005000000 */
[----:B------:R-:W-:-:S04]  /*75140*/  SEL R252, R252, RZ, !P1 ;  /* 0x000000fffcfc7207 */ /* 0x000fc80004800000 */
[----:B------:R-:W-:Y:S02]  /*75150*/  ISETP.NE.U32.AND P2, PT, R252, RZ, PT ;  /* 0x000000fffc00720c */ /* 0x000fe40003f45070 */
[----:B------:R-:W-:-:S05]  /*75160*/  SHF.L.U32 R4, R4, 0x7, RZ ;  /* 0x0000000704047819 */ /* 0x000fca00000006ff */
[----:B------:R-:W-:Y:S01]  /*75170*/  IMAD.SHL.U32 R4, R4, 0x4, RZ ;  /* 0x0000000404047824 */ /* 0x000fe200078e00ff */
[----:B----4-:R-:W-:-:S04]  /*75180*/  IADD3 R9, P5, R9, R8, RZ ;  /* 0x0000000809097210 */ /* 0x010fc80007fbe0ff */
[----:B---3--:R-:W-:Y:S01]  /*75190*/  IADD3.X R25, R25, R2, RZ, P5, !PT ;  /* 0x0000000219197210 */ /* 0x008fe20002ffe4ff */
[----:B------:R-:W-:-:S04]  /*751a0*/  IMAD.MOV.U32 R28, RZ, RZ, R9 ;  /* 0x000000ffff1c7224 */ /* 0x000fc800078e0009 */
[----:B------:R-:W-:-:S05]  /*751b0*/  IMAD.MOV.U32 R29, RZ, RZ, R25 ;  /* 0x000000ffff1d7224 */ /* 0x000fca00078e0019 */
[----:B------:R-:W-:Y:S04]  /*751c0*/  LDGSTS.E [R5+-0x23ff8], desc[UR60][R28.64], P4 ;  /* 0xdc0080001c057fae */ /* 0x000fe8000a12187c */
[----:B------:R3:W-:Y:S04]  /*751d0*/  STL [R1+0x1d40], R9 ;  /* 0x001d400901007387 */ /* 0x0007e80000100800 */
[----:B------:R4:W-:Y:S01]  /*751e0*/  STL [R1+0x1d3c], R25 ;  /* 0x001d3c1901007387 */ /* 0x0009e20000100800 */
[----:B--2---:R-:W-:-:S03]  /*751f0*/  IADD3 R7, P4, R7, R8, RZ ;  /* 0x0000000807077210 */ /* 0x004fc60007f9e0ff */
[----:B---3--:R-:W2:Y:S01]  /*75200*/  LDL.LU R9, [R1+0x1dd8] ;  /* 0x001dd80001097983 */ /* 0x008ea20000300800 */
[----:B------:R-:W-:-:S03]  /*75210*/  IADD3.X R24, R24, R2, RZ, P4, !PT ;  /* 0x0000000218187210 */ /* 0x000fc600027fe4ff */
[----:B------:R-:W3:Y:S04]  /*75220*/  LDL.LU R28, [R1+0x1e18] ;  /* 0x001e1800011c7983 */ /* 0x000ee80000300800 */
[----:B------:R1:W-:Y:S04]  /*75230*/  STL [R1+0x1d48], R7 ;  /* 0x001d480701007387 */ /* 0x0003e80000100800 */
[----:B------:R-:W-:Y:S01]  /*75240*/  STL [R1+0x1d44], R24 ;  /* 0x001d441801007387 */ /* 0x000fe20000100800 */
[----:B------:R-:W-:-:S05]  /*75250*/  IADD3 R10, P5, R10, R8, RZ ;  /* 0x000000080a0a7210 */ /* 0x000fca0007fbe0ff */
[----:B------:R-:W-:Y:S01]  /*75260*/  IMAD.X R11, R11, 0x1, R2, P5 ;  /* 0x000000010b0b7824 */ /* 0x000fe200028e0602 */
[----:B------:R-:W-:Y:S01]  /*75270*/  STL [R1+0x1d50], R10 ;  /* 0x001d500a01007387 */ /* 0x000fe20000100800 */
[----:B------:R-:W-:Y:S01]  /*75280*/  IMAD.MOV.U32 R34, RZ, RZ, R7 ;  /* 0x000000ffff227224 */ /* 0x000fe200078e0007 */
[----:B------:R-:W-:Y:S02]  /*75290*/  MOV R35, R24 ;  /* 0x0000001800237202 */ /* 0x000fe40000000f00 */
[----:B----4-:R-:W4:Y:S04]  /*752a0*/  LDL.LU R25, [R1+0x1dd4] ;  /* 0x001dd40001197983 */ /* 0x010f280000300800 */
[----:B------:R1:W-:Y:S02]  /*752b0*/  STL [R1+0x1d4c], R11 ;  /* 0x001d4c0b01007387 */ /* 0x0003e40000100800 */
[----:B-1----:R-:W-:-:S02]  /*752c0*/  LOP3.LUT R7, R85, 0x7f, RZ, 0xc0, !PT ;  /* 0x0000007f55077812 */ /* 0x002fc400078ec0ff */
[----:B------:R-:W4:Y:S04]  /*752d0*/  LDL.LU R30, [R1+0x1e14] ;  /* 0x001e1400011e7983 */ /* 0x000f280000300800 */
[----:B------:R-:W-:Y:S04]  /*752e0*/  LDGSTS.E [R5+-0x27ff4], desc[UR60][R34.64], P2 ;  /* 0xd800c00022057fae */ /* 0x000fe8000912187c */
[----:B------:R1:W-:Y:S01]  /*752f0*/  LDGSTS.E [R5+-0x23ff4], desc[UR60][R10.64], P2 ;  /* 0xdc00c0000a057fae */ /* 0x0003e2000912187c */
[----:B------:R-:W-:-:S03]  /*75300*/  ISETP.GE.AND P2, PT, R7, R3, PT ;  /* 0x000000030700720c */ /* 0x000fc60003f46270 */
[----:B------:R-:W0:Y:S01]  /*75310*/  LDGDEPBAR ;  /* 0x00000000000079af */ /* 0x000e220000000000 */
[----:B------:R-:W-:-:S03]  /*75320*/  SEL R3, RZ, 0x4, P2 ;  /* 0x00000004ff037807 */ /* 0x000fc60001000000 */
[----:B------:R-:W4:Y:S01]  /*75330*/  LDL.LU R11, [R1+0x1e54] ;  /* 0x001e5400010b7983 */ /* 0x000f220000300800 */
[----:B------:R-:W-:-:S03]  /*75340*/  SEL R3, R3, RZ, !P1 ;  /* 0x000000ff03037207 */ /* 0x000fc60004800000 */
[----:B------:R-:W4:Y:S04]  /*75350*/  LDL.LU R7, [R1+0x1e58] ;  /* 0x001e580001077983 */ /* 0x000f280000300800 */
[----:B------:R-:W4:Y:S04]  /*75360*/  LDL.LU R29, [R1+0x1e94] ;  /* 0x001e9400011d7983 */ /* 0x000f280000300800 */
[----:B------:R-:W4:Y:S01]  /*75370*/  LDL.LU R10, [R1+0x1e98] ;  /* 0x001e9800010a7983 */ /* 0x000f220000300800 */
[----:B------:R-:W-:-:S03]  /*75380*/  ISETP.NE.U32.AND P1, PT, R3, RZ, PT ;  /* 0x000000ff0300720c */ /* 0x000fc60003f25070 */
[----:B------:R-:W4:Y:S01]  /*75390*/  LDL.LU R24, [R1+0x1ed8] ;  /* 0x001ed80001187983 */ /* 0x000f220000300800 */
[----:B-1----:R-:W-:Y:S01]  /*753a0*/  IMAD R5, R87, 0x40000, R86 ;  /* 0x0004000057057824 */ /* 0x002fe200078e0256 */
[----:B------:R-:W-:-:S03]  /*753b0*/  IADD3 R26, P2, R26, R4, RZ ;  /* 0x000000041a1a7210 */ /* 0x000fc60007f5e0ff */
[----:B------:R-:W-:Y:S02]  /*753c0*/  IMAD.IADD R3, R13, 0x1, R5 ;  /* 0x000000010d037824 */ /* 0x000fe400078e0205 */
[----:B------:R-:W-:Y:S01]  /*753d0*/  IMAD.X R27, R27, 0x1, R0, P2 ;  /* 0x000000011b1b7824 */ /* 0x000fe200010e0600 */
[----:B------:R-:W-:Y:S01]  /*753e0*/  IADD3 R31, P4, R31, R4, RZ ;  /* 0x000000041f1f7210 */ /* 0x000fe20007f9e0ff */
[----:B------:R-:W-:Y:S03]  /*753f0*/  STL [R1+0x1d58], R26 ;  /* 0x001d581a01007387 */ /* 0x000fe60000100800 */
[----:B------:R-:W-:Y:S01]  /*75400*/  IADD3.X R32, R32, R0, RZ, P4, !PT ;  /* 0x0000000020207210 */ /* 0x000fe200027fe4ff */
[----:B------:R-:W4:Y:S04]  /*75410*/  LDL.LU R8, [R1+0x1f18] ;  /* 0x001f180001087983 */ /* 0x000f280000300800 */
[----:B------:R-:W-:Y:S04]  /*75420*/  STL [R1+0x1d98], R31 ;  /* 0x001d981f01007387 */ /* 0x000fe80000100800 */
[----:B------:R1:W-:Y:S04]  /*75430*/  STL [R1+0x1d54], R27 ;  /* 0x001d541b01007387 */ /* 0x0003e80000100800 */
[----:B------:R1:W-:Y:S04]  /*75440*/  STL [R1+0x1d94], R32 ;  /* 0x001d942001007387 */ /* 0x0003e80000100800 */
[----:B------:R-:W-:Y:S04]  /*75450*/  LDGSTS.E [R3], desc[UR60][R26.64], P1 ;  /* 0x000000001a037fae */ /* 0x000fe8000892187c */
[----:B-1----:R-:W4:Y:S04]  /*75460*/  LDL.LU R27, [R1+0x1ed4] ;  /* 0x001ed400011b7983 */ /* 0x002f280000300800 */
[----:B------:R-:W4:Y:S01]  /*75470*/  LDL.LU R26, [R1+0x1f14] ;  /* 0x001f1400011a7983 */ /* 0x000f220000300800 */
[----:B------:R-:W-:Y:S01]  /*75480*/  IMAD.MOV.U32 R33, RZ, RZ, R32 ;  /* 0x000000ffff217224 */ /* 0x000fe200078e0020 */
[----:B------:R-:W-:-:S05]  /*75490*/  MOV R32, R31 ;  /* 0x0000001f00207202 */ /* 0x000fca0000000f00 */
[----:B------:R1:W-:Y:S01]  /*754a0*/  LDGSTS.E [R3+0x400], desc[UR60][R32.64], P1 ;  /* 0x0040000020037fae */ /* 0x0003e2000892187c */
[-C--:B--2---:R-:W-:Y:S02]  /*754b0*/  IADD3 R9, P2, R9, R4.reuse, RZ ;  /* 0x0000000409097210 */ /* 0x084fe40007f5e0ff */
[----:B---3--:R-:W-:-:S03]  /*754c0*/  IADD3 R28, P4, R28, R4, RZ ;  /* 0x000000041c1c7210 */ /* 0x008fc60007f9e0ff */
[----:B------:R-:W-:Y:S01]  /*754d0*/  STL [R1+0x1dd8], R9 ;  /* 0x001dd80901007387 */ /* 0x000fe20000100800 */
[----:B-1----:R-:W-:Y:S01]  /*754e0*/  MOV R32, R9 ;  /* 0x0000000900207202 */ /* 0x002fe20000000f00 */
[----:B----4-:R-:W-:-:S05]  /*754f0*/  IMAD.X R25, R25, 0x1, R0, P2 ;  /* 0x0000000119197824 */ /* 0x010fca00010e0600 */
[----:B------:R1:W-:Y:S01]  /*75500*/  STL [R1+0x1dd4], R25 ;  /* 0x001dd41901007387 */ /* 0x0003e20000100800 */
[----:B------:R-:W-:-:S03]  /*75510*/  IMAD.X R30, R30, 0x1, R0, P4 ;  /* 0x000000011e1e7824 */ /* 0x000fc600020e0600 */
[----:B------:R-:W-:Y:S01]  /*75520*/  STL [R1+0x1e18], R28 ;  /* 0x001e181c01007387 */ /* 0x000fe20000100800 */
[----:B------:R-:W-:Y:S02]  /*75530*/  IMAD.MOV.U32 R33, RZ, RZ, R25 ;  /* 0x000000ffff217224 */ /* 0x000fe400078e0019 */
[----:B------:R-:W-:Y:S01]  /*75540*/  IMAD.MOV.U32 R31, RZ, RZ, R30 ;  /* 0x000000ffff1f7224 */ /* 0x000fe200078e001e */
[----:B------:R2:W-:Y:S04]  /*75550*/  STL [R1+0x1e14], R30 ;  /* 0x001e141e01007387 */ /* 0x0005e80000100800 */
[----:B-1----:R-:W3:Y:S04]  /*75560*/  LDL.LU R25, [R1+0x1f58] ;  /* 0x001f580001197983 */ /* 0x002ee80000300800 */
[----:B------:R-:W4:Y:S01]  /*75570*/  LDL.LU R9, [R1+0x1f98] ;  /* 0x001f980001097983 */ /* 0x000f220000300800 */
[----:B--2---:R-:W-:-:S03]  /*75580*/  MOV R30, R28 ;  /* 0x0000001c001e7202 */ /* 0x004fc60000000f00 */
[----:B------:R1:W-:Y:S04]  /*75590*/  LDGSTS.E [R3+0x800], desc[UR60][R32.64], P1 ;  /* 0x0080000020037fae */ /* 0x0003e8000892187c */
[----:B------:R-:W-:Y:S01]  /*755a0*/  LDGSTS.E [R3+0xc00], desc[UR60][R30.64], P1 ;  /* 0x00c000001e037fae */ /* 0x000fe2000892187c */
[----:B------:R-:W-:-:S03]  /*755b0*/  IADD3 R7, P2, R7, R4, RZ ;  /* 0x0000000407077210 */ /* 0x000fc60007f5e0ff */
[----:B------:R-:W2:Y:S01]  /*755c0*/  LDL.LU R30, [R1+0x1f54] ;  /* 0x001f5400011e7983 */ /* 0x000ea20000300800 */
[----:B------:R-:W-:-:S03]  /*755d0*/  IADD3 R10, P4, R10, R4, RZ ;  /* 0x000000040a0a7210 */ /* 0x000fc60007f9e0ff */
[----:B------:R-:W2:Y:S01]  /*755e0*/  LDL.LU R28, [R1+0x1f94] ;  /* 0x001f9400011c7983 */ /* 0x000ea20000300800 */
[--C-:B------:R-:W-:Y:S02]  /*755f0*/  IMAD.X R11, R11, 0x1, R0.reuse, P2 ;  /* 0x000000010b0b7824 */ /* 0x100fe400010e0600 */
[----:B------:R-:W-:Y:S01]  /*75600*/  IMAD.X R29, R29, 0x1, R0, P4 ;  /* 0x000000011d1d7824 */ /* 0x000fe200020e0600 */
[----:B------:R-:W-:Y:S01]  /*75610*/  STL [R1+0x1e58], R7 ;  /* 0x001e580701007387 */ /* 0x000fe20000100800 */
[----:B-1----:R-:W-:Y:S01]  /*75620*/  MOV R32, R7 ;  /* 0x0000000700207202 */ /* 0x002fe20000000f00 */
[----:B------:R-:W-:Y:S02]  /*75630*/  IMAD.MOV.U32 R33, RZ, RZ, R11 ;  /* 0x000000ffff217224 */ /* 0x000fe400078e000b */
[----:B------:R1:W-:Y:S04]  /*75640*/  STL [R1+0x1e54], R11 ;  /* 0x001e540b01007387 */ /* 0x0003e80000100800 */
[----:B------:R-:W-:Y:S04]  /*75650*/  STL [R1+0x1e98], R10 ;  /* 0x001e980a01007387 */ /* 0x000fe80000100800 */
[----:B------:R1:W-:Y:S01]  /*75660*/  STL [R1+0x1e94], R29 ;  /* 0x001e941d01007387 */ /* 0x0003e20000100800 */
[----:B------:R-:W-:-:S03]  /*75670*/  IADD3 R24, P2, R24, R4, RZ ;  /* 0x0000000418187210 */ /* 0x000fc60007f5e0ff */
[----:B-1----:R-:W2:Y:S04]  /*75680*/  LDL.LU R11, [R1+0x1fd8] ;  /* 0x001fd800010b7983 */ /* 0x002ea80000300800 */
[----:B------:R-:W2:Y:S04]  /*75690*/  LDL.LU R7, [R1+0x2018] ;  /* 0x0020180001077983 */ /* 0x000ea80000300800 */
[----:B------:R1:W-:Y:S02]  /*756a0*/  LDGSTS.E [R3+0x1000], desc[UR60][R32.64], P1 ;  /* 0x0100000020037fae */ /* 0x0003e4000892187c */
[----:B-1----:R-:W-:Y:S01]  /*756b0*/  MOV R33, R29 ;  /* 0x0000001d00217202 */ /* 0x002fe20000000f00 */
[----:B------:R-:W-:Y:S01]  /*756c0*/  IMAD.MOV.U32 R32, RZ, RZ, R10 ;  /* 0x000000ffff207224 */ /* 0x000fe200078e000a */
[----:B------:R-:W2:Y:S04]  /*756d0*/  LDL.LU R29, [R1+0x1fd4] ;  /* 0x001fd400011d7983 */ /* 0x000ea80000300800 */
[----:B------:R-:W2:Y:S04]  /*756e0*/  LDL.LU R10, [R1+0x2014] ;  /* 0x00201400010a7983 */ /* 0x000ea80000300800 */
[----:B------:R-:W-:Y:S04]  /*756f0*/  STL [R1+0x1ed8], R24 ;  /* 0x001ed81801007387 */ /* 0x000fe80000100800 */
[----:B------:R1:W-:Y:S01]  /*75700*/  LDGSTS.E [R3+0x1400], desc[UR60][R32.64], P1 ;  /* 0x0140000020037fae */ /* 0x0003e2000892187c */
[----:B------:R-:W-:-:S02]  /*75710*/  IADD3 R8, P4, R8, R4, RZ ;  /* 0x0000000408087210 */ /* 0x000fc40007f9e0ff */
[----:B-1----:R-:W-:Y:S01]  /*75720*/  MOV R32, R24 ;  /* 0x0000001800207202 */ /* 0x002fe20000000f00 */
[--C-:B------:R-:W-:Y:S02]  /*75730*/  IMAD.X R27, R27, 0x1, R0.reuse, P2 ;  /* 0x000000011b1b7824 */ /* 0x100fe400010e0600 */
[----:B------:R-:W-:-:S03]  /*75740*/  IMAD.X R26, R26, 0x1, R0, P4 ;  /* 0x000000011a1a7824 */ /* 0x000fc600020e0600 */
[----:B------:R1:W-:Y:S01]  /*75750*/  STL [R1+0x1ed4], R27 ;  /* 0x001ed41b01007387 */ /* 0x0003e20000100800 */
[----:B------:R-:W-:-:S03]  /*75760*/  IMAD.MOV.U32 R33, RZ, RZ, R27 ;  /* 0x000000ffff217224 */ /* 0x000fc600078e001b */
[----:B------:R-:W-:Y:S04]  /*75770*/  STL [R1+0x1f18], R8 ;  /* 0x001f180801007387 */ /* 0x000fe80000100800 */
[----:B------:R1:W-:Y:S02]  /*75780*/  STL [R1+0x1f14], R26 ;  /* 0x001f141a01007387 */ /* 0x0003e40000100800 */
[----:B-1----:R-:W-:Y:S02]  /*75790*/  IMAD.MOV.U32 R27, RZ, RZ, R26 ;  /* 0x000000ffff1b7224 */ /* 0x002fe400078e001a */
[----:B------:R-:W2:Y:S04]  /*757a0*/  LDL.LU R24, [R1+0x2058] ;  /* 0x0020580001187983 */ /* 0x000ea80000300800 */
[----:B------:R-:W2:Y:S01]  /*757b0*/  LDL.LU R31, [R1+0x2098] ;  /* 0x00209800011f7983 */ /* 0x000ea20000300800 */
[----:B------:R-:W-:-:S03]  /*757c0*/  MOV R26, R8 ;  /* 0x00000008001a7202 */ /* 0x000fc60000000f00 */
[----:B------:R-:W-:Y:S04]  /*757d0*/  LDGSTS.E [R3+0x1800], desc[UR60][R32.64], P1 ;  /* 0x0180000020037fae */ /* 0x000fe8000892187c */
[----:B------:R-:W-:Y:S04]  /*757e0*/  LDGSTS.E [R3+0x1c00], desc[UR60][R26.64], P1 ;  /* 0x01c000001a037fae */ /* 0x000fe8000892187c */
[----:B------:R-:W2:Y:S04]  /*757f0*/  LDL.LU R26, [R1+0x2054] ;  /* 0x00205400011a7983 */ /* 0x000ea80000300800 */
[----:B------:R-:W2:Y:S04]  /*75800*/  LDL.LU R32, [R1+0x2094] ;  /* 0x0020940001207983 */ /* 0x000ea80000300800 */
[----:B------:R-:W2:Y:S04]  /*75810*/  LDL.LU R8, [R1+0x20d8] ;  /* 0x0020d80001087983 */ /* 0x000ea80000300800 */
[----:B------:R-:W2:Y:S01]  /*75820*/  LDL.LU R27, [R1+0x2118] ;  /* 0x00211800011b7983 */ /* 0x000ea20000300800 */
[----:B---3--:R-:W-:-:S02]  /*75830*/  IADD3 R25, P2, R25, R4, RZ ;  /* 0x0000000419197210 */ /* 0x008fc40007f5e0ff */
[----:B----4-:R-:W-:-:S03]  /*75840*/  IADD3 R9, P4, R9, R4, RZ ;  /* 0x0000000409097210 */ /* 0x010fc60007f9e0ff */
[----:B------:R1:W-:Y:S01]  /*75850*/  STL [R1+0x1f58], R25 ;  /* 0x001f581901007387 */ /* 0x0003e20000100800 */
[----:B------:R-:W-:Y:S01]  /*75860*/  MOV R34, R25 ;  /* 0x0000001900227202 */ /* 0x000fe20000000f00 */
[--C-:B--2---:R-:W-:Y:S02]  /*75870*/  IMAD.X R30, R30, 0x1, R0.reuse, P2 ;  /* 0x000000011e1e7824 */ /* 0x104fe400010e0600 */
[----:B------:R-:W-:-:S03]  /*75880*/  IMAD.X R28, R28, 0x1, R0, P4 ;  /* 0x000000011c1c7824 */ /* 0x000fc600020e0600 */
[----:B------:R2:W-:Y:S01]  /*75890*/  STL [R1+0x1f54], R30 ;  /* 0x001f541e01007387 */ /* 0x0005e20000100800 */
[----:B------:R-:W-:-:S03]  /*758a0*/  IMAD.MOV.U32 R35, RZ, RZ, R30 ;  /* 0x000000ffff237224 */ /* 0x000fc600078e001e */
[----:B------:R3:W-:Y:S04]  /*758b0*/  STL [R1+0x1f98], R9 ;  /* 0x001f980901007387 */ /* 0x0007e80000100800 */
[----:B------:R4:W-:Y:S04]  /*758c0*/  STL [R1+0x1f94], R28 ;  /* 0x001f941c01007387 */ /* 0x0009e80000100800 */
[----:B-1----:R-:W4:Y:S04]  /*758d0*/  LDL.LU R25, [R1+0x20d4] ;  /* 0x0020d40001197983 */ /* 0x002f280000300800 */
[----:B--2---:R-:W2:Y:S01]  /*758e0*/  LDL.LU R30, [R1+0x2114] ;  /* 0x00211400011e7983 */ /* 0x004ea20000300800 */
[----:B------:R-:W-:-:S03]  /*758f0*/  IADD3 R11, P2, R11, R4, RZ ;  /* 0x000000040b0b7210 */ /* 0x000fc60007f5e0ff */
[----:B------:R1:W-:Y:S01]  /*75900*/  LDGSTS.E [R3+0x2000], desc[UR60][R34.64], P1 ;  /* 0x0200000022037fae */ /* 0x0003e2000892187c */
[----:B------:R-:W-:Y:S01]  /*75910*/  IADD3 R7, P4, R7, R4, RZ ;  /* 0x0000000407077210 */ /* 0x000fe20007f9e0ff */
[----:B-1----:R-:W-:Y:S01]  /*75920*/  IMAD.MOV.U32 R34, RZ, RZ, R9 ;  /* 0x000000ffff227224 */ /* 0x002fe200078e0009 */
[----:B------:R-:W-:Y:S01]  /*75930*/  MOV R35, R28 ;  /* 0x0000001c00237202 */ /* 0x000fe20000000f00 */
[----:B---3--:R-:W3:Y:S04]  /*75940*/  LDL.LU R9, [R1+0x2158] ;  /* 0x0021580001097983 */ /* 0x008ee80000300800 */
[----:B----4-:R-:W4:Y:S01]  /*75950*/  LDL.LU R28, [R1+0x2198] ;  /* 0x00219800011c7983 */ /* 0x010f220000300800 */
[----:B------:R-:W-:-:S03]  /*75960*/  IMAD.X R29, R29, 0x1, R0, P2 ;  /* 0x000000011d1d7824 */ /* 0x000fc600010e0600 */
[----:B------:R1:W-:Y:S01]  /*75970*/  STL [R1+0x1fd8], R11 ;  /* 0x001fd80b01007387 */ /* 0x0003e20000100800 */
[----:B------:R-:W-:-:S03]  /*75980*/  IMAD.X R10, R10, 0x1, R0, P4 ;  /* 0x000000010a0a7824 */ /* 0x000fc600020e0600 */
[----:B------:R1:W-:Y:S04]  /*75990*/  STL [R1+0x1fd4], R29 ;  /* 0x001fd41d01007387 */ /* 0x0003e80000100800 */
[----:B------:R1:W-:Y:S04]  /*759a0*/  LDGSTS.E [R3+0x2400], desc[UR60][R34.64], P1 ;  /* 0x0240000022037fae */ /* 0x0003e8000892187c */
[----:B------:R1:W-:Y:S04]  /*759b0*/  STL [R1+0x2018], R7 ;  /* 0x0020180701007387 */ /* 0x0003e80000100800 */
[----:B------:R1:W-:Y:S02]  /*759c0*/  STL [R1+0x2014], R10 ;  /* 0x0020140a01007387 */ /* 0x0003e40000100800 */
[----:B-1----:R-:W-:-:S02]  /*759d0*/  MOV R34, R11 ;  /* 0x0000000b00227202 */ /* 0x002fc40000000f00 */
[----:B------:R-:W4:Y:S01]  /*759e0*/  LDL.LU R11, [R1+0x2154] ;  /* 0x00215400010b7983 */ /* 0x000f220000300800 */
[----:B------:R-:W-:-:S03]  /*759f0*/  IMAD.MOV.U32 R35, RZ, RZ, R29 ;  /* 0x000000ffff237224 */ /* 0x000fc600078e001d */
[----:B------:R-:W4:Y:S04]  /*75a00*/  LDL.LU R29, [R1+0x2194] ;  /* 0x00219400011d7983 */ /* 0x000f280000300800 */
[----:B------:R1:W-:Y:S02]  /*75a10*/  LDGSTS.E [R3+0x2800], desc[UR60][R34.64], P1 ;  /* 0x0280000022037fae */ /* 0x0003e4000892187c */
[----:B-1----:R-:W-:Y:S01]  /*75a20*/  IMAD.MOV.U32 R34, RZ, RZ, R7 ;  /* 0x000000ffff227224 */ /* 0x002fe200078e0007 */
[----:B------:R-:W-:Y:S01]  /*75a30*/  MOV R35, R10 ;  /* 0x0000000a00237202 */ /* 0x000fe20000000f00 */
[----:B------:R-:W4:Y:S04]  /*75a40*/  LDL.LU R7, [R1+0x21d8] ;  /* 0x0021d80001077983 */ /* 0x000f280000300800 */
[----:B------:R-:W4:Y:S04]  /*75a50*/  LDL.LU R10, [R1+0x2218] ;  /* 0x00221800010a7983 */ /* 0x000f280000300800 */
[----:B------:R1:W-:Y:S01]  /*75a60*/  LDGSTS.E [R3+0x2c00], desc[UR60][R34.64], P1 ;  /* 0x02c0000022037fae */ /* 0x0003e2000892187c */
[----:B------:R-:W-:-:S02]  /*75a70*/  IADD3 R24, P2, R24, R4, RZ ;  /* 0x0000000418187210 */ /* 0x000fc40007f5e0ff */
[----:B------:R-:W-:-:S03]  /*75a80*/  IADD3 R31, P4, R31, R4, RZ ;  /* 0x000000041f1f7210 */ /* 0x000fc60007f9e0ff */
[----:B------:R-:W-:Y:S01]  /*75a90*/  STL [R1+0x2058], R24 ;  /* 0x0020581801007387 */ /* 0x000fe20000100800 */
[----:B-1----:R-:W-:Y:S01]  /*75aa0*/  MOV R34, R24 ;  /* 0x0000001800227202 */ /* 0x002fe20000000f00 */
[--C-:B------:R-:W-:Y:S02]  /*75ab0*/  IMAD.X R26, R26, 0x1, R0.reuse, P2 ;  /* 0x000000011a1a7824 */ /* 0x100fe400010e0600 */
[----:B------:R-:W-:-:S03]  /*75ac0*/  IMAD.X R32, R32, 0x1, R0, P4 ;  /* 0x0000000120207824 */ /* 0x000fc600020e0600 */
[----:B------:R1:W-:Y:S01]  /*75ad0*/  STL [R1+0x2054], R26 ;  /* 0x0020541a01007387 */ /* 0x0003e20000100800 */
[----:B------:R-:W-:-:S03]  /*75ae0*/  IMAD.MOV.U32 R35, RZ, RZ, R26 ;  /* 0x000000ffff237224 */ /* 0x000fc600078e001a */
[----:B------:R-:W-:Y:S04]  /*75af0*/  STL [R1+0x2098], R31 ;  /* 0x0020981f01007387 */ /* 0x000fe80000100800 */
[----:B------:R1:W-:Y:S04]  /*75b00*/  STL [R1+0x2094], R32 ;  /* 0x0020942001007387 */ /* 0x0003e80000100800 */
[----:B-1----:R-:W4:Y:S04]  /*75b10*/  LDL.LU R26, [R1+0x21d4] ;  /* 0x0021d400011a7983 */ /* 0x002f280000300800 */
[----:B------:R-:W4:Y:S01]  /*75b20*/  LDL.LU R24, [R1+0x2214] ;  /* 0x0022140001187983 */ /* 0x000f220000300800 */
[----:B------:R-:W-:-:S02]  /*75b30*/  IADD3 R8, P2, R8, R4, RZ ;  /* 0x0000000408087210 */ /* 0x000fc40007f5e0ff */
[----:B------:R-:W-:Y:S01]  /*75b40*/  IADD3 R27, P4, R27, R4, RZ ;  /* 0x000000041b1b7210 */ /* 0x000fe20007f9e0ff */
[----:B------:R-:W-:Y:S01]  /*75b50*/  IMAD.MOV.U32 R33, RZ, RZ, R32 ;  /* 0x000000ffff217224 */ /* 0x000fe200078e0020 */
[----:B------:R-:W-:Y:S01]  /*75b60*/  MOV R32, R31 ;  /* 0x0000001f00207202 */ /* 0x000fe20000000f00 */
[----:B------:R-:W-:Y:S04]  /*75b70*/  STL [R1+0x20d8], R8 ;  /* 0x0020d80801007387 */ /* 0x000fe80000100800 */
[----:B------:R-:W-:Y:S04]  /*75b80*/  LDGSTS.E [R3+0x3000], desc[UR60][R34.64], P1 ;  /* 0x0300000022037fae */ /* 0x000fe8000892187c */
[----:B------:R1:W-:Y:S02]  /*75b90*/  LDGSTS.E [R3+0x3400], desc[UR60][R32.64], P1 ;  /* 0x0340000020037fae */ /* 0x0003e4000892187c */
[----:B-1----:R-:W-:Y:S01]  /*75ba0*/  MOV R32, R8 ;  /* 0x0000000800207202 */ /* 0x002fe20000000f00 */
[----:B------:R-:W-:-:S02]  /*75bb0*/  IMAD.X R25, R25, 0x1, R0, P2 ;  /* 0x0000000119197824 */ /* 0x000fc400010e0600 */
[----:B--2---:R-:W-:-:S03]  /*75bc0*/  IMAD.X R30, R30, 0x1, R0, P4 ;  /* 0x000000011e1e7824 */ /* 0x004fc600020e0600 */
[----:B------:R1:W-:Y:S01]  /*75bd0*/  STL [R1+0x20d4], R25 ;  /* 0x0020d41901007387 */ /* 0x0003e20000100800 */
[----:B------:R-:W-:-:S03]  /*75be0*/  IMAD.MOV.U32 R33, RZ, RZ, R25 ;  /* 0x000000ffff217224 */ /* 0x000fc600078e0019 */
[----:B------:R-:W-:Y:S01]  /*75bf0*/  STL [R1+0x2118], R27 ;  /* 0x0021181b01007387 */ /* 0x000fe20000100800 */
[----:B------:R-:W-:-:S03]  /*75c00*/  IMAD.MOV.U32 R31, RZ, RZ, R30 ;  /* 0x000000ffff1f7224 */ /* 0x000fc600078e001e */
[----:B------:R2:W-:Y:S04]  /*75c10*/  STL [R1+0x2114], R30 ;  /* 0x0021141e01007387 */ /* 0x0005e80000100800 */
[----:B-1----:R-:W4:Y:S04]  /*75c20*/  LDL.LU R25, [R1+0x2258] ;  /* 0x0022580001197983 */ /* 0x002f280000300800 */
[----:B------:R-:W4:Y:S01]  /*75c30*/  LDL.LU R8, [R1+0x2298] ;  /* 0x0022980001087983 */ /* 0x000f220000300800 */
[----:B--2---:R-:W-:-:S03]  /*75c40*/  MOV R30, R27 ;  /* 0x0000001b001e7202 */ /* 0x004fc60000000f00 */
[----:B------:R1:W-:Y:S01]  /*75c50*/  LDGSTS.E [R3+0x3800], desc[UR60][R32.64], P1 ;  /* 0x0380000020037fae */ /* 0x0003e2000892187c */
[----:B---3--:R-:W-:-:S03]  /*75c60*/  IADD3 R9, P2, R9, R4, RZ ;  /* 0x0000000409097210 */ /* 0x008fc60007f5e0ff */
[----:B------:R-:W2:Y:S01]  /*75c70*/  LDL.LU R27, [R1+0x2254] ;  /* 0x00225400011b7983 */ /* 0x000ea20000300800 */
[----:B----4-:R-:W-:-:S03]  /*75c80*/  IADD3 R28, P4, R28, R4, RZ ;  /* 0x000000041c1c7210 */ /* 0x010fc60007f9e0ff */
[----:B------:R-:W-:Y:S01]  /*75c90*/  LDGSTS.E [R3+0x3c00], desc[UR60][R30.64], P1 ;  /* 0x03c000001e037fae */ /* 0x000fe2000892187c */
[----:B-1----:R-:W-:-:S03]  /*75ca0*/  MOV R32, R9 ;  /* 0x0000000900207202 */ /* 0x002fc60000000f00 */
[----:B------:R-:W3:Y:S01]  /*75cb0*/  LDL.LU R30, [R1+0x2294] ;  /* 0x00229400011e7983 */ /* 0x000ee20000300800 */
[----:B------:R-:W-:-:S03]  /*75cc0*/  IMAD.X R11, R11, 0x1, R0, P2 ;  /* 0x000000010b0b7824 */ /* 0x000fc600010e0600 */
[----:B------:R1:W-:Y:S01]  /*75cd0*/  STL [R1+0x2158], R9 ;  /* 0x0021580901007387 */ /* 0x0003e20000100800 */
[----:B------:R-:W-:-:S03]  /*75ce0*/  IMAD.X R29, R29, 0x1, R0, P4 ;  /* 0x000000011d1d7824 */ /* 0x000fc600020e0600 */
[----:B------:R4:W-:Y:S01]  /*75cf0*/  STL [R1+0x2154], R11 ;  /* 0x0021540b01007387 */ /* 0x0009e20000100800 */
[----:B------:R-:W-:-:S03]  /*75d00*/  IMAD.MOV.U32 R33, RZ, RZ, R11 ;  /* 0x000000ffff217224 */ /* 0x000fc600078e000b */
[----:B------:R-:W-:Y:S04]  /*75d10*/  STL [R1+0x2198], R28 ;  /* 0x0021981c01007387 */ /* 0x000fe80000100800 */
[----:B-1----:R-:W3:Y:S04]  /*75d20*/  LDL.LU R9, [R1+0x22d8] ;  /* 0x0022d80001097983 */ /* 0x002ee80000300800 */
[----:B------:R1:W-:Y:S04]  /*75d30*/  STL [R1+0x2194], R29 ;  /* 0x0021941d01007387 */ /* 0x0003e80000100800 */
[----:B----4-:R-:W4:Y:S01]  /*75d40*/  LDL.LU R11, [R1+0x2318] ;  /* 0x00231800010b7983 */ /* 0x010f220000300800 */
[----:B------:R-:W-:-:S03]  /*75d50*/  IADD3 R7, P2, R7, R4, RZ ;  /* 0x0000000407077210 */ /* 0x000fc60007f5e0ff */
[----:B------:R1:W-:Y:S01]  /*75d60*/  LDGSTS.E [R3+0x4000], desc[UR60][R32.64], P1 ;  /* 0x0400000020037fae */ /* 0x0003e2000892187c */
[----:B------:R-:W-:Y:S02]  /*75d70*/  IADD3 R10, P4, R10, R4, RZ ;  /* 0x000000040a0a7210 */ /* 0x000fe40007f9e0ff */
[----:B-1----:R-:W-:Y:S02]  /*75d80*/  MOV R33, R29 ;  /* 0x0000001d00217202 */ /* 0x002fe40000000f00 */
[----:B------:R-:W4:Y:S01]  /*75d90*/  LDL.LU R29, [R1+0x22d4] ;  /* 0x0022d400011d7983 */ /* 0x000f220000300800 */
[----:B------:R-:W-:-:S03]  /*75da0*/  IMAD.MOV.U32 R32, RZ, RZ, R28 ;  /* 0x000000ffff207224 */ /* 0x000fc600078e001c */
[----:B------:R-:W4:Y:S04]  /*75db0*/  LDL.LU R28, [R1+0x2314] ;  /* 0x00231400011c7983 */ /* 0x000f280000300800 */
[----:B------:R1:W-:Y:S04]  /*75dc0*/  STL [R1+0x21d8], R7 ;  /* 0x0021d80701007387 */ /* 0x0003e80000100800 */
[----:B------:R1:W-:Y:S01]  /*75dd0*/  LDGSTS.E [R3+0x4400], desc[UR60][R32.64], P1 ;  /* 0x0440000020037fae */ /* 0x0003e2000892187c */
[----:B------:R-:W-:Y:S01]  /*75de0*/  IMAD.MOV.U32 R34, RZ, RZ, R10 ;  /* 0x000000ffff227224 */ /* 0x000fe200078e000a */
[----:B-1----:R-:W-:Y:S01]  /*75df0*/  MOV R32, R7 ;  /* 0x0000000700207202 */ /* 0x002fe20000000f00 */
[----:B------:R-:W-:-:S02]  /*75e00*/  IMAD.X R26, R26, 0x1, R0, P2 ;  /* 0x000000011a1a7824 */ /* 0x000fc400010e0600 */
[----:B------:R-:W-:-:S03]  /*75e10*/  IMAD.X R24, R24, 0x1, R0, P4 ;  /* 0x0000000118187824 */ /* 0x000fc600020e0600 */
[----:B------:R-:W-:Y:S01]  /*75e20*/  STL [R1+0x21d4], R26 ;  /* 0x0021d41a01007387 */ /* 0x000fe20000100800 */
[----:B------:R-:W-:-:S03]  /*75e30*/  IMAD.MOV.U32 R33, RZ, RZ, R26 ;  /* 0x000000ffff217224 */ /* 0x000fc600078e001a */
[----:B------:R1:W-:Y:S04]  /*75e40*/  STL [R1+0x2218], R10 ;  /* 0x0022180a01007387 */ /* 0x0003e80000100800 */
[----:B------:R-:W4:Y:S04]  /*75e50*/  LDL.LU R7, [R1+0x2358] ;  /* 0x0023580001077983 */ /* 0x000f280000300800 */
[----:B------:R1:W-:Y:S04]  /*75e60*/  STL [R1+0x2214], R24 ;  /* 0x0022141801007387 */ /* 0x0003e80000100800 */
[----:B------:R-:W4:Y:S04]  /*75e70*/  LDL.LU R31, [R1+0x2398] ;  /* 0x00239800011f7983 */ /* 0x000f280000300800 */
[----:B-1----:R-:W4:Y:S04]  /*75e80*/  LDL.LU R10, [R1+0x2354] ;  /* 0x00235400010a7983 */ /* 0x002f280000300800 */
[----:B------:R-:W-:Y:S04]  /*75e90*/  LDGSTS.E [R3+0x4800], desc[UR60][R32.64], P1 ;  /* 0x0480000020037fae */ /* 0x000fe8000892187c */
[----:B------:R-:W4:Y:S01]  /*75ea0*/  LDL.LU R32, [R1+0x2394] ;  /* 0x0023940001207983 */ /* 0x000f220000300800 */
[----:B------:R-:W-:-:S03]  /*75eb0*/  MOV R35, R24 ;  /* 0x0000001800237202 */ /* 0x000fc60000000f00 */
[----:B------:R-:W4:Y:S04]  /*75ec0*/  LDL.LU R26, [R1+0x23a0] ;  /* 0x0023a000011a7983 */ /* 0x000f280000300800 */
[----:B------:R-:W4:Y:S04]  /*75ed0*/  LDL.LU R24, [R1+0x23a8] ;  /* 0x0023a80001187983 */ /* 0x000f280000300800 */
[----:B------:R1:W-:Y:S01]  /*75ee0*/  LDGSTS.E [R3+0x4c00], desc[UR60][R34.64], P1 ;  /* 0x04c0000022037fae */ /* 0x0003e2000892187c */
[-C--:B------:R-:W-:Y:S02]  /*75ef0*/  IADD3 R25, P2, R25, R4.reuse, RZ ;  /* 0x0000000419197210 */ /* 0x080fe40007f5e0ff */
[----:B------:R-:W-:-:S03]  /*75f00*/  IADD3 R8, P4, R8, R4, RZ ;  /* 0x0000000408087210 */ /* 0x000fc60007f9e0ff */
[----:B------:R-:W-:Y:S01]  /*75f10*/  STL [R1+0x2258], R25 ;  /* 0x0022581901007387 */ /* 0x000fe20000100800 */
[----:B--2---:R-:W-:Y:S01]  /*75f20*/  IMAD.X R27, R27, 0x1, R0, P2 ;  /* 0x000000011b1b7824 */ /* 0x004fe200010e0600 */
[----:B-1----:R-:W-:-:S04]  /*75f30*/  MOV R34, R25 ;  /* 0x0000001900227202 */ /* 0x002fc80000000f00 */
[----:B------:R1:W-:Y:S01]  /*75f40*/  STL [R1+0x2254], R27 ;  /* 0x0022541b01007387 */ /* 0x0003e20000100800 */
[----:B------:R-:W-:-:S03]  /*75f50*/  IMAD.MOV.U32 R35, RZ, RZ, R27 ;  /* 0x000000ffff237224 */ /* 0x000fc600078e001b */
[----:B------:R2:W-:Y:S04]  /*75f60*/  STL [R1+0x2298], R8 ;  /* 0x0022980801007387 */ /* 0x0005e80000100800 */
[----:B------:R2:W-:Y:S01]  /*75f70*/  LDGSTS.E [R3+0x5000], desc[UR60][R34.64], P1 ;  /* 0x0500000022037fae */ /* 0x0005e2000892187c */
[----:B---3--:R-:W-:-:S05]  /*75f80*/  IMAD.X R30, R30, 0x1, R0, P4 ;  /* 0x000000011e1e7824 */ /* 0x008fca00020e0600 */
[----:B------:R-:W-:Y:S04]  /*75f90*/  STL [R1+0x2294], R30 ;  /* 0x0022941e01007387 */ /* 0x000fe80000100800 */
[----:B-1----:R-:W3:Y:S04]  /*75fa0*/  LDL.LU R27, [R1+0x239c] ;  /* 0x00239c00011b7983 */ /* 0x002ee80000300800 */
[----:B------:R-:W3:Y:S01]  /*75fb0*/  LDL.LU R25, [R1+0x23a4] ;  /* 0x0023a40001197983 */ /* 0x000ee20000300800 */
[----:B--2---:R-:W-:Y:S01]  /*75fc0*/  IMAD.MOV.U32 R34, RZ, RZ, R8 ;  /* 0x000000ffff227224 */ /* 0x004fe200078e0008 */
[----:B------:R-:W-:-:S02]  /*75fd0*/  MOV R35, R30 ;  /* 0x0000001e00237202 */ /* 0x000fc40000000f00 */
[----:B------:R-:W2:Y:S01]  /*75fe0*/  LDL.LU R8, [R1+0x23b0] ;  /* 0x0023b00001087983 */ /* 0x000ea20000300800 */
[----:B------:R-:W-:-:S03]  /*75ff0*/  IADD3 R9, P2, R9, R4, RZ ;  /* 0x0000000409097210 */ /* 0x000fc60007f5e0ff */
[----:B------:R1:W-:Y:S01]  /*76000*/  LDGSTS.E [R3+0x5400], desc[UR60][R34.64], P1 ;  /* 0x0540000022037fae */ /* 0x0003e2000892187c */
[----:B----4-:R-:W-:-:S03]  /*76010*/  IADD3 R11, P4, R11, R4, RZ ;  /* 0x000000040b0b7210 */ /* 0x010fc60007f9e0ff */
[----:B------:R4:W-:Y:S01]  /*76020*/  STL [R1+0x22d8], R9 ;  /* 0x0022d80901007387 */ /* 0x0009e20000100800 */
[----:B-1----:R-:W-:Y:S01]  /*76030*/  MOV R34, R9 ;  /* 0x0000000900227202 */ /* 0x002fe20000000f00 */
[--C-:B------:R-:W-:Y:S02]  /*76040*/  IMAD.X R29, R29, 0x1, R0.reuse, P2 ;  /* 0x000000011d1d7824 */ /* 0x100fe400010e0600 */
[----:B------:R-:W-:-:S03]  /*76050*/  IMAD.X R28, R28, 0x1, R0, P4 ;  /* 0x000000011c1c7824 */ /* 0x000fc600020e0600 */
[----:B------:R1:W-:Y:S01]  /*76060*/  STL [R1+0x22d4], R29 ;  /* 0x0022d41d01007387 */ /* 0x0003e20000100800 */
[----:B------:R-:W-:-:S03]  /*76070*/  IMAD.MOV.U32 R35, RZ, RZ, R29 ;  /* 0x000000ffff237224 */ /* 0x000fc600078e001d */
[----:B------:R1:W-:Y:S04]  /*76080*/  STL [R1+0x2318], R11 ;  /* 0x0023180b01007387 */ /* 0x0003e80000100800 */
[----:B----4-:R-:W4:Y:S04]  /*76090*/  LDL.LU R9, [R1+0x23ac] ;  /* 0x0023ac0001097983 */ /* 0x010f280000300800 */
[----:B------:R1:W-:Y:S04]  /*760a0*/  STL [R1+0x2314], R28 ;  /* 0x0023141c01007387 */ /* 0x0003e80000100800 */
[----:B------:R-:W4:Y:S04]  /*760b0*/  LDL.LU R30, [R1+0x23b4] ;  /* 0x0023b400011e7983 */ /* 0x000f280000300800 */
[----:B-1----:R-:W4:Y:S04]  /*760c0*/  LDL.LU R29, [R1+0x23b8] ;  /* 0x0023b800011d7983 */ /* 0x002f280000300800 */
[----:B------:R1:W-:Y:S02]  /*760d0*/  LDGSTS.E [R3+0x5800], desc[UR60][R34.64], P1 ;  /* 0x0580000022037fae */ /* 0x0003e4000892187c */
[----:B-1----:R-:W-:Y:S01]  /*760e0*/  IMAD.MOV.U32 R34, RZ, RZ, R11 ;  /* 0x000000ffff227224 */ /* 0x002fe200078e000b */
[----:B------:R-:W-:Y:S01]  /*760f0*/  MOV R35, R28 ;  /* 0x0000001c00237202 */ /* 0x000fe20000000f00 */
[----:B------:R-:W4:Y:S04]  /*76100*/  LDL.LU R11, [R1+0x23c0] ;  /* 0x0023c000010b7983 */ /* 0x000f280000300800 */
[----:B------:R1:W-:Y:S01]  /*76110*/  LDGSTS.E [R3+0x5c00], desc[UR60][R34.64], P1 ;  /* 0x05c0000022037fae */ /* 0x0003e2000892187c */
[----:B------:R-:W-:-:S02]  /*76120*/  IADD3 R7, P2, R7, R4, RZ ;  /* 0x0000000407077210 */ /* 0x000fc40007f5e0ff */
[----:B------:R-:W-:-:S03]  /*76130*/  IADD3 R31, P4, R31, R4, RZ ;  /* 0x000000041f1f7210 */ /* 0x000fc60007f9e0ff */
[----:B------:R-:W-:Y:S01]  /*76140*/  IMAD.X R10, R10, 0x1, R0, P2 ;  /* 0x000000010a0a7824 */ /* 0x000fe200010e0600 */
[----:B------:R-:W-:Y:S04]  /*76150*/  STL [R1+0x2358], R7 ;  /* 0x0023580701007387 */ /* 0x000fe80000100800 */
[----:B------:R1:W-:Y:S02]  /*76160*/  STL [R1+0x2354], R10 ;  /* 0x0023540a01007387 */ /* 0x0003e40000100800 */
[----:B-1----:R-:W-:Y:S02]  /*76170*/  IMAD.MOV.U32 R35, RZ, RZ, R10 ;  /* 0x000000ffff237224 */ /* 0x002fe400078e000a */
[----:B------:R-:W-:Y:S01]  /*76180*/  STL [R1+0x2398], R31 ;  /* 0x0023981f01007387 */ /* 0x000fe20000100800 */
[----:B------:R-:W-:-:S03]  /*76190*/  MOV R34, R7 ;  /* 0x0000000700227202 */ /* 0x000fc60000000f00 */
[----:B------:R-:W4:Y:S01]  /*761a0*/  LDL.LU R28, [R1+0x23bc] ;  /* 0x0023bc00011c7983 */ /* 0x000f220000300800 */
[----:B------:R-:W-:-:S03]  /*761b0*/  IMAD.X R32, R32, 0x1, R0, P4 ;  /* 0x0000000120207824 */ /* 0x000fc600020e0600 */
[----:B------:R-:W-:Y:S04]  /*761c0*/  LDGSTS.E [R3+0x6000], desc[UR60][R34.64], P1 ;  /* 0x0600000022037fae */ /* 0x000fe8000892187c */
[----:B------:R1:W-:Y:S04]  /*761d0*/  STL [R1+0x2394], R32 ;  /* 0x0023942001007387 */ /* 0x0003e80000100800 */
[----:B------:R-:W4:Y:S04]  /*761e0*/  LDL.LU R10, [R1+0x23c4] ;  /* 0x0023c400010a7983 */ /* 0x000f280000300800 */
[----:B------:R-:W4:Y:S01]  /*761f0*/  LDL.LU R7, [R1+0x23c8] ;  /* 0x0023c80001077983 */ /* 0x000f220000300800 */
[----:B------:R-:W-:-:S02]  /*76200*/  IADD3 R26, P2, R26, R4, RZ ;  /* 0x000000041a1a7210 */ /* 0x000fc40007f5e0ff */
[----:B------:R-:W-:Y:S01]  /*76210*/  IADD3 R24, P4, R24, R4, RZ ;  /* 0x0000000418187210 */ /* 0x000fe20007f9e0ff */
[----:B------:R-:W-:Y:S01]  /*76220*/  IMAD.MOV.U32 R33, RZ, RZ, R32 ;  /* 0x000000ffff217224 */ /* 0x000fe200078e0020 */
[----:B-1----:R-:W-:Y:S01]  /*76230*/  MOV R32, R31 ;  /* 0x0000001f00207202 */ /* 0x002fe20000000f00 */
[----:B------:R-:W-:Y:S04]  /*76240*/  STL [R1+0x23a0], R26 ;  /* 0x0023a01a01007387 */ /* 0x000fe80000100800 */
[----:B------:R1:W-:Y:S01]  /*76250*/  LDGSTS.E [R3+0x6400], desc[UR60][R32.64], P1 ;  /* 0x0640000020037fae */ /* 0x0003e2000892187c */
[--C-:B---3--:R-:W-:Y:S02]  /*76260*/  IMAD.X R27, R27, 0x1, R0.reuse, P2 ;  /* 0x000000011b1b7824 */ /* 0x108fe400010e0600 */
[----:B------:R-:W-:-:S03]  /*76270*/  IMAD.X R25, R25, 0x1, R0, P4 ;  /* 0x0000000119197824 */ /* 0x000fc600020e0600 */
[----:B------:R3:W-:Y:S04]  /*76280*/  STL [R1+0x239c], R27 ;  /* 0x00239c1b01007387 */ /* 0x0007e80000100800 */
[----:B------:R-:W-:Y:S04]  /*76290*/  STL [R1+0x23a8], R24 ;  /* 0x0023a81801007387 */ /* 0x000fe80000100800 */
[----:B------:R-:W-:Y:S04]  /*762a0*/  LDGSTS.E [R3+0x6800], desc[UR60][R26.64], P1 ;  /* 0x068000001a037fae */ /* 0x000fe8000892187c */
[----:B------:R1:W-:Y:S01]  /*762b0*/  STL [R1+0x23a4], R25 ;  /* 0x0023a41901007387 */ /* 0x0003e20000100800 */
[----:B--2---:R-:W-:-:S03]  /*762c0*/  IADD3 R8, P2, R8, R4, RZ ;  /* 0x0000000408087210 */ /* 0x004fc60007f5e0ff */
[----:B------:R-:W-:Y:S04]  /*762d0*/  LDGSTS.E [R3+0x6c00], desc[UR60][R24.64], P1 ;  /* 0x06c0000018037fae */ /* 0x000fe8000892187c */
[----:B---3--:R-:W2:Y:S04]  /*762e0*/  LDL.LU.64 R26, [R1+0x1440] ;  /* 0x00144000011a7983 */ /* 0x008ea80000300a00 */
[----:B------:R-:W3:Y:S04]  /*762f0*/  LDL.LU.64 R38, [R1+0x1438] ;  /* 0x0014380001267983 */ /* 0x000ee80000300a00 */
[----:B-1----:R-:W3:Y:S01]  /*76300*/  LDL.LU.64 R24, [R1+0x1430] ;  /* 0x0014300001187983 */ /* 0x002ee20000300a00 */
[----:B------:R-:W-:-:S03]  /*76310*/  IMAD.MOV.U32 R32, RZ, RZ, R8 ;  /* 0x000000ffff207224 */ /* 0x000fc600078e0008 */
[----:B------:R-:W-:Y:S01]  /*76320*/  STL [R1+0x23b0], R8 ;  /* 0x0023b00801007387 */ /* 0x000fe20000100800 */
[----:B----4-:R-:W-:-:S04]  /*76330*/  IADD3.X R9, R9, R0, RZ, P2, !PT ;  /* 0x0000000009097210 */ /* 0x010fc800017fe4ff */
[----:B------:R-:W-:Y:S01]  /*76340*/  MOV R33, R9 ;  /* 0x0000000900217202 */ /* 0x000fe20000000f00 */
[----:B------:R1:W-:Y:S04]  /*76350*/  STL [R1+0x23ac], R9 ;  /* 0x0023ac0901007387 */ /* 0x0003e80000100800 */
[----:B------:R-:W-:Y:S01]  /*76360*/  LDGSTS.E [R3+0x7000], desc[UR60][R32.64], P1 ;  /* 0x0700000020037fae */ /* 0x000fe2000892187c */
[----:B------:R-:W-:-:S05]  /*76370*/  IADD3 R29, P4, R29, R4, RZ ;  /* 0x000000041d1d7210 */ /* 0x000fca0007f9e0ff */
[----:B------:R-:W-:Y:S01]  /*76380*/  IMAD.X R30, R30, 0x1, R0, P4 ;  /* 0x000000011e1e7824 */ /* 0x000fe200020e0600 */
[----:B------:R-:W-:Y:S04]  /*76390*/  STL [R1+0x23b8], R29 ;  /* 0x0023b81d01007387 */ /* 0x000fe80000100800 */
[----:B-1----:R-:W4:Y:S04]  /*763a0*/  LDL.LU.64 R8, [R1+0x1348] ;  /* 0x0013480001087983 */ /* 0x002f280000300a00 */
[----:B------:R1:W-:Y:S04]  /*763b0*/  STL [R1+0x23b4], R30 ;  /* 0x0023b41e01007387 */ /* 0x0003e80000100800 */
[----:B------:R-:W4:Y:S01]  /*763c0*/  LDL.LU.64 R44, [R1+0x1428] ;  /* 0x00142800012c7983 */ /* 0x000f220000300a00 */
[----:B------:R-:W-:-:S03]  /*763d0*/  IADD3 R11, P2, R11, R4, RZ ;  /* 0x000000040b0b7210 */ /* 0x000fc60007f5e0ff */
[----:B------:R-:W4:Y:S04]  /*763e0*/  LDL.LU.64 R36, [R1+0x1420] ;  /* 0x0014200001247983 */ /* 0x000f280000300a00 */
[----:B------:R-:W-:Y:S01]  /*763f0*/  STL [R1+0x23c0], R11 ;  /* 0x0023c00b01007387 */ /* 0x000fe20000100800 */
[----:B------:R-:W-:Y:S02]  /*76400*/  IMAD.MOV.U32 R31, RZ, RZ, R30 ;  /* 0x000000ffff1f7224 */ /* 0x000fe400078e001e */
[----:B-1----:R-:W-:-:S05]  /*76410*/  IMAD.MOV.U32 R30, RZ, RZ, R29 ;  /* 0x000000ffff1e7224 */ /* 0x002fca00078e001d */
[----:B------:R-:W-:Y:S01]  /*76420*/  LDGSTS.E [R3+0x7400], desc[UR60][R30.64], P1 ;  /* 0x074000001e037fae */ /* 0x000fe2000892187c */
[----:B------:R-:W-:-:S05]  /*76430*/  IADD3.X R28, R28, R0, RZ, P2, !PT ;  /* 0x000000001c1c7210 */ /* 0x000fca00017fe4ff */
[----:B------:R1:W-:Y:S01]  /*76440*/  STL [R1+0x23bc], R28 ;  /* 0x0023bc1c01007387 */ /* 0x0003e20000100800 */
[----:B------:R-:W-:Y:S01]  /*76450*/  IMAD.MOV.U32 R29, RZ, RZ, R28 ;  /* 0x000000ffff1d7224 */ /* 0x000fe200078e001c */
[----:B------:R-:W-:-:S05]  /*76460*/  IADD3 R7, P4, R7, R4, RZ ;  /* 0x0000000407077210 */ /* 0x000fca0007f9e0ff */
[----:B------:R-:W-:Y:S01]  /*76470*/  IMAD.X R10, R10, 0x1, R0, P4 ;  /* 0x000000010a0a7824 */ /* 0x000fe200020e0600 */
[----:B------:R-:W-:Y:S04]  /*76480*/  STL [R1+0x23c8], R7 ;  /* 0x0023c80701007387 */ /* 0x000fe80000100800 */
[----:B------:R-:W4:Y:S01]  /*76490*/  LDL.LU.64 R32, [R1+0x1418] ;  /* 0x0014180001207983 */ /* 0x000f220000300a00 */
[----:B-1----:R-:W-:-:S03]  /*764a0*/  MOV R28, R11 ;  /* 0x0000000b001c7202 */ /* 0x002fc60000000f00 */
[----:B------:R1:W-:Y:S04]  /*764b0*/  STL [R1+0x23c4], R10 ;  /* 0x0023c40a01007387 */ /* 0x0003e80000100800 */
[----:B------:R-:W4:Y:S04]  /*764c0*/  LDL.LU.64 R42, [R1+0x1410] ;  /* 0x00141000012a7983 */ /* 0x000f280000300a00 */
[----:B------:R1:W-:Y:S02]  /*764d0*/  LDGSTS.E [R3+0x7800], desc[UR60][R28.64], P1 ;  /* 0x078000001c037fae */ /* 0x0003e4000892187c */
[----:B-1----:R-:W-:-:S02]  /*764e0*/  IMAD.MOV.U32 R29, RZ, RZ, R10 ;  /* 0x000000ffff1d7224 */ /* 0x002fc400078e000a */
[----:B------:R-:W4:Y:S04]  /*764f0*/  LDL.LU.64 R10, [R1+0x1408] ;  /* 0x00140800010a7983 */ /* 0x000f280000300a00 */
[----:B------:R-:W4:Y:S04]  /*76500*/  LDL.LU.64 R40, [R1+0x1400] ;  /* 0x0014000001287983 */ /* 0x000f280000300a00 */
[----:B------:R-:W4:Y:S01]  /*76510*/  LDL.LU.64 R34, [R1+0x13f8] ;  /* 0x0013f80001227983 */ /* 0x000f220000300a00 */
[----:B------:R-:W-:-:S03]  /*76520*/  IMAD.MOV.U32 R28, RZ, RZ, R7 ;  /* 0x000000ffff1c7224 */ /* 0x000fc600078e0007 */
[----:B------:R-:W4:Y:S04]  /*76530*/  LDL.LU.64 R30, [R1+0x13f0] ;  /* 0x0013f000011e7983 */ /* 0x000f280000300a00 */
[----:B------:R1:W-:Y:S04]  /*76540*/  LDGSTS.E [R3+0x7c00], desc[UR60][R28.64], P1 ;  /* 0x07c000001c037fae */ /* 0x0003e8000892187c */
[----:B------:R-:W4:Y:S01]  /*76550*/  LDL.LU.64 R28, [R1+0x13e8] ;  /* 0x0013e800011c7983 */ /* 0x000f220000300a00 */
[----:B--2---:R-:W-:-:S04]  /*76560*/  IADD3 R82, P2, R26, R4, RZ ;  /* 0x000000041a527210 */ /* 0x004fc80007f5e0ff */
[----:B------:R-:W-:Y:S02]  /*76570*/  IADD3.X R252, R27, R0, RZ, P2, !PT ;  /* 0x000000001bfc7210 */ /* 0x000fe400017fe4ff */
[-C--:B---3--:R-:W-:Y:S01]  /*76580*/  IADD3 R80, P2, R38, R4.reuse, RZ ;  /* 0x0000000426507210 */ /* 0x088fe20007f5e0ff */
[----:B------:R-:W2:Y:S04]  /*76590*/  LDL.LU.64 R26, [R1+0x13e0] ;  /* 0x0013e000011a7983 */ /* 0x000ea80000300a00 */
[--C-:B------:R-:W-:Y:S01]  /*765a0*/  IMAD.X R81, R39, 0x1, R0.reuse, P2 ;  /* 0x0000000127517824 */ /* 0x100fe200010e0600 */
[-C--:B------:R-:W-:Y:S01]  /*765b0*/  IADD3 R78, P2, R24, R4.reuse, RZ ;  /* 0x00000004184e7210 */ /* 0x080fe20007f5e0ff */
[----:B------:R-:W1:Y:S04]  /*765c0*/  LDL.LU.64 R38, [R1+0x13d8] ;  /* 0x0013d80001267983 */ /* 0x000e680000300a00 */
[----:B------:R-:W-:Y:S01]  /*765d0*/  IMAD.X R79, R25, 0x1, R0, P2 ;  /* 0x00000001194f7824 */ /* 0x000fe200010e0600 */
[----:B----4-:R-:W-:-:S04]  /*765e0*/  IADD3 R24, P2, R8, R4, RZ ;  /* 0x0000000408187210 */ /* 0x010fc80007f5e0ff */
[----:B------:R-:W-:Y:S02]  /*765f0*/  IADD3.X R25, R9, R0, RZ, P2, !PT ;  /* 0x0000000009197210 */ /* 0x000fe400017fe4ff */
[----:B------:R-:W3:Y:S01]  /*76600*/  LDL.LU.64 R8, [R1+0x13d0] ;  /* 0x0013d00001087983 */ /* 0x000ee20000300a00 */
[----:B------:R-:W-:-:S05]  /*76610*/  IADD3 R76, P2, R44, R4, RZ ;  /* 0x000000042c4c7210 */ /* 0x000fca0007f5e0ff */
[----:B------:R-:W-:Y:S01]  /*76620*/  IMAD.X R77, R45, 0x1, R0, P2 ;  /* 0x000000012d4d7824 */ /* 0x000fe200010e0600 */
[----:B------:R-:W-:-:S05]  /*76630*/  IADD3 R74, P2, R36, R4, RZ ;  /* 0x00000004244a7210 */ /* 0x000fca0007f5e0ff */
[----:B------:R-:W-:Y:S02]  /*76640*/  IMAD.X R75, R37, 0x1, R0, P2 ;  /* 0x00000001254b7824 */ /* 0x000fe400010e0600 */
[----:B------:R-:W4:Y:S01]  /*76650*/  LDL.LU.64 R36, [R1+0x13c8] ;  /* 0x0013c80001247983 */ /* 0x000f220000300a00 */
[----:B------:R-:W-:-:S04]  /*76660*/  IADD3 R72, P2, R32, R4, RZ ;  /* 0x0000000420487210 */ /* 0x000fc80007f5e0ff */
[----:B------:R-:W-:Y:S02]  /*76670*/  IADD3.X R73, R33, R0, RZ, P2, !PT ;  /* 0x0000000021497210 */ /* 0x000fe400017fe4ff */
[----:B------:R-:W4:Y:S01]  /*76680*/  LDL.LU.64 R32, [R1+0x13c0] ;  /* 0x0013c00001207983 */ /* 0x000f220000300a00 */
[----:B------:R-:W-:-:S05]  /*76690*/  IADD3 R70, P2, R42, R4, RZ ;  /* 0x000000042a467210 */ /* 0x000fca0007f5e0ff */
[----:B------:R-:W-:Y:S01]  /*766a0*/  IMAD.X R71, R43, 0x1, R0, P2 ;  /* 0x000000012b477824 */ /* 0x000fe200010e0600 */
[----:B------:R-:W-:-:S05]  /*766b0*/  IADD3 R68, P2, R10, R4, RZ ;  /* 0x000000040a447210 */ /* 0x000fca0007f5e0ff */
[----:B------:R-:W-:Y:S02]  /*766c0*/  IMAD.X R69, R11, 0x1, R0, P2 ;  /* 0x000000010b457824 */ /* 0x000fe400010e0600 */
[----:B------:R-:W4:Y:S01]  /*766d0*/  LDL.LU.64 R10, [R1+0x13b8] ;  /* 0x0013b800010a7983 */ /* 0x000f220000300a00 */
[----:B------:R-:W-:-:S04]  /*766e0*/  IADD3 R66, P2, R40, R4, RZ ;  /* 0x0000000428427210 */ /* 0x000fc80007f5e0ff */
[----:B------:R-:W-:Y:S02]  /*766f0*/  IADD3.X R67, R41, R0, RZ, P2, !PT ;  /* 0x0000000029437210 */ /* 0x000fe400017fe4ff */
[----:B------:R-:W-:-:S05]  /*76700*/  IADD3 R63, P2, R34, R4, RZ ;  /* 0x00000004223f7210 */ /* 0x000fca0007f5e0ff */
[----:B------:R-:W-:Y:S02]  /*76710*/  IMAD.X R64, R35, 0x1, R0, P2 ;  /* 0x0000000123407824 */ /* 0x000fe400010e0600 */
[----:B------:R-:W4:Y:S01]  /*76720*/  LDL.LU.64 R34, [R1+0x13b0] ;  /* 0x0013b00001227983 */ /* 0x000f220000300a00 */
[----:B------:R-:W-:-:S05]  /*76730*/  IADD3 R61, P2, R30, R4, RZ ;  /* 0x000000041e3d7210 */ /* 0x000fca0007f5e0ff */
[----:B------:R-:W-:Y:S01]  /*76740*/  IMAD.X R62, R31, 0x1, R0, P2 ;  /* 0x000000011f3e7824 */ /* 0x000fe200010e0600 */
[----:B------:R-:W-:-:S04]  /*76750*/  IADD3 R59, P2, R28, R4, RZ ;  /* 0x000000041c3b7210 */ /* 0x000fc80007f5e0ff */
[----:B------:R-:W-:Y:S02]  /*76760*/  IADD3.X R60, R29, R0, RZ, P2, !PT ;  /* 0x000000001d3c7210 */ /* 0x000fe400017fe4ff */
[----:B--2---:R-:W-:-:S05]  /*76770*/  IADD3 R30, P2, R26, R4, RZ ;  /* 0x000000041a1e7210 */ /* 0x004fca0007f5e0ff */
[--C-:B------:R-:W-:Y:S01]  /*76780*/  IMAD.X R31, R27, 0x1, R0.reuse, P2 ;  /* 0x000000011b1f7824 */ /* 0x100fe200010e0600 */
[-C--:B-1----:R-:W-:Y:S01]  /*76790*/  IADD3 R28, P2, R38, R4.reuse, RZ ;  /* 0x00000004261c7210 */ /* 0x082fe20007f5e0ff */
[----:B------:R-:W2:Y:S04]  /*767a0*/  LDL.LU.64 R26, [R1+0x13a8] ;  /* 0x0013a800011a7983 */ /* 0x000ea80000300a00 */
[----:B------:R-:W-:Y:S01]  /*767b0*/  IMAD.X R29, R39, 0x1, R0, P2 ;  /* 0x00000001271d7824 */ /* 0x000fe200010e0600 */
[----:B---3--:R-:W-:-:S04]  /*767c0*/  IADD3 R57, P2, R8, R4, RZ ;  /* 0x0000000408397210 */ /* 0x008fc80007f5e0ff */
[----:B------:R-:W-:Y:S02]  /*767d0*/  IADD3.X R58, R9, R0, RZ, P2, !PT ;  /* 0x00000000093a7210 */ /* 0x000fe400017fe4ff */
[----:B------:R-:W3:Y:S04]  /*767e0*/  LDL.LU.64 R8, [R1+0x13a0] ;  /* 0x0013a00001087983 */ /* 0x000ee80000300a00 */
[----:B------:R-:W3:Y:S01]  /*767f0*/  LDL.LU.64 R46, [R1+0x1398] ;  /* 0x00139800012e7983 */ /* 0x000ee20000300a00 */
[----:B----4-:R-:W-:-:S05]  /*76800*/  IADD3 R55, P2, R36, R4, RZ ;  /* 0x0000000424377210 */ /* 0x010fca0007f5e0ff */
[----:B------:R-:W-:Y:S01]  /*76810*/  IMAD.X R56, R37, 0x1, R0, P2 ;  /* 0x0000000125387824 */ /* 0x000fe200010e0600 */
[----:B------:R-:W-:-:S05]  /*76820*/  IADD3 R53, P2, R32, R4, RZ ;  /* 0x0000000420357210 */ /* 0x000fca0007f5e0ff */
[----:B------:R-:W-:Y:S01]  /*76830*/  IMAD.X R54, R33, 0x1, R0, P2 ;  /* 0x0000000121367824 */ /* 0x000fe200010e0600 */
[----:B------:R-:W-:-:S04]  /*76840*/  IADD3 R51, P2, R10, R4, RZ ;  /* 0x000000040a337210 */ /* 0x000fc80007f5e0ff */
[----:B------:R-:W-:Y:S02]  /*76850*/  IADD3.X R52, R11, R0, RZ, P2, !PT ;  /* 0x000000000b347210 */ /* 0x000fe400017fe4ff */
[----:B------:R-:W4:Y:S04]  /*76860*/  LDL.LU.64 R10, [R1+0x1390] ;  /* 0x00139000010a7983 */ /* 0x000f280000300a00 */
[----:B------:R-:W4:Y:S04]  /*76870*/  LDL.LU.64 R44, [R1+0x1388] ;  /* 0x00138800012c7983 */ /* 0x000f280000300a00 */
[----:B------:R-:W4:Y:S04]  /*76880*/  LDL.LU.64 R42, [R1+0x1380] ;  /* 0x00138000012a7983 */ /* 0x000f280000300a00 */
[----:B------:R-:W4:Y:S04]  /*76890*/  LDL.LU.64 R40, [R1+0x1378] ;  /* 0x0013780001287983 */ /* 0x000f280000300a00 */
[----:B------:R-:W4:Y:S01]  /*768a0*/  LDL.LU.64 R38, [R1+0x1370] ;  /* 0x0013700001267983 */ /* 0x000f220000300a00 */
[----:B------:R-:W-:-:S03]  /*768b0*/  IADD3 R32, P2, R34, R4, RZ ;  /* 0x0000000422207210 */ /* 0x000fc60007f5e0ff */
[----:B------:R-:W4:Y:S02]  /*768c0*/  LDL.LU.64 R36, [R1+0x1368] ;  /* 0x0013680001247983 */ /* 0x000f240000300a00 */
[----:B------:R-:W-:Y:S02]  /*768d0*/  IMAD.X R33, R35, 0x1, R0, P2 ;  /* 0x0000000123217824 */ /* 0x000fe400010e0600 */
[----:B------:R-:W4:Y:S04]  /*768e0*/  LDL.LU.64 R34, [R1+0x1360] ;  /* 0x0013600001227983 */ /* 0x000f280000300a00 */
[----:B------:R-:W4:Y:S04]  /*768f0*/  LDL.LU.64 R86, [R1+0x1358] ;  /* 0x0013580001567983 */ /* 0x000f280000300a00 */
[----:B------:R-:W4:Y:S01]  /*76900*/  LDL.LU.64 R84, [R1+0x1350] ;  /* 0x0013500001547983 */ /* 0x000f220000300a00 */
        /* <DEDUP_REMOVED lines=8> */
[----:B------:R-:W-:Y:S02]  /*76990*/  MOV R67, R64 ;  /* 0x0000004000437202 */ /* 0x000fe40000000f00 */
[----:B--2---:R-:W-:-:S05]  /*769a0*/  IADD3 R49, P2, R26, R4, RZ ;  /* 0x000000041a317210 */ /* 0x004fca0007f5e0ff */
[----:B------:R-:W-:Y:S01]  /*769b0*/  IMAD.X R50, R27, 0x1, R0, P2 ;  /* 0x000000011b327824 */ /* 0x000fe200010e0600 */
[----:B---3--:R-:W-:-:S04]  /*769c0*/  IADD3 R26, P2, R8, R4, RZ ;  /* 0x00000004081a7210 */ /* 0x008fc80007f5e0ff */
[----:B------:R-:W-:Y:S02]  /*769d0*/  IADD3.X R27, R9, R0, RZ, P2, !PT ;  /* 0x00000000091b7210 */ /* 0x000fe400017fe4ff */
[----:B------:R-:W-:-:S05]  /*769e0*/  IADD3 R8, P2, R46, R4, RZ ;  /* 0x000000042e087210 */ /* 0x000fca0007f5e0ff */
[----:B------:R-:W-:Y:S01]  /*769f0*/  IMAD.X R9, R47, 0x1, R0, P2 ;  /* 0x000000012f097824 */ /* 0x000fe200010e0600 */
[----:B----4-:R-:W-:-:S05]  /*76a00*/  IADD3 R47, P2, R10, R4, RZ ;  /* 0x000000040a2f7210 */ /* 0x010fca0007f5e0ff */
[----:B------:R-:W-:Y:S01]  /*76a10*/  IMAD.X R48, R11, 0x1, R0, P2 ;  /* 0x000000010b307824 */ /* 0x000fe200010e0600 */
[----:B------:R-:W-:-:S04]  /*76a20*/  IADD3 R10, P2, R44, R4, RZ ;  /* 0x000000042c0a7210 */ /* 0x000fc80007f5e0ff */
[----:B------:R-:W-:Y:S02]  /*76a30*/  IADD3.X R11, R45, R0, RZ, P2, !PT ;  /* 0x000000002d0b7210 */ /* 0x000fe400017fe4ff */
[----:B------:R-:W-:-:S05]  /*76a40*/  IADD3 R45, P2, R42, R4, RZ ;  /* 0x000000042a2d7210 */ /* 0x000fca0007f5e0ff */
[----:B------:R-:W-:Y:S01]  /*76a50*/  IMAD.X R46, R43, 0x1, R0, P2 ;  /* 0x000000012b2e7824 */ /* 0x000fe200010e0600 */
[----:B------:R-:W-:-:S05]  /*76a60*/  IADD3 R43, P2, R40, R4, RZ ;  /* 0x00000004282b7210 */ /* 0x000fca0007f5e0ff */
        /* <DEDUP_REMOVED lines=9> */
[----:B------:R-:W-:Y:S01]  /*76b00*/  IADD3 R7, P2, R84, R4, RZ ;  /* 0x0000000454077210 */ /* 0x000fe20007f5e0ff */
[----:B------:R-:W-:Y:S02]  /*76b10*/  IMAD.MOV.U32 R84, RZ, RZ, R82 ;  /* 0x000000ffff547224 */ /* 0x000fe400078e0052 */
[----:B------:R-:W-:Y:S01]  /*76b20*/  IMAD.MOV.U32 R82, RZ, RZ, R80 ;  /* 0x000000ffff527224 */ /* 0x000fe200078e0050 */
[----:B------:R-:W-:Y:S01]  /*76b30*/  MOV R80, R78 ;  /* 0x0000004e00507202 */ /* 0x000fe20000000f00 */
[----:B------:R-:W-:Y:S02]  /*76b40*/  IMAD.MOV.U32 R78, RZ, RZ, R76 ;  /* 0x000000ffff4e7224 */ /* 0x000fe400078e004c */
[----:B------:R-:W-:Y:S01]  /*76b50*/  IMAD.MOV.U32 R76, RZ, RZ, R74 ;  /* 0x000000ffff4c7224 */ /* 0x000fe200078e004a */
[----:B------:R-:W-:Y:S01]  /*76b60*/  MOV R74, R72 ;  /* 0x00000048004a7202 */ /* 0x000fe20000000f00 */
[----:B------:R-:W-:-:S02]  /*76b70*/  IMAD.MOV.U32 R72, RZ, RZ, R70 ;  /* 0x000000ffff487224 */ /* 0x000fc400078e0046 */
[----:B------:R-:W-:Y:S01]  /*76b80*/  IMAD.X R34, R85, 0x1, R0, P2 ;  /* 0x0000000155227824 */ /* 0x000fe200010e0600 */
[----:B------:R-:W-:Y:S01]  /*76b90*/  MOV R85, R252 ;  /* 0x000000fc00557202 */ /* 0x000fe20000000f00 */
[----:B------:R-:W-:Y:S01]  /*76ba0*/  IMAD.MOV.U32 R70, RZ, RZ, R68 ;  /* 0x000000ffff467224 */ /* 0x000fe200078e0044 */
[----:B------:R-:W-:Y:S01]  /*76bb0*/  MOV R68, R66 ;  /* 0x0000004200447202 */ /* 0x000fe20000000f00 */
[----:B------:R-:W-:Y:S02]  /*76bc0*/  IMAD.MOV.U32 R66, RZ, RZ, R63 ;  /* 0x000000ffff427224 */ /* 0x000fe400078e003f */
[----:B------:R-:W-:Y:S01]  /*76bd0*/  IMAD.MOV.U32 R63, RZ, RZ, R62 ;  /* 0x000000ffff3f7224 */ /* 0x000fe200078e003e */
[----:B------:R-:W-:Y:S01]  /*76be0*/  LDGSTS.E [R3+0x20000], desc[UR60][R84.64], P1 ;  /* 0x2000000054037fae */ /* 0x000fe2000892187c */
[----:B------:R-:W-:Y:S01]  /*76bf0*/  IMAD.MOV.U32 R62, RZ, RZ, R61 ;  /* 0x000000ffff3e7224 */ /* 0x000fe200078e003d */
[----:B------:R-:W-:Y:S01]  /*76c00*/  MOV R61, R60 ;  /* 0x0000003c003d7202 */ /* 0x000fe20000000f00 */
[----:B------:R-:W-:Y:S01]  /*76c10*/  IMAD.MOV.U32 R60, RZ, RZ, R59 ;  /* 0x000000ffff3c7224 */ /* 0x000fe200078e003b */
[----:B------:R-:W-:Y:S01]  /*76c20*/  STL.64 [R1+0x1440], R84 ;  /* 0x0014405401007387 */ /* 0x000fe20000100a00 */
[----:B------:R-:W-:Y:S01]  /*76c30*/  IMAD.MOV.U32 R59, RZ, RZ, R58 ;  /* 0x000000ffff3b7224 */ /* 0x000fe200078e003a */
[----:B------:R-:W-:-:S02]  /*76c40*/  MOV R58, R57 ;  /* 0x00000039003a7202 */ /* 0x000fc40000000f00 */
[----:B------:R-:W-:Y:S01]  /*76c50*/  STL.64 [R1+0x1438], R82 ;  /* 0x0014385201007387 */ /* 0x000fe20000100a00 */
[----:B------:R-:W-:-:S03]  /*76c60*/  IMAD.MOV.U32 R57, RZ, RZ, R56 ;  /* 0x000000ffff397224 */ /* 0x000fc600078e0038 */
[----:B------:R-:W-:Y:S01]  /*76c70*/  STL.64 [R1+0x1430], R80 ;  /* 0x0014305001007387 */ /* 0x000fe20000100a00 */
[----:B------:R-:W-:Y:S01]  /*76c80*/  IMAD.MOV.U32 R56, RZ, RZ, R55 ;  /* 0x000000ffff387224 */ /* 0x000fe200078e0037 */
[----:B------:R-:W-:Y:S02]  /*76c90*/  MOV R55, R54 ;  /* 0x0000003600377202 */ /* 0x000fe40000000f00 */
[----:B------:R-:W-:Y:S01]  /*76ca0*/  STL.64 [R1+0x1348], R24 ;  /* 0x0013481801007387 */ /* 0x000fe20000100a00 */
[----:B------:R-:W-:-:S03]  /*76cb0*/  IMAD.MOV.U32 R54, RZ, RZ, R53 ;  /* 0x000000ffff367224 */ /* 0x000fc600078e0035 */
[----:B------:R-:W-:Y:S01]  /*76cc0*/  STL.64 [R1+0x1428], R78 ;  /* 0x0014284e01007387 */ /* 0x000fe20000100a00 */
[----:B------:R-:W-:-:S03]  /*76cd0*/  IMAD.MOV.U32 R53, RZ, RZ, R52 ;  /* 0x000000ffff357224 */ /* 0x000fc600078e0034 */
[----:B------:R-:W-:Y:S01]  /*76ce0*/  STL.64 [R1+0x1420], R76 ;  /* 0x0014204c01007387 */ /* 0x000fe20000100a00 */
[----:B------:R-:W-:-:S03]  /*76cf0*/  MOV R52, R51 ;  /* 0x0000003300347202 */ /* 0x000fc60000000f00 */
        /* <DEDUP_REMOVED lines=16> */
[----:B------:R1:W-:Y:S01]  /*76e00*/  STL.64 [R1+0x13d8], R28 ;  /* 0x0013d81c01007387 */ /* 0x0003e20000100a00 */
        /* <DEDUP_REMOVED lines=9> */
[----:B------:R2:W-:Y:S01]  /*76ea0*/  STL.64 [R1+0x13b0], R32 ;  /* 0x0013b02001007387 */ /* 0x0005e20000100a00 */
[----:B------:R-:W-:-:S03]  /*76eb0*/  IMAD.MOV.U32 R38, RZ, RZ, R37 ;  /* 0x000000ffff267224 */ /* 0x000fc600078e0025 */
[----:B------:R-:W-:Y:S01]  /*76ec0*/  LDGSTS.E [R3+0x20400], desc[UR60][R82.64], P1 ;  /* 0x2040000052037fae */ /* 0x000fe2000892187c */
[----:B------:R-:W-:-:S03]  /*76ed0*/  MOV R37, R36 ;  /* 0x0000002400257202 */ /* 0x000fc60000000f00 */
[----:B------:R-:W-:Y:S04]  /*76ee0*/  STL.64 [R1+0x13a8], R50 ;  /* 0x0013a83201007387 */ /* 0x000fe80000100a00 */
[----:B------:R-:W-:Y:S01]  /*76ef0*/  LDGSTS.E [R3+0x20800], desc[UR60][R80.64], P1 ;  /* 0x2080000050037fae */ /* 0x000fe2000892187c */
[----:B------:R-:W-:-:S03]  /*76f00*/  IMAD.MOV.U32 R36, RZ, RZ, R35 ;  /* 0x000000ffff247224 */ /* 0x000fc600078e0023 */
[----:B------:R-:W-:Y:S04]  /*76f10*/  STL.64 [R1+0x13a0], R26 ;  /* 0x0013a01a01007387 */ /* 0x000fe80000100a00 */
[----:B------:R-:W-:Y:S01]  /*76f20*/  LDGSTS.E [R3+0x20c00], desc[UR60][R78.64], P1 ;  /* 0x20c000004e037fae */ /* 0x000fe2000892187c */
[----:B------:R-:W-:-:S03]  /*76f30*/  IMAD.MOV.U32 R35, RZ, RZ, R34 ;  /* 0x000000ffff237224 */ /* 0x000fc600078e0022 */
[----:B------:R3:W-:Y:S04]  /*76f40*/  STL.64 [R1+0x1398], R8 ;  /* 0x0013980801007387 */ /* 0x0007e80000100a00 */
[----:B------:R-:W-:Y:S01]  /*76f50*/  LDGSTS.E [R3+0x21000], desc[UR60][R76.64], P1 ;  /* 0x210000004c037fae */ /* 0x000fe2000892187c */
[----:B------:R-:W-:-:S03]  /*76f60*/  MOV R34, R7 ;  /* 0x0000000700227202 */ /* 0x000fc60000000f00 */
[----:B------:R-:W-:Y:S04]  /*76f70*/  STL.64 [R1+0x1390], R48 ;  /* 0x0013903001007387 */ /* 0x000fe80000100a00 */
[----:B------:R-:W-:Y:S04]  /*76f80*/  LDGSTS.E [R3+0x21400], desc[UR60][R74.64], P1 ;  /* 0x214000004a037fae */ /* 0x000fe8000892187c */
[----:B------:R4:W-:Y:S04]  /*76f90*/  STL.64 [R1+0x1388], R10 ;  /* 0x0013880a01007387 */ /* 0x0009e80000100a00 */
        /* <DEDUP_REMOVED lines=15> */
[----:B------:R-:W-:Y:S04]  /*77090*/  LDGSTS.E [R3+0x23800], desc[UR60][R58.64], P1 ;  /* 0x238000003a037fae */ /* 0x000fe8000892187c */
[----:B------:R-:W-:Y:S04]  /*770a0*/  LDGSTS.E [R3+0x23c00], desc[UR60][R56.64], P1 ;  /* 0x23c0000038037fae */ /* 0x000fe8000892187c */
[----:B-1----:R-:W4:Y:S04]  /*770b0*/  LDL.LU R28, [R1+0x1d60] ;  /* 0x001d6000011c7983 */ /* 0x002f280000300800 */
[----:B------:R-:W4:Y:S04]  /*770c0*/  LDL.LU R31, [R1+0x1da0] ;  /* 0x001da000011f7983 */ /* 0x000f280000300800 */
[----:B------:R-:W-:Y:S04]  /*770d0*/  LDGSTS.E [R3+0x24000], desc[UR60][R54.64], P1 ;  /* 0x2400000036037fae */ /* 0x000fe8000892187c */
[----:B------:R-:W4:Y:S04]  /*770e0*/  LDL.LU R29, [R1+0x1d5c] ;  /* 0x001d5c00011d7983 */ /* 0x000f280000300800 */
[----:B------:R-:W-:Y:S04]  /*770f0*/  LDGSTS.E [R3+0x24400], desc[UR60][R52.64], P1 ;  /* 0x2440000034037fae */ /* 0x000fe8000892187c */
[----:B------:R-:W-:Y:S04]  /*77100*/  LDGSTS.E [R3+0x24800], desc[UR60][R32.64], P1 ;  /* 0x2480000020037fae */ /* 0x000fe8000892187c */
[----:B------:R-:W-:Y:S04]  /*77110*/  LDGSTS.E [R3+0x24c00], desc[UR60][R50.64], P1 ;  /* 0x24c0000032037fae */ /* 0x000fe8000892187c */
[----:B------:R-:W-:Y:S04]  /*77120*/  LDGSTS.E [R3+0x25000], desc[UR60][R26.64], P1 ;  /* 0x250000001a037fae */ /* 0x000fe8000892187c */
[----:B--2---:R-:W2:Y:S04]  /*77130*/  LDL.LU R32, [R1+0x1d9c] ;  /* 0x001d9c0001207983 */ /* 0x004ea80000300800 */
[----:B------:R-:W-:Y:S04]  /*77140*/  LDGSTS.E [R3+0x25400], desc[UR60][R8.64], P1 ;  /* 0x2540000008037fae */ /* 0x000fe8000892187c */
[----:B------:R-:W-:Y:S04]  /*77150*/  LDGSTS.E [R3+0x25800], desc[UR60][R48.64], P1 ;  /* 0x2580000030037fae */ /* 0x000fe8000892187c */
[----:B------:R-:W-:Y:S04]  /*77160*/  LDGSTS.E [R3+0x25c00], desc[UR60][R10.64], P1 ;  /* 0x25c000000a037fae */ /* 0x000fe8000892187c */
[----:B---3--:R-:W3:Y:S04]  /*77170*/  LDL.LU R9, [R1+0x1de0] ;  /* 0x001de00001097983 */ /* 0x008ee80000300800 */
[----:B------:R-:W3:Y:S04]  /*77180*/  LDL.LU R26, [R1+0x1e20] ;  /* 0x001e2000011a7983 */ /* 0x000ee80000300800 */
[----:B----4-:R-:W4:Y:S04]  /*77190*/  LDL.LU R11, [R1+0x1ddc] ;  /* 0x001ddc00010b7983 */ /* 0x010f280000300800 */
[----:B------:R-:W4:Y:S04]  /*771a0*/  LDL.LU R30, [R1+0x1e1c] ;  /* 0x001e1c00011e7983 */ /* 0x000f280000300800 */
[----:B------:R-:W-:Y:S04]  /*771b0*/  LDGSTS.E [R3+0x26000], desc[UR60][R46.64], P1 ;  /* 0x260000002e037fae */ /* 0x000fe8000892187c */
[----:B------:R-:W-:Y:S04]  /*771c0*/  LDGSTS.E [R3+0x26400], desc[UR60][R44.64], P1 ;  /* 0x264000002c037fae */ /* 0x000fe8000892187c */
[----:B------:R-:W-:Y:S04]  /*771d0*/  LDGSTS.E [R3+0x26800], desc[UR60][R42.64], P1 ;  /* 0x268000002a037fae */ /* 0x000fe8000892187c */
[----:B------:R-:W-:Y:S04]  /*771e0*/  LDGSTS.E [R3+0x26c00], desc[UR60][R40.64], P1 ;  /* 0x26c0000028037fae */ /* 0x000fe8000892187c */
[----:B------:R-:W-:Y:S04]  /*771f0*/  LDGSTS.E [R3+0x27000], desc[UR60][R38.64], P1 ;  /* 0x2700000026037fae */ /* 0x000fe8000892187c */
[----:B------:R-:W4:Y:S04]  /*77200*/  LDL.LU R7, [R1+0x1e60] ;  /* 0x001e600001077983 */ /* 0x000f280000300800 */
[----:B------:R-:W-:Y:S04]  /*77210*/  LDGSTS.E [R3+0x27400], desc[UR60][R36.64], P1 ;  /* 0x2740000024037fae */ /* 0x000fe8000892187c */
[----:B------:R-:W4:Y:S04]  /*77220*/  LDL.LU R10, [R1+0x1ea0] ;  /* 0x001ea000010a7983 */ /* 0x000f280000300800 */
[----:B------:R-:W-:Y:S04]  /*77230*/  LDGSTS.E [R3+0x27800], desc[UR60][R34.64], P1 ;  /* 0x2780000022037fae */ /* 0x000fe8000892187c */
[----:B------:R1:W-:Y:S04]  /*77240*/  LDGSTS.E [R3+0x27c00], desc[UR60][R24.64], P1 ;  /* 0x27c0000018037fae */ /* 0x0003e8000892187c */
[----:B------:R-:W4:Y:S04]  /*77250*/  LDL.LU R25, [R1+0x1e5c] ;  /* 0x001e5c0001197983 */ /* 0x000f280000300800 */
[----:B------:R-:W4:Y:S01]  /*77260*/  LDL.LU R27, [R1+0x1e9c] ;  /* 0x001e9c00011b7983 */ /* 0x000f220000300800 */
[----:B-1----:R-:W-:-:S03]  /*77270*/  LOP3.LUT R3, R13, 0x10, RZ, 0x3c, !PT ;  /* 0x000000100d037812 */ /* 0x002fc600078e3cff */
[----:B------:R-:W4:Y:S02]  /*77280*/  LDL.LU R24, [R1+0x1ee0] ;  /* 0x001ee00001187983 */ /* 0x000f240000300800 */
[----:B------:R-:W-:Y:S02]  /*77290*/  IMAD.IADD R3, R3, 0x1, R5 ;  /* 0x0000000103037824 */ /* 0x000fe400078e0205 */
[----:B------:R-:W4:Y:S01]  /*772a0*/  LDL.LU R8, [R1+0x1f20] ;  /* 0x001f200001087983 */ /* 0x000f220000300800 */
[-C--:B------:R-:W-:Y:S02]  /*772b0*/  IADD3 R28, P2, R28, R4.reuse, RZ ;  /* 0x000000041c1c7210 */ /* 0x080fe40007f5e0ff */
[----:B------:R-:W-:-:S03]  /*772c0*/  IADD3 R31, P4, R31, R4, RZ ;  /* 0x000000041f1f7210 */ /* 0x000fc60007f9e0ff */
[----:B------:R-:W-:Y:S01]  /*772d0*/  STL [R1+0x1d60], R28 ;  /* 0x001d601c01007387 */ /* 0x000fe20000100800 */
[----:B------:R-:W-:-:S03]  /*772e0*/  IMAD.X R29, R29, 0x1, R0, P2 ;  /* 0x000000011d1d7824 */ /* 0x000fc600010e0600 */
[----:B------:R-:W-:Y:S04]  /*772f0*/  STL [R1+0x1da0], R31 ;  /* 0x001da01f01007387 */ /* 0x000fe80000100800 */
[----:B------:R1:W-:Y:S04]  /*77300*/  STL [R1+0x1d5c], R29 ;  /* 0x001d5c1d01007387 */ /* 0x0003e80000100800 */
[----:B------:R-:W-:Y:S01]  /*77310*/  LDGSTS.E [R3+0x80], desc[UR60][R28.64], P1 ;  /* 0x000800001c037fae */ /* 0x000fe2000892187c */
[----:B--2---:R-:W-:-:S03]  /*77320*/  IADD3.X R32, R32, R0, RZ, P4, !PT ;  /* 0x0000000020207210 */ /* 0x004fc600027fe4ff */
[----:B-1----:R-:W2:Y:S04]  /*77330*/  LDL.LU R29, [R1+0x1edc] ;  /* 0x001edc00011d7983 */ /* 0x002ea80000300800 */
[----:B------:R1:W-:Y:S04]  /*77340*/  STL [R1+0x1d9c], R32 ;  /* 0x001d9c2001007387 */ /* 0x0003e80000100800 */
[----:B------:R-:W2:Y:S01]  /*77350*/  LDL.LU R28, [R1+0x1f1c] ;  /* 0x001f1c00011c7983 */ /* 0x000ea20000300800 */
[----:B------:R-:W-:Y:S01]  /*77360*/  IMAD.MOV.U32 R33, RZ, RZ, R32 ;  /* 0x000000ffff217224 */ /* 0x000fe200078e0020 */
[----:B---3--:R-:W-:-:S02]  /*77370*/  IADD3 R9, P2, R9, R4, RZ ;  /* 0x0000000409097210 */ /* 0x008fc40007f5e0ff */
[----:B------:R-:W-:Y:S01]  /*77380*/  IADD3 R26, P4, R26, R4, RZ ;  /* 0x000000041a1a7210 */ /* 0x000fe20007f9e0ff */
[----:B-1----:R-:W-:Y:S01]  /*77390*/  IMAD.MOV.U32 R32, RZ, RZ, R31 ;  /* 0x000000ffff207224 */ /* 0x002fe200078e001f */
[----:B----4-:R-:W-:Y:S01]  /*773a0*/  IADD3.X R11, R11, R0, RZ, P2, !PT ;  /* 0x000000000b0b7210 */ /* 0x010fe200017fe4ff */
[----:B------:R-:W-:Y:S02]  /*773b0*/  STL [R1+0x1de0], R9 ;  /* 0x001de00901007387 */ /* 0x000fe40000100800 */
[----:B------:R-:W-:Y:S02]  /*773c0*/  IMAD.X R30, R30, 0x1, R0, P4 ;  /* 0x000000011e1e7824 */ /* 0x000fe400020e0600 */
[----:B------:R1:W-:Y:S02]  /*773d0*/  STL [R1+0x1ddc], R11 ;  /* 0x001ddc0b01007387 */ /* 0x0003e40000100800 */
[----:B------:R-:W-:Y:S02]  /*773e0*/  IMAD.MOV.U32 R31, RZ, RZ, R30 ;  /* 0x000000ffff1f7224 */ /* 0x000fe400078e001e */
[----:B------:R3:W-:Y:S04]  /*773f0*/  LDGSTS.E [R3+0x480], desc[UR60][R32.64], P1 ;  /* 0x0048000020037fae */ /* 0x0007e8000892187c */
[----:B------:R-:W-:Y:S04]  /*77400*/  STL [R1+0x1e20], R26 ;  /* 0x001e201a01007387 */ /* 0x000fe80000100800 */
[----:B------:R4:W-:Y:S01]  /*77410*/  STL [R1+0x1e1c], R30 ;  /* 0x001e1c1e01007387 */ /* 0x0009e20000100800 */
[----:B---3--:R-:W-:Y:S01]  /*77420*/  IMAD.MOV.U32 R32, RZ, RZ, R9 ;  /* 0x000000ffff207224 */ /* 0x008fe200078e0009 */
[----:B------:R-:W-:-:S02]  /*77430*/  MOV R33, R11 ;  /* 0x0000000b00217202 */ /* 0x000fc40000000f00 */
[----:B-1----:R-:W3:Y:S01]  /*77440*/  LDL.LU R11, [R1+0x1f60] ;  /* 0x001f6000010b7983 */ /* 0x002ee20000300800 */
[----:B----4-:R-:W-:-:S03]  /*77450*/  IMAD.MOV.U32 R30, RZ, RZ, R26 ;  /* 0x000000ffff1e7224 */ /* 0x010fc600078e001a */
[----:B------:R-:W4:Y:S04]  /*77460*/  LDL.LU R9, [R1+0x1fa0] ;  /* 0x001fa00001097983 */ /* 0x000f280000300800 */
[----:B------:R1:W-:Y:S04]  /*77470*/  LDGSTS.E [R3+0x880], desc[UR60][R32.64], P1 ;  /* 0x0088000020037fae */ /* 0x0003e8000892187c */
[----:B------:R-:W-:Y:S01]  /*77480*/  LDGSTS.E [R3+0xc80], desc[UR60][R30.64], P1 ;  /* 0x00c800001e037fae */ /* 0x000fe2000892187c */
[-C--:B------:R-:W-:Y:S02]  /*77490*/  IADD3 R7, P2, R7, R4.reuse, RZ ;  /* 0x0000000407077210 */ /* 0x080fe40007f5e0ff */
[----:B------:R-:W-:Y:S01]  /*774a0*/  IADD3 R10, P4, R10, R4, RZ ;  /* 0x000000040a0a7210 */ /* 0x000fe20007f9e0ff */
[----:B------:R-:W4:Y:S04]  /*774b0*/  LDL.LU R30, [R1+0x1f5c] ;  /* 0x001f5c00011e7983 */ /* 0x000f280000300800 */
[----:B------:R-:W4:Y:S01]  /*774c0*/  LDL.LU R26, [R1+0x1f9c] ;  /* 0x001f9c00011a7983 */ /* 0x000f220000300800 */
[----:B------:R-:W-:-:S03]  /*774d0*/  IADD3.X R25, R25, R0, RZ, P2, !PT ;  /* 0x0000000019197210 */ /* 0x000fc600017fe4ff */
[----:B------:R-:W-:Y:S01]  /*774e0*/  STL [R1+0x1e60], R7 ;  /* 0x001e600701007387 */ /* 0x000fe20000100800 */
[----:B------:R-:W-:-:S03]  /*774f0*/  IMAD.X R27, R27, 0x1, R0, P4 ;  /* 0x000000011b1b7824 */ /* 0x000fc600020e0600 */
[----:B------:R1:W-:Y:S02]  /*77500*/  STL [R1+0x1e5c], R25 ;  /* 0x001e5c1901007387 */ /* 0x0003e40000100800 */
[----:B-1----:R-:W-:Y:S01]  /*77510*/  IMAD.MOV.U32 R32, RZ, RZ, R7 ;  /* 0x000000ffff207224 */ /* 0x002fe200078e0007 */
[----:B------:R-:W-:Y:S01]  /*77520*/  MOV R33, R25 ;  /* 0x0000001900217202 */ /* 0x000fe20000000f00 */
[----:B------:R-:W-:Y:S04]  /*77530*/  STL [R1+0x1ea0], R10 ;  /* 0x001ea00a01007387 */ /* 0x000fe80000100800 */
[----:B------:R1:W-:Y:S04]  /*77540*/  STL [R1+0x1e9c], R27 ;  /* 0x001e9c1b01007387 */ /* 0x0003e80000100800 */
[----:B------:R-:W4:Y:S04]  /*77550*/  LDL.LU R25, [R1+0x1fe0] ;  /* 0x001fe00001197983 */ /* 0x000f280000300800 */
[----:B------:R-:W4:Y:S04]  /*77560*/  LDL.LU R7, [R1+0x2020] ;  /* 0x0020200001077983 */ /* 0x000f280000300800 */
[----:B------:R1:W-:Y:S02]  /*77570*/  LDGSTS.E [R3+0x1080], desc[UR60][R32.64], P1 ;  /* 0x0108000020037fae */ /* 0x0003e4000892187c */
[----:B-1----:R-:W-:-:S02]  /*77580*/  IMAD.MOV.U32 R33, RZ, RZ, R27 ;  /* 0x000000ffff217224 */ /* 0x002fc400078e001b */
[----:B------:R-:W4:Y:S01]  /*77590*/  LDL.LU R27, [R1+0x1fdc] ;  /* 0x001fdc00011b7983 */ /* 0x000f220000300800 */
[----:B------:R-:W-:-:S03]  /*775a0*/  IMAD.MOV.U32 R32, RZ, RZ, R10 ;  /* 0x000000ffff207224 */ /* 0x000fc600078e000a */
[----:B------:R-:W4:Y:S01]  /*775b0*/  LDL.LU R10, [R1+0x201c] ;  /* 0x00201c00010a7983 */ /* 0x000f220000300800 */
[-C--:B------:R-:W-:Y:S02]  /*775c0*/  IADD3 R24, P2, R24, R4.reuse, RZ ;  /* 0x0000000418187210 */ /* 0x080fe40007f5e0ff */
[----:B------:R-:W-:Y:S01]  /*775d0*/  IADD3 R8, P4, R8, R4, RZ ;  /* 0x0000000408087210 */ /* 0x000fe20007f9e0ff */
[----:B------:R1:W-:Y:S04]  /*775e0*/  LDGSTS.E [R3+0x1480], desc[UR60][R32.64], P1 ;  /* 0x0148000020037fae */ /* 0x0003e8000892187c */
[----:B------:R-:W-:Y:S01]  /*775f0*/  STL [R1+0x1ee0], R24 ;  /* 0x001ee01801007387 */ /* 0x000fe20000100800 */
[----:B-1----:R-:W-:Y:S01]  /*77600*/  IMAD.MOV.U32 R32, RZ, RZ, R24 ;  /* 0x000000ffff207224 */ /* 0x002fe200078e0018 */
[----:B--2---:R-:W-:-:S04]  /*77610*/  IADD3.X R29, R29, R0, RZ, P2, !PT ;  /* 0x000000001d1d7210 */ /* 0x004fc800017fe4ff */
[----:B------:R-:W-:Y:S01]  /*77620*/  MOV R33, R29 ;  /* 0x0000001d00217202 */ /* 0x000fe20000000f00 */
[----:B------:R1:W-:Y:S01]  /*77630*/  STL [R1+0x1edc], R29 ;  /* 0x001edc1d01007387 */ /* 0x0003e20000100800 */
[----:B------:R-:W-:-:S03]  /*77640*/  IMAD.X R28, R28, 0x1, R0, P4 ;  /* 0x000000011c1c7824 */ /* 0x000fc600020e0600 */
[----:B------:R-:W-:Y:S04]  /*77650*/  STL [R1+0x1f20], R8 ;  /* 0x001f200801007387 */ /* 0x000fe80000100800 */
[----:B------:R2:W-:Y:S01]  /*77660*/  STL [R1+0x1f1c], R28 ;  /* 0x001f1c1c01007387 */ /* 0x0005e20000100800 */
[----:B-1----:R-:W-:-:S03]  /*77670*/  IMAD.MOV.U32 R29, RZ, RZ, R28 ;  /* 0x000000ffff1d7224 */ /* 0x002fc600078e001c */
[----:B------:R-:W4:Y:S04]  /*77680*/  LDL.LU R24, [R1+0x2060] ;  /* 0x0020600001187983 */ /* 0x000f280000300800 */
[----:B------:R-:W4:Y:S01]  /*77690*/  LDL.LU R31, [R1+0x20a0] ;  /* 0x0020a000011f7983 */ /* 0x000f220000300800 */
[----:B--2---:R-:W-:-:S03]  /*776a0*/  IMAD.MOV.U32 R28, RZ, RZ, R8 ;  /* 0x000000ffff1c7224 */ /* 0x004fc600078e0008 */
[----:B------:R-:W-:Y:S04]  /*776b0*/  LDGSTS.E [R3+0x1880], desc[UR60][R32.64], P1 ;  /* 0x0188000020037fae */ /* 0x000fe8000892187c */
[----:B------:R-:W-:Y:S04]  /*776c0*/  LDGSTS.E [R3+0x1c80], desc[UR60][R28.64], P1 ;  /* 0x01c800001c037fae */ /* 0x000fe8000892187c */
[----:B------:R-:W2:Y:S04]  /*776d0*/  LDL.LU R29, [R1+0x205c] ;  /* 0x00205c00011d7983 */ /* 0x000ea80000300800 */
[----:B------:R-:W2:Y:S01]  /*776e0*/  LDL.LU R32, [R1+0x209c] ;  /* 0x00209c0001207983 */ /* 0x000ea20000300800 */
[----:B---3--:R-:W-:-:S03]  /*776f0*/  IADD3 R11, P2, R11, R4, RZ ;  /* 0x000000040b0b7210 */ /* 0x008fc60007f5e0ff */
[----:B------:R-:W3:Y:S01]  /*77700*/  LDL.LU R8, [R1+0x20e0] ;  /* 0x0020e00001087983 */ /* 0x000ee20000300800 */
[----:B----4-:R-:W-:-:S03]  /*77710*/  IADD3 R9, P4, R9, R4, RZ ;  /* 0x0000000409097210 */ /* 0x010fc60007f9e0ff */
[----:B------:R-:W4:Y:S01]  /*77720*/  LDL.LU R28, [R1+0x2120] ;  /* 0x00212000011c7983 */ /* 0x000f220000300800 */
[----:B------:R-:W-:-:S03]  /*77730*/  IMAD.MOV.U32 R34, RZ, RZ, R11 ;  /* 0x000000ffff227224 */ /* 0x000fc600078e000b */
[----:B------:R1:W-:Y:S01]  /*77740*/  STL [R1+0x1f60], R11 ;  /* 0x001f600b01007387 */ /* 0x0003e20000100800 */
[----:B------:R-:W-:Y:S01]  /*77750*/  IADD3.X R30, R30, R0, RZ, P2, !PT ;  /* 0x000000001e1e7210 */ /* 0x000fe200017fe4ff */
[----:B------:R-:W-:-:S04]  /*77760*/  IMAD.X R26, R26, 0x1, R0, P4 ;  /* 0x000000011a1a7824 */ /* 0x000fc800020e0600 */
[----:B------:R1:W-:Y:S01]  /*77770*/  STL [R1+0x1f5c], R30 ;  /* 0x001f5c1e01007387 */ /* 0x0003e20000100800 */
[----:B------:R-:W-:-:S03]  /*77780*/  MOV R35, R30 ;  /* 0x0000001e00237202 */ /* 0x000fc60000000f00 */
[----:B------:R1:W-:Y:S04]  /*77790*/  STL [R1+0x1fa0], R9 ;  /* 0x001fa00901007387 */ /* 0x0003e80000100800 */
[----:B------:R1:W-:Y:S04]  /*777a0*/  STL [R1+0x1f9c], R26 ;  /* 0x001f9c1a01007387 */ /* 0x0003e80000100800 */
[----:B-1----:R-:W4:Y:S04]  /*777b0*/  LDL.LU R11, [R1+0x20dc] ;  /* 0x0020dc00010b7983 */ /* 0x002f280000300800 */
[----:B------:R-:W4:Y:S01]  /*777c0*/  LDL.LU R30, [R1+0x211c] ;  /* 0x00211c00011e7983 */ /* 0x000f220000300800 */
[----:B------:R-:W-:-:S03]  /*777d0*/  IADD3 R25, P2, R25, R4, RZ ;  /* 0x0000000419197210 */ /* 0x000fc60007f5e0ff */
[----:B------:R1:W-:Y:S01]  /*777e0*/  LDGSTS.E [R3+0x2080], desc[UR60][R34.64], P1 ;  /* 0x0208000022037fae */ /* 0x0003e2000892187c */
[----:B------:R-:W-:Y:S01]  /*777f0*/  IADD3 R7, P4, R7, R4, RZ ;  /* 0x0000000407077210 */ /* 0x000fe20007f9e0ff */
[----:B-1----:R-:W-:Y:S02]  /*77800*/  IMAD.MOV.U32 R34, RZ, RZ, R9 ;  /* 0x000000ffff227224 */ /* 0x002fe400078e0009 */
[----:B------:R-:W-:Y:S01]  /*77810*/  IMAD.MOV.U32 R35, RZ, RZ, R26 ;  /* 0x000000ffff237224 */ /* 0x000fe200078e001a */
[----:B------:R-:W4:Y:S04]  /*77820*/  LDL.LU R9, [R1+0x2160] ;  /* 0x0021600001097983 */ /* 0x000f280000300800 */
[----:B------:R-:W4:Y:S01]  /*77830*/  LDL.LU R26, [R1+0x21a0] ;  /* 0x0021a000011a7983 */ /* 0x000f220000300800 */
[----:B------:R-:W-:-:S03]  /*77840*/  IADD3.X R27, R27, R0, RZ, P2, !PT ;  /* 0x000000001b1b7210 */ /* 0x000fc600017fe4ff */
[----:B------:R1:W-:Y:S01]  /*77850*/  STL [R1+0x1fe0], R25 ;  /* 0x001fe01901007387 */ /* 0x0003e20000100800 */
[----:B------:R-:W-:-:S03]  /*77860*/  IMAD.X R10, R10, 0x1, R0, P4 ;  /* 0x000000010a0a7824 */ /* 0x000fc600020e0600 */
[----:B------:R1:W-:Y:S04]  /*77870*/  STL [R1+0x1fdc], R27 ;  /* 0x001fdc1b01007387 */ /* 0x0003e80000100800 */
[----:B------:R1:W-:Y:S04]  /*77880*/  LDGSTS.E [R3+0x2480], desc[UR60][R34.64], P1 ;  /* 0x0248000022037fae */ /* 0x0003e8000892187c */
[----:B------:R1:W-:Y:S04]  /*77890*/  STL [R1+0x2020], R7 ;  /* 0x0020200701007387 */ /* 0x0003e80000100800 */
[----:B------:R1:W-:Y:S02]  /*778a0*/  STL [R1+0x201c], R10 ;  /* 0x00201c0a01007387 */ /* 0x0003e40000100800 */
[----:B-1----:R-:W-:-:S02]  /*778b0*/  IMAD.MOV.U32 R34, RZ, RZ, R25 ;  /* 0x000000ffff227224 */ /* 0x002fc400078e0019 */
[----:B------:R-:W4:Y:S01]  /*778c0*/  LDL.LU R25, [R1+0x215c] ;  /* 0x00215c0001197983 */ /* 0x000f220000300800 */
[----:B------:R-:W-:-:S03]  /*778d0*/  MOV R35, R27 ;  /* 0x0000001b00237202 */ /* 0x000fc60000000f00 */
[----:B------:R-:W4:Y:S04]  /*778e0*/  LDL.LU R27, [R1+0x219c] ;  /* 0x00219c00011b7983 */ /* 0x000f280000300800 */
[----:B------:R1:W-:Y:S02]  /*778f0*/  LDGSTS.E [R3+0x2880], desc[UR60][R34.64], P1 ;  /* 0x0288000022037fae */ /* 0x0003e4000892187c */
[----:B-1----:R-:W-:Y:S02]  /*77900*/  IMAD.MOV.U32 R34, RZ, RZ, R7 ;  /* 0x000000ffff227224 */ /* 0x002fe400078e0007 */
[----:B------:R-:W-:Y:S01]  /*77910*/  IMAD.MOV.U32 R35, RZ, RZ, R10 ;  /* 0x000000ffff237224 */ /* 0x000fe200078e000a */
[----:B------:R-:W4:Y:S04]  /*77920*/  LDL.LU R7, [R1+0x21e0] ;  /* 0x0021e00001077983 */ /* 0x000f280000300800 */
[----:B------:R-:W4:Y:S04]  /*77930*/  LDL.LU R10, [R1+0x2220] ;  /* 0x00222000010a7983 */ /* 0x000f280000300800 */
[----:B------:R1:W-:Y:S01]  /*77940*/  LDGSTS.E [R3+0x2c80], desc[UR60][R34.64], P1 ;  /* 0x02c8000022037fae */ /* 0x0003e2000892187c */
[----:B------:R-:W-:-:S02]  /*77950*/  IADD3 R24, P2, R24, R4, RZ ;  /* 0x0000000418187210 */ /* 0x000fc40007f5e0ff */
[----:B------:R-:W-:-:S03]  /*77960*/  IADD3 R31, P4, R31, R4, RZ ;  /* 0x000000041f1f7210 */ /* 0x000fc60007f9e0ff */
[----:B------:R-:W-:Y:S01]  /*77970*/  STL [R1+0x2060], R24 ;  /* 0x0020601801007387 */ /* 0x000fe20000100800 */
[----:B-1----:R-:W-:Y:S01]  /*77980*/  IMAD.MOV.U32 R34, RZ, RZ, R24 ;  /* 0x000000ffff227224 */ /* 0x002fe200078e0018 */
[----:B--2---:R-:W-:Y:S01]  /*77990*/  IADD3.X R29, R29, R0, RZ, P2, !PT ;  /* 0x000000001d1d7210 */ /* 0x004fe200017fe4ff */
[----:B------:R-:W-:-:S04]  /*779a0*/  IMAD.X R32, R32, 0x1, R0, P4 ;  /* 0x0000000120207824 */ /* 0x000fc800020e0600 */
[----:B------:R1:W-:Y:S01]  /*779b0*/  STL [R1+0x205c], R29 ;  /* 0x00205c1d01007387 */ /* 0x0003e20000100800 */
[----:B------:R-:W-:-:S03]  /*779c0*/  MOV R35, R29 ;  /* 0x0000001d00237202 */ /* 0x000fc60000000f00 */
[----:B------:R-:W-:Y:S04]  /*779d0*/  STL [R1+0x20a0], R31 ;  /* 0x0020a01f01007387 */ /* 0x000fe80000100800 */
[----:B------:R2:W-:Y:S04]  /*779e0*/  STL [R1+0x209c], R32 ;  /* 0x00209c2001007387 */ /* 0x0005e80000100800 */
[----:B-1----:R-:W2:Y:S04]  /*779f0*/  LDL.LU R29, [R1+0x21dc] ;  /* 0x0021dc00011d7983 */ /* 0x002ea80000300800 */
[----:B------:R-:W2:Y:S01]  /*77a00*/  LDL.LU R24, [R1+0x221c] ;  /* 0x00221c0001187983 */ /* 0x000ea20000300800 */
[----:B---3--:R-:W-:-:S02]  /*77a10*/  IADD3 R8, P2, R8, R4, RZ ;  /* 0x0000000408087210 */ /* 0x008fc40007f5e0ff */
[----:B----4-:R-:W-:Y:S01]  /*77a20*/  IADD3 R28, P4, R28, R4, RZ ;  /* 0x000000041c1c7210 */ /* 0x010fe20007f9e0ff */
[----:B------:R-:W-:Y:S01]  /*77a30*/  IMAD.MOV.U32 R33, RZ, RZ, R32 ;  /* 0x000000ffff217224 */ /* 0x000fe200078e0020 */
[----:B------:R-:W-:Y:S01]  /*77a40*/  LDGSTS.E [R3+0x3080], desc[UR60][R34.64], P1 ;  /* 0x0308000022037fae */ /* 0x000fe2000892187c */
[----:B--2---:R-:W-:-:S03]  /*77a50*/  IMAD.MOV.U32 R32, RZ, RZ, R31 ;  /* 0x000000ffff207224 */ /* 0x004fc600078e001f */
[----:B------:R-:W-:Y:S04]  /*77a60*/  STL [R1+0x20e0], R8 ;  /* 0x0020e00801007387 */ /* 0x000fe80000100800 */
[----:B------:R1:W-:Y:S01]  /*77a70*/  LDGSTS.E [R3+0x3480], desc[UR60][R32.64], P1 ;  /* 0x0348000020037fae */ /* 0x0003e2000892187c */
[----:B------:R-:W-:Y:S01]  /*77a80*/  IADD3.X R11, R11, R0, RZ, P2, !PT ;  /* 0x000000000b0b7210 */ /* 0x000fe200017fe4ff */
[----:B------:R-:W-:-:S04]  /*77a90*/  IMAD.X R30, R30, 0x1, R0, P4 ;  /* 0x000000011e1e7824 */ /* 0x000fc800020e0600 */
[----:B------:R2:W-:Y:S01]  /*77aa0*/  STL [R1+0x20dc], R11 ;  /* 0x0020dc0b01007387 */ /* 0x0005e20000100800 */
[----:B-1----:R-:W-:Y:S01]  /*77ab0*/  IMAD.MOV.U32 R32, RZ, RZ, R8 ;  /* 0x000000ffff207224 */ /* 0x002fe200078e0008 */
[----:B------:R-:W-:Y:S01]  /*77ac0*/  MOV R33, R11 ;  /* 0x0000000b00217202 */ /* 0x000fe20000000f00 */
[----:B------:R-:W-:Y:S01]  /*77ad0*/  IMAD.MOV.U32 R31, RZ, RZ, R30 ;  /* 0x000000ffff1f7224 */ /* 0x000fe200078e001e */
[----:B------:R-:W-:Y:S04]  /*77ae0*/  STL [R1+0x2120], R28 ;  /* 0x0021201c01007387 */ /* 0x000fe80000100800 */
[----:B------:R1:W-:Y:S04]  /*77af0*/  STL [R1+0x211c], R30 ;  /* 0x00211c1e01007387 */ /* 0x0003e80000100800 */
[----:B--2---:R-:W2:Y:S04]  /*77b00*/  LDL.LU R11, [R1+0x2260] ;  /* 0x00226000010b7983 */ /* 0x004ea80000300800 */
[----:B------:R-:W3:Y:S01]  /*77b10*/  LDL.LU R8, [R1+0x22a0] ;  /* 0x0022a00001087983 */ /* 0x000ee20000300800 */
[----:B-1----:R-:W-:-:S03]  /*77b20*/  IMAD.MOV.U32 R30, RZ, RZ, R28 ;  /* 0x000000ffff1e7224 */ /* 0x002fc600078e001c */
[----:B------:R1:W-:Y:S01]  /*77b30*/  LDGSTS.E [R3+0x3880], desc[UR60][R32.64], P1 ;  /* 0x0388000020037fae */ /* 0x0003e2000892187c */
[----:B------:R-:W-:-:S03]  /*77b40*/  IADD3 R9, P2, R9, R4, RZ ;  /* 0x0000000409097210 */ /* 0x000fc60007f5e0ff */
[----:B------:R-:W-:Y:S01]  /*77b50*/  LDGSTS.E [R3+0x3c80], desc[UR60][R30.64], P1 ;  /* 0x03c800001e037fae */ /* 0x000fe2000892187c */
[----:B------:R-:W-:-:S03]  /*77b60*/  IADD3 R26, P4, R26, R4, RZ ;  /* 0x000000041a1a7210 */ /* 0x000fc60007f9e0ff */
[----:B------:R-:W4:Y:S04]  /*77b70*/  LDL.LU R30, [R1+0x225c] ;  /* 0x00225c00011e7983 */ /* 0x000f280000300800 */
[----:B------:R-:W4:Y:S01]  /*77b80*/  LDL.LU R28, [R1+0x229c] ;  /* 0x00229c00011c7983 */ /* 0x000f220000300800 */
[----:B-1----:R-:W-:-:S03]  /*77b90*/  IMAD.MOV.U32 R32, RZ, RZ, R9 ;  /* 0x000000ffff207224 */ /* 0x002fc600078e0009 */
[----:B------:R1:W-:Y:S01]  /*77ba0*/  STL [R1+0x2160], R9 ;  /* 0x0021600901007387 */ /* 0x0003e20000100800 */
[----:B------:R-:W-:Y:S01]  /*77bb0*/  IADD3.X R25, R25, R0, RZ, P2, !PT ;  /* 0x0000000019197210 */ /* 0x000fe200017fe4ff */
[----:B------:R-:W-:-:S03]  /*77bc0*/  IMAD.X R27, R27, 0x1, R0, P4 ;  /* 0x000000011b1b7824 */ /* 0x000fc600020e0600 */
[----:B------:R-:W-:Y:S01]  /*77bd0*/  MOV R33, R25 ;  /* 0x0000001900217202 */ /* 0x000fe20000000f00 */
[----:B------:R1:W-:Y:S04]  /*77be0*/  STL [R1+0x215c], R25 ;  /* 0x00215c1901007387 */ /* 0x0003e80000100800 */
[----:B------:R-:W-:Y:S04]  /*77bf0*/  STL [R1+0x21a0], R26 ;  /* 0x0021a01a01007387 */ /* 0x000fe80000100800 */
[----:B-1----:R-:W4:Y:S04]  /*77c00*/  LDL.LU R9, [R1+0x22e0] ;  /* 0x0022e00001097983 */ /* 0x002f280000300800 */
[----:B------:R1:W-:Y:S04]  /*77c10*/  STL [R1+0x219c], R27 ;  /* 0x00219c1b01007387 */ /* 0x0003e80000100800 */
        /* <DEDUP_REMOVED lines=9> */
[----:B------:R1:W-:Y:S02]  /*77cb0*/  STL [R1+0x21e0], R7 ;  /* 0x0021e00701007387 */ /* 0x0003e40000100800 */
[----:B-1----:R-:W-:-:S02]  /*77cc0*/  IMAD.MOV.U32 R32, RZ, RZ, R7 ;  /* 0x000000ffff207224 */ /* 0x002fc400078e0007 */
[----:B------:R-:W-:Y:S01]  /*77cd0*/  IMAD.MOV.U32 R34, RZ, RZ, R10 ;  /* 0x000000ffff227224 */ /* 0x000fe200078e000a */
[----:B------:R-:W-:Y:S01]  /*77ce0*/  IADD3.X R29, R29, R0, RZ, P2, !PT ;  /* 0x000000001d1d7210 */ /* 0x000fe200017fe4ff */
[----:B------:R-:W-:-:S04]  /*77cf0*/  IMAD.X R24, R24, 0x1, R0, P4 ;  /* 0x0000000118187824 */ /* 0x000fc800020e0600 */
[----:B------:R-:W-:Y:S01]  /*77d00*/  STL [R1+0x21dc], R29 ;  /* 0x0021dc1d01007387 */ /* 0x000fe20000100800 */
[----:B------:R-:W-:-:S03]  /*77d10*/  MOV R33, R29 ;  /* 0x0000001d00217202 */ /* 0x000fc60000000f00 */
[----:B------:R-:W-:Y:S01]  /*77d20*/  STL [R1+0x2220], R10 ;  /* 0x0022200a01007387 */ /* 0x000fe20000100800 */
[----:B------:R-:W-:-:S03]  /*77d30*/  IMAD.MOV.U32 R35, RZ, RZ, R24 ;  /* 0x000000ffff237224 */ /* 0x000fc600078e0018 */
[----:B------:R-:W4:Y:S04]  /*77d40*/  LDL.LU R7, [R1+0x2360] ;  /* 0x0023600001077983 */ /* 0x000f280000300800 */
[----:B------:R1:W-:Y:S04]  /*77d50*/  STL [R1+0x221c], R24 ;  /* 0x00221c1801007387 */ /* 0x0003e80000100800 */
[----:B------:R-:W4:Y:S04]  /*77d60*/  LDL.LU R31, [R1+0x23d0] ;  /* 0x0023d000011f7983 */ /* 0x000f280000300800 */
[----:B------:R-:W-:Y:S04]  /*77d70*/  LDGSTS.E [R3+0x4880], desc[UR60][R32.64], P1 ;  /* 0x0488000020037fae */ /* 0x000fe8000892187c */
[----:B-1----:R-:W4:Y:S04]  /*77d80*/  LDL.LU R24, [R1+0x235c] ;  /* 0x00235c0001187983 */ /* 0x002f280000300800 */
[----:B------:R1:W-:Y:S04]  /*77d90*/  LDGSTS.E [R3+0x4c80], desc[UR60][R34.64], P1 ;  /* 0x04c8000022037fae */ /* 0x0003e8000892187c */
[----:B------:R-:W4:Y:S04]  /*77da0*/  LDL.LU R32, [R1+0x23cc] ;  /* 0x0023cc0001207983 */ /* 0x000f280000300800 */
[----:B------:R-:W4:Y:S04]  /*77db0*/  LDL.LU R10, [R1+0x2408] ;  /* 0x00240800010a7983 */ /* 0x000f280000300800 */
[----:B------:R-:W4:Y:S01]  /*77dc0*/  LDL.LU R29, [R1+0x2440] ;  /* 0x00244000011d7983 */ /* 0x000f220000300800 */
[----:B--2---:R-:W-:-:S02]  /*77dd0*/  IADD3 R11, P2, R11, R4, RZ ;  /* 0x000000040b0b7210 */ /* 0x004fc40007f5e0ff */
[----:B---3--:R-:W-:-:S03]  /*77de0*/  IADD3 R8, P4, R8, R4, RZ ;  /* 0x0000000408087210 */ /* 0x008fc60007f9e0ff */
[----:B------:R2:W-:Y:S01]  /*77df0*/  STL [R1+0x2260], R11 ;  /* 0x0022600b01007387 */ /* 0x0005e20000100800 */
[----:B-1----:R-:W-:Y:S01]  /*77e00*/  IMAD.MOV.U32 R34, RZ, RZ, R11 ;  /* 0x000000ffff227224 */ /* 0x002fe200078e000b */
[----:B----4-:R-:W-:Y:S01]  /*77e10*/  IADD3.X R30, R30, R0, RZ, P2, !PT ;  /* 0x000000001e1e7210 */ /* 0x010fe200017fe4ff */
[----:B------:R-:W-:-:S04]  /*77e20*/  IMAD.X R28, R28, 0x1, R0, P4 ;  /* 0x000000011c1c7824 */ /* 0x000fc800020e0600 */
[----:B------:R1:W-:Y:S01]  /*77e30*/  STL [R1+0x225c], R30 ;  /* 0x00225c1e01007387 */ /* 0x0003e20000100800 */
[----:B------:R-:W-:-:S03]  /*77e40*/  MOV R35, R30 ;  /* 0x0000001e00237202 */ /* 0x000fc60000000f00 */
[----:B------:R3:W-:Y:S04]  /*77e50*/  STL [R1+0x22a0], R8 ;  /* 0x0022a00801007387 */ /* 0x0007e80000100800 */
[----:B------:R-:W-:Y:S04]  /*77e60*/  STL [R1+0x229c], R28 ;  /* 0x00229c1c01007387 */ /* 0x000fe80000100800 */
[----:B--2---:R-:W2:Y:S04]  /*77e70*/  LDL.LU R11, [R1+0x2404] ;  /* 0x00240400010b7983 */ /* 0x004ea80000300800 */
[----:B-1----:R-:W4:Y:S04]  /*77e80*/  LDL.LU R30, [R1+0x243c] ;  /* 0x00243c00011e7983 */ /* 0x002f280000300800 */
[----:B------:R1:W-:Y:S01]  /*77e90*/  LDGSTS.E [R3+0x5080], desc[UR60][R34.64], P1 ;  /* 0x0508000022037fae */ /* 0x0003e2000892187c */
[----:B------:R-:W-:-:S02]  /*77ea0*/  IADD3 R9, P2, R9, R4, RZ ;  /* 0x0000000409097210 */ /* 0x000fc40007f5e0ff */
[----:B------:R-:W-:Y:S01]  /*77eb0*/  IADD3 R25, P4, R25, R4, RZ ;  /* 0x0000000419197210 */ /* 0x000fe20007f9e0ff */
[----:B-1----:R-:W-:Y:S02]  /*77ec0*/  IMAD.MOV.U32 R34, RZ, RZ, R8 ;  /* 0x000000ffff227224 */ /* 0x002fe400078e0008 */
[----:B------:R-:W-:Y:S01]  /*77ed0*/  IMAD.MOV.U32 R35, RZ, RZ, R28 ;  /* 0x000000ffff237224 */ /* 0x000fe200078e001c */
[----:B---3--:R-:W3:Y:S04]  /*77ee0*/  LDL.LU R8, [R1+0x2478] ;  /* 0x0024780001087983 */ /* 0x008ee80000300800 */
[----:B------:R1:W-:Y:S04]  /*77ef0*/  STL [R1+0x22e0], R9 ;  /* 0x0022e00901007387 */ /* 0x0003e80000100800 */
[----:B------:R1:W-:Y:S01]  /*77f00*/  LDGSTS.E [R3+0x5480], desc[UR60][R34.64], P1 ;  /* 0x0548000022037fae */ /* 0x0003e2000892187c */
[----:B------:R-:W-:Y:S01]  /*77f10*/  IADD3.X R27, R27, R0, RZ, P2, !PT ;  /* 0x000000001b1b7210 */ /* 0x000fe200017fe4ff */
[----:B------:R-:W-:-:S04]  /*77f20*/  IMAD.X R26, R26, 0x1, R0, P4 ;  /* 0x000000011a1a7824 */ /* 0x000fc800020e0600 */
[----:B------:R1:W-:Y:S02]  /*77f30*/  STL [R1+0x22dc], R27 ;  /* 0x0022dc1b01007387 */ /* 0x0003e40000100800 */
[----:B-1----:R-:W-:Y:S02]  /*77f40*/  IMAD.MOV.U32 R34, RZ, RZ, R9 ;  /* 0x000000ffff227224 */ /* 0x002fe400078e0009 */
[----:B------:R1:W-:Y:S01]  /*77f50*/  STL [R1+0x2320], R25 ;  /* 0x0023201901007387 */ /* 0x0003e20000100800 */
[----:B------:R-:W-:-:S03]  /*77f60*/  MOV R35, R27 ;  /* 0x0000001b00237202 */ /* 0x000fc60000000f00 */
[----:B------:R-:W3:Y:S04]  /*77f70*/  LDL.LU R9, [R1+0x2474] ;  /* 0x0024740001097983 */ /* 0x000ee80000300800 */
[----:B------:R1:W-:Y:S04]  /*77f80*/  STL [R1+0x231c], R26 ;  /* 0x00231c1a01007387 */ /* 0x0003e80000100800 */
[----:B------:R-:W3:Y:S04]  /*77f90*/  LDL.LU R28, [R1+0x249c] ;  /* 0x00249c00011c7983 */ /* 0x000ee80000300800 */
[----:B------:R-:W3:Y:S04]  /*77fa0*/  LDL.LU R27, [R1+0x24a0] ;  /* 0x0024a000011b7983 */ /* 0x000ee80000300800 */
[----:B------:R1:W-:Y:S02]  /*77fb0*/  LDGSTS.E [R3+0x5880], desc[UR60][R34.64], P1 ;  /* 0x0588000022037fae */ /* 0x0003e4000892187c */
[----:B-1----:R-:W-:-:S02]  /*77fc0*/  IMAD.MOV.U32 R34, RZ, RZ, R25 ;  /* 0x000000ffff227224 */ /* 0x002fc400078e0019 */
[----:B------:R-:W-:Y:S01]  /*77fd0*/  IMAD.MOV.U32 R35, RZ, RZ, R26 ;  /* 0x000000ffff237224 */ /* 0x000fe200078e001a */
[----:B------:R-:W3:Y:S04]  /*77fe0*/  LDL.LU R25, [R1+0x24a8] ;  /* 0x0024a80001197983 */ /* 0x000ee80000300800 */
[----:B------:R1:W-:Y:S01]  /*77ff0*/  LDGSTS.E [R3+0x5c80], desc[UR60][R34.64], P1 ;  /* 0x05c8000022037fae */ /* 0x0003e2000892187c */
[-C--:B------:R-:W-:Y:S02]  /*78000*/  IADD3 R7, P2, R7, R4.reuse, RZ ;  /* 0x0000000407077210 */ /* 0x080fe40007f5e0ff */
[----:B------:R-:W-:-:S03]  /*78010*/  IADD3 R31, P4, R31, R4, RZ ;  /* 0x000000041f1f7210 */ /* 0x000fc60007f9e0ff */
[----:B------:R-:W-:Y:S01]  /*78020*/  STL [R1+0x2360], R7 ;  /* 0x0023600701007387 */ /* 0x000fe20000100800 */
[----:B------:R-:W-:Y:S01]  /*78030*/  IADD3.X R24, R24, R0, RZ, P2, !PT ;  /* 0x0000000018187210 */ /* 0x000fe200017fe4ff */
[----:B-1----:R-:W-:-:S04]  /*78040*/  IMAD.MOV.U32 R34, RZ, RZ, R7 ;  /* 0x000000ffff227224 */ /* 0x002fc800078e0007 */
[----:B------:R1:W-:Y:S01]  /*78050*/  STL [R1+0x235c], R24 ;  /* 0x00235c1801007387 */ /* 0x0003e20000100800 */
[----:B------:R-:W-:-:S03]  /*78060*/  IMAD.X R32, R32, 0x1, R0, P4 ;  /* 0x0000000120207824 */ /* 0x000fc600020e0600 */
[----:B------:R-:W-:Y:S01]  /*78070*/  STL [R1+0x23d0], R31 ;  /* 0x0023d01f01007387 */ /* 0x000fe20000100800 */
[----:B------:R-:W-:-:S03]  /*78080*/  MOV R35, R24 ;  /* 0x0000001800237202 */ /* 0x000fc60000000f00 */
[----:B------:R-:W3:Y:S04]  /*78090*/  LDL.LU R26, [R1+0x24a4] ;  /* 0x0024a400011a7983 */ /* 0x000ee80000300800 */
[----:B------:R1:W-:Y:S04]  /*780a0*/  STL [R1+0x23cc], R32 ;  /* 0x0023cc2001007387 */ /* 0x0003e80000100800 */
[----:B-1----:R-:W3:Y:S04]  /*780b0*/  LDL.LU R24, [R1+0x24ac] ;  /* 0x0024ac0001187983 */ /* 0x002ee80000300800 */
[----:B------:R-:W3:Y:S01]  /*780c0*/  LDL.LU R7, [R1+0x24b0] ;  /* 0x0024b00001077983 */ /* 0x000ee20000300800 */
[----:B------:R-:W-:-:S02]  /*780d0*/  IADD3 R10, P2, R10, R4, RZ ;  /* 0x000000040a0a7210 */ /* 0x000fc40007f5e0ff */
[----:B------:R-:W-:Y:S01]  /*780e0*/  IADD3 R29, P4, R29, R4, RZ ;  /* 0x000000041d1d7210 */ /* 0x000fe20007f9e0ff */
[----:B------:R-:W-:Y:S01]  /*780f0*/  IMAD.MOV.U32 R33, RZ, RZ, R32 ;  /* 0x000000ffff217224 */ /* 0x000fe200078e0020 */
[----:B------:R-:W-:Y:S01]  /*78100*/  LDGSTS.E [R3+0x6080], desc[UR60][R34.64], P1 ;  /* 0x0608000022037fae */ /* 0x000fe2000892187c */
[----:B------:R-:W-:-:S03]  /*78110*/  IMAD.MOV.U32 R32, RZ, RZ, R31 ;  /* 0x000000ffff207224 */ /* 0x000fc600078e001f */
[----:B------:R-:W-:Y:S04]  /*78120*/  STL [R1+0x2408], R10 ;  /* 0x0024080a01007387 */ /* 0x000fe80000100800 */
[----:B------:R-:W-:Y:S01]  /*78130*/  LDGSTS.E [R3+0x6480], desc[UR60][R32.64], P1 ;  /* 0x0648000020037fae */ /* 0x000fe2000892187c */
[----:B--2---:R-:W-:Y:S01]  /*78140*/  IADD3.X R11, R11, R0, RZ, P2, !PT ;  /* 0x000000000b0b7210 */ /* 0x004fe200017fe4ff */
[----:B----4-:R-:W-:-:S04]  /*78150*/  IMAD.X R30, R30, 0x1, R0, P4 ;  /* 0x000000011e1e7824 */ /* 0x010fc800020e0600 */
[----:B------:R1:W-:Y:S04]  /*78160*/  STL [R1+0x2404], R11 ;  /* 0x0024040b01007387 */ /* 0x0003e80000100800 */
[----:B------:R-:W-:Y:S04]  /*78170*/  STL [R1+0x2440], R29 ;  /* 0x0024401d01007387 */ /* 0x000fe80000100800 */
[----:B------:R-:W-:Y:S04]  /*78180*/  LDGSTS.E [R3+0x6880], desc[UR60][R10.64], P1 ;  /* 0x068800000a037fae */ /* 0x000fe8000892187c */
[----:B------:R2:W-:Y:S04]  /*78190*/  STL [R1+0x243c], R30 ;  /* 0x00243c1e01007387 */ /* 0x0005e80000100800 */
[----:B-1----:R-:W4:Y:S01]  /*781a0*/  LDL.LU.64 R10, [R1+0x1340] ;  /* 0x00134000010a7983 */ /* 0x002f220000300a00 */
[----:B---3--:R-:W-:-:S03]  /*781b0*/  IADD3 R8, P2, R8, R4, RZ ;  /* 0x0000000408087210 */ /* 0x008fc60007f5e0ff */
[----:B------:R-:W3:Y:S01]  /*781c0*/  LDL.LU.64 R44, [R1+0x1338] ;  /* 0x00133800012c7983 */ /* 0x000ee20000300a00 */
[----:B------:R-:W-:Y:S01]  /*781d0*/  IMAD.MOV.U32 R31, RZ, RZ, R30 ;  /* 0x000000ffff1f7224 */ /* 0x000fe200078e001e */
[----:B--2---:R-:W-:Y:S02]  /*781e0*/  MOV R30, R29 ;  /* 0x0000001d001e7202 */ /* 0x004fe40000000f00 */
[----:B------:R-:W2:Y:S04]  /*781f0*/  LDL.LU.64 R38, [R1+0x1330] ;  /* 0x0013300001267983 */ /* 0x000ea80000300a00 */
[----:B------:R-:W-:Y:S04]  /*78200*/  STL [R1+0x2478], R8 ;  /* 0x0024780801007387 */ /* 0x000fe80000100800 */
[----:B------:R1:W-:Y:S01]  /*78210*/  LDGSTS.E [R3+0x6c80], desc[UR60][R30.64], P1 ;  /* 0x06c800001e037fae */ /* 0x0003e2000892187c */
[----:B------:R-:W-:Y:S01]  /*78220*/  IMAD.X R9, R9, 0x1, R0, P2 ;  /* 0x0000000109097824 */ /* 0x000fe200010e0600 */
[----:B-1----:R-:W-:-:S04]  /*78230*/  MOV R30, R8 ;  /* 0x00000008001e7202 */ /* 0x002fc80000000f00 */
[----:B------:R1:W-:Y:S01]  /*78240*/  STL [R1+0x2474], R9 ;  /* 0x0024740901007387 */ /* 0x0003e20000100800 */
[----:B------:R-:W-:-:S05]  /*78250*/  IMAD.MOV.U32 R31, RZ, RZ, R9 ;  /* 0x000000ffff1f7224 */ /* 0x000fca00078e0009 */
[----:B------:R-:W-:Y:S01]  /*78260*/  LDGSTS.E [R3+0x7080], desc[UR60][R30.64], P1 ;  /* 0x070800001e037fae */ /* 0x000fe2000892187c */
[----:B------:R-:W-:-:S05]  /*78270*/  IADD3 R27, P4, R27, R4, RZ ;  /* 0x000000041b1b7210 */ /* 0x000fca0007f9e0ff */
[----:B------:R-:W-:Y:S04]  /*78280*/  STL [R1+0x24a0], R27 ;  /* 0x0024a01b01007387 */ /* 0x000fe80000100800 */
[----:B-1----:R-:W2:Y:S01]  /*78290*/  LDL.LU.64 R8, [R1+0x1328] ;  /* 0x0013280001087983 */ /* 0x002ea20000300a00 */
[----:B------:R-:W-:-:S05]  /*782a0*/  IMAD.X R28, R28, 0x1, R0, P4 ;  /* 0x000000011c1c7824 */ /* 0x000fca00020e0600 */
[----:B------:R1:W-:Y:S01]  /*782b0*/  STL [R1+0x249c], R28 ;  /* 0x00249c1c01007387 */ /* 0x0003e20000100800 */
[----:B------:R-:W-:-:S03]  /*782c0*/  IADD3 R25, P2, R25, R4, RZ ;  /* 0x0000000419197210 */ /* 0x000fc60007f5e0ff */
[----:B------:R-:W2:Y:S04]  /*782d0*/  LDL.LU.64 R34, [R1+0x1320] ;  /* 0x0013200001227983 */ /* 0x000ea80000300a00 */
[----:B------:R-:W2:Y:S04]  /*782e0*/  LDL.LU.64 R36, [R1+0x1248] ;  /* 0x0012480001247983 */ /* 0x000ea80000300a00 */
[----:B------:R-:W-:Y:S01]  /*782f0*/  STL [R1+0x24a8], R25 ;  /* 0x0024a81901007387 */ /* 0x000fe20000100800 */
[----:B------:R-:W-:Y:S01]  /*78300*/  IMAD.MOV.U32 R29, RZ, RZ, R28 ;  /* 0x000000ffff1d7224 */ /* 0x000fe200078e001c */
[----:B-1----:R-:W-:-:S05]  /*78310*/  MOV R28, R27 ;  /* 0x0000001b001c7202 */ /* 0x002fca0000000f00 */
[----:B------:R1:W-:Y:S01]  /*78320*/  LDGSTS.E [R3+0x7480], desc[UR60][R28.64], P1 ;  /* 0x074800001c037fae */ /* 0x0003e2000892187c */
[----:B------:R-:W-:-:S05]  /*78330*/  IMAD.X R26, R26, 0x1, R0, P2 ;  /* 0x000000011a1a7824 */ /* 0x000fca00010e0600 */
[----:B------:R1:W-:Y:S01]  /*78340*/  STL [R1+0x24a4], R26 ;  /* 0x0024a41a01007387 */ /* 0x0003e20000100800 */
[----:B------:R-:W-:-:S05]  /*78350*/  IADD3 R7, P4, R7, R4, RZ ;  /* 0x0000000407077210 */ /* 0x000fca0007f9e0ff */
[----:B------:R-:W-:Y:S01]  /*78360*/  STL [R1+0x24b0], R7 ;  /* 0x0024b00701007387 */ /* 0x000fe20000100800 */
[----:B------:R-:W-:-:S03]  /*78370*/  IMAD.X R24, R24, 0x1, R0, P4 ;  /* 0x0000000118187824 */ /* 0x000fc600020e0600 */
[----:B------:R-:W2:Y:S04]  /*78380*/  LDL.LU.64 R32, [R1+0x1318] ;  /* 0x0013180001207983 */ /* 0x000ea80000300a00 */
[----:B------:R1:W-:Y:S04]  /*78390*/  STL [R1+0x24ac], R24 ;  /* 0x0024ac1801007387 */ /* 0x0003e80000100800 */
[----:B------:R-:W2:Y:S01]  /*783a0*/  LDL.LU.64 R42, [R1+0x1310] ;  /* 0x00131000012a7983 */ /* 0x000ea20000300a00 */
[----:B------:R-:W-:Y:S01]  /*783b0*/  MOV R27, R26 ;  /* 0x0000001a001b7202 */ /* 0x000fe20000000f00 */
[----:B-1----:R-:W-:Y:S01]  /*783c0*/  IMAD.MOV.U32 R26, RZ, RZ, R25 ;  /* 0x000000ffff1a7224 */ /* 0x002fe200078e0019 */
[----:B------:R-:W-:-:S02]  /*783d0*/  MOV R29, R24 ;  /* 0x00000018001d7202 */ /* 0x000fc40000000f00 */
[----:B------:R-:W2:Y:S04]  /*783e0*/  LDL.LU.64 R24, [R1+0x1308] ;  /* 0x0013080001187983 */ /* 0x000ea80000300a00 */
[----:B------:R-:W2:Y:S04]  /*783f0*/  LDL.LU.64 R40, [R1+0x1300] ;  /* 0x0013000001287983 */ /* 0x000ea80000300a00 */
[----:B------:R-:W-:Y:S01]  /*78400*/  LDGSTS.E [R3+0x7880], desc[UR60][R26.64], P1 ;  /* 0x078800001a037fae */ /* 0x000fe2000892187c */
[----:B------:R-:W-:-:S05]  /*78410*/  IMAD.MOV.U32 R28, RZ, RZ, R7 ;  /* 0x000000ffff1c7224 */ /* 0x000fca00078e0007 */
[----:B------:R1:W-:Y:S04]  /*78420*/  LDGSTS.E [R3+0x7c80], desc[UR60][R28.64], P1 ;  /* 0x07c800001c037fae */ /* 0x0003e8000892187c */
[----:B------:R-:W2:Y:S04]  /*78430*/  LDL.LU.64 R26, [R1+0x12f8] ;  /* 0x0012f800011a7983 */ /* 0x000ea80000300a00 */
[----:B------:R-:W2:Y:S04]  /*78440*/  LDL.LU.64 R30, [R1+0x12f0] ;  /* 0x0012f000011e7983 */ /* 0x000ea80000300a00 */
[----:B------:R-:W2:Y:S01]  /*78450*/  LDL.LU.64 R28, [R1+0x12e8] ;  /* 0x0012e800011c7983 */ /* 0x000ea20000300a00 */
[----:B----4-:R-:W-:-:S05]  /*78460*/  IADD3 R82, P2, R10, R4, RZ ;  /* 0x000000040a527210 */ /* 0x010fca0007f5e0ff */
[--C-:B------:R-:W-:Y:S01]  /*78470*/  IMAD.X R252, R11, 0x1, R0.reuse, P2 ;  /* 0x000000010bfc7824 */ /* 0x100fe200010e0600 */
[-C--:B---3--:R-:W-:Y:S01]  /*78480*/  IADD3 R80, P2, R44, R4.reuse, RZ ;  /* 0x000000042c507210 */ /* 0x088fe20007f5e0ff */
[----:B------:R-:W3:Y:S04]  /*78490*/  LDL.LU.64 R10, [R1+0x12e0] ;  /* 0x0012e000010a7983 */ /* 0x000ee80000300a00 */
[----:B------:R-:W-:Y:S01]  /*784a0*/  IMAD.X R81, R45, 0x1, R0, P2 ;  /* 0x000000012d517824 */ /* 0x000fe200010e0600 */
[----:B--2---:R-:W-:-:S04]  /*784b0*/  IADD3 R78, P2, R38, R4, RZ ;  /* 0x00000004264e7210 */ /* 0x004fc80007f5e0ff */
[----:B------:R-:W-:Y:S02]  /*784c0*/  IADD3.X R79, R39, R0, RZ, P2, !PT ;  /* 0x00000000274f7210 */ /* 0x000fe400017fe4ff */
[----:B------:R-:W1:Y:S01]  /*784d0*/  LDL.LU.64 R38, [R1+0x12d8] ;  /* 0x0012d80001267983 */ /* 0x000e620000300a00 */
[----:B------:R-:W-:-:S05]  /*784e0*/  IADD3 R76, P2, R8, R4, RZ ;  /* 0x00000004084c7210 */ /* 0x000fca0007f5e0ff */
[----:B------:R-:W-:Y:S02]  /*784f0*/  IMAD.X R77, R9, 0x1, R0, P2 ;  /* 0x00000001094d7824 */ /* 0x000fe400010e0600 */
[----:B------:R-:W2:Y:S01]  /*78500*/  LDL.LU.64 R8, [R1+0x12d0] ;  /* 0x0012d00001087983 */ /* 0x000ea20000300a00 */
[----:B------:R-:W-:-:S05]  /*78510*/  IADD3 R74, P2, R34, R4, RZ ;  /* 0x00000004224a7210 */ /* 0x000fca0007f5e0ff */
[----:B------:R-:W-:Y:S01]  /*78520*/  IMAD.X R75, R35, 0x1, R0, P2 ;  /* 0x00000001234b7824 */ /* 0x000fe200010e0600 */
[----:B------:R-:W-:-:S04]  /*78530*/  IADD3 R34, P2, R36, R4, RZ ;  /* 0x0000000424227210 */ /* 0x000fc80007f5e0ff */
[----:B------:R-:W-:Y:S02]  /*78540*/  IADD3.X R35, R37, R0, RZ, P2, !PT ;  /* 0x0000000025237210 */ /* 0x000fe400017fe4ff */
[----:B------:R-:W4:Y:S01]  /*78550*/  LDL.LU.64 R36, [R1+0x12c8] ;  /* 0x0012c80001247983 */ /* 0x000f220000300a00 */
[----:B------:R-:W-:-:S05]  /*78560*/  IADD3 R72, P2, R32, R4, RZ ;  /* 0x0000000420487210 */ /* 0x000fca0007f5e0ff */
[----:B------:R-:W-:Y:S02]  /*78570*/  IMAD.X R73, R33, 0x1, R0, P2 ;  /* 0x0000000121497824 */ /* 0x000fe400010e0600 */
[----:B------:R-:W4:Y:S01]  /*78580*/  LDL.LU.64 R32, [R1+0x12c0] ;  /* 0x0012c00001207983 */ /* 0x000f220000300a00 */
[----:B------:R-:W-:-:S05]  /*78590*/  IADD3 R70, P2, R42, R4, RZ ;  /* 0x000000042a467210 */ /* 0x000fca0007f5e0ff */
[----:B------:R-:W-:Y:S01]  /*785a0*/  IMAD.X R71, R43, 0x1, R0, P2 ;  /* 0x000000012b477824 */ /* 0x000fe200010e0600 */
[----:B------:R-:W-:-:S04]  /*785b0*/  IADD3 R68, P2, R24, R4, RZ ;  /* 0x0000000418447210 */ /* 0x000fc80007f5e0ff */
[----:B------:R-:W-:Y:S02]  /*785c0*/  IADD3.X R69, R25, R0, RZ, P2, !PT ;  /* 0x0000000019457210 */ /* 0x000fe400017fe4ff */
[-C--:B------:R-:W-:Y:S01]  /*785d0*/  IADD3 R66, P2, R40, R4.reuse, RZ ;  /* 0x0000000428427210 */ /* 0x080fe20007f5e0ff */
[----:B------:R-:W4:Y:S04]  /*785e0*/  LDL.LU.64 R24, [R1+0x12b8] ;  /* 0x0012b80001187983 */ /* 0x000f280000300a00 */
[----:B------:R-:W-:Y:S01]  /*785f0*/  IMAD.X R67, R41, 0x1, R0, P2 ;  /* 0x0000000129437824 */ /* 0x000fe200010e0600 */
[----:B------:R-:W-:-:S05]  /*78600*/  IADD3 R63, P2, R26, R4, RZ ;  /* 0x000000041a3f7210 */ /* 0x000fca0007f5e0ff */
[----:B------:R-:W-:Y:S01]  /*78610*/  IMAD.X R64, R27, 0x1, R0, P2 ;  /* 0x000000011b407824 */ /* 0x000fe200010e0600 */
[----:B------:R-:W-:Y:S01]  /*78620*/  IADD3 R61, P2, R30, R4, RZ ;  /* 0x000000041e3d7210 */ /* 0x000fe20007f5e0ff */
[----:B------:R-:W4:Y:S03]  /*78630*/  LDL.LU.64 R26, [R1+0x12b0] ;  /* 0x0012b000011a7983 */ /* 0x000f260000300a00 */
[----:B------:R-:W-:Y:S02]  /*78640*/  IADD3.X R62, R31, R0, RZ, P2, !PT ;  /* 0x000000001f3e7210 */ /* 0x000fe400017fe4ff */
[----:B------:R-:W-:-:S05]  /*78650*/  IADD3 R59, P2, R28, R4, RZ ;  /* 0x000000041c3b7210 */ /* 0x000fca0007f5e0ff */
[----:B------:R-:W-:Y:S01]  /*78660*/  IMAD.X R60, R29, 0x1, R0, P2 ;  /* 0x000000011d3c7824 */ /* 0x000fe200010e0600 */
[----:B---3--:R-:W-:-:S05]  /*78670*/  IADD3 R30, P2, R10, R4, RZ ;  /* 0x000000040a1e7210 */ /* 0x008fca0007f5e0ff */
[----:B------:R-:W-:Y:S02]  /*78680*/  IMAD.X R31, R11, 0x1, R0, P2 ;  /* 0x000000010b1f7824 */ /* 0x000fe400010e0600 */
[----:B------:R-:W3:Y:S01]  /*78690*/  LDL.LU.64 R10, [R1+0x12a8] ;  /* 0x0012a800010a7983 */ /* 0x000ee20000300a00 */
[----:B-1----:R-:W-:-:S04]  /*786a0*/  IADD3 R28, P2, R38, R4, RZ ;  /* 0x00000004261c7210 */ /* 0x002fc80007f5e0ff */
[----:B------:R-:W-:Y:S02]  /*786b0*/  IADD3.X R29, R39, R0, RZ, P2, !PT ;  /* 0x00000000271d7210 */ /* 0x000fe400017fe4ff */
[----:B--2---:R-:W-:-:S05]  /*786c0*/  IADD3 R57, P2, R8, R4, RZ ;  /* 0x0000000408397210 */ /* 0x004fca0007f5e0ff */
[----:B------:R-:W-:Y:S02]  /*786d0*/  IMAD.X R58, R9, 0x1, R0, P2 ;  /* 0x00000001093a7824 */ /* 0x000fe400010e0600 */
[----:B------:R-:W2:Y:S04]  /*786e0*/  LDL.LU.64 R8, [R1+0x12a0] ;  /* 0x0012a00001087983 */ /* 0x000ea80000300a00 */
[----:B------:R-:W2:Y:S01]  /*786f0*/  LDL.LU.64 R46, [R1+0x1298] ;  /* 0x00129800012e7983 */ /* 0x000ea20000300a00 */
[----:B----4-:R-:W-:-:S05]  /*78700*/  IADD3 R55, P2, R36, R4, RZ ;  /* 0x0000000424377210 */ /* 0x010fca0007f5e0ff */
[----:B------:R-:W-:Y:S01]  /*78710*/  IMAD.X R56, R37, 0x1, R0, P2 ;  /* 0x0000000125387824 */ /* 0x000fe200010e0600 */
[----:B------:R-:W-:-:S04]  /*78720*/  IADD3 R53, P2, R32, R4, RZ ;  /* 0x0000000420357210 */ /* 0x000fc80007f5e0ff */
[----:B------:R-:W-:Y:S02]  /*78730*/  IADD3.X R54, R33, R0, RZ, P2, !PT ;  /* 0x0000000021367210 */ /* 0x000fe400017fe4ff */
[----:B------:R-:W-:-:S05]  /*78740*/  IADD3 R51, P2, R24, R4, RZ ;  /* 0x0000000418337210 */ /* 0x000fca0007f5e0ff */
[----:B------:R-:W-:Y:S02]  /*78750*/  IMAD.X R52, R25, 0x1, R0, P2 ;  /* 0x0000000119347824 */ /* 0x000fe400010e0600 */
[----:B------:R-:W4:Y:S04]  /*78760*/  LDL.LU.64 R24, [R1+0x1290] ;  /* 0x0012900001187983 */ /* 0x000f280000300a00 */
[----:B------:R-:W4:Y:S04]  /*78770*/  LDL.LU.64 R44, [R1+0x1288] ;  /* 0x00128800012c7983 */ /* 0x000f280000300a00 */
[----:B------:R-:W4:Y:S04]  /*78780*/  LDL.LU.64 R42, [R1+0x1280] ;  /* 0x00128000012a7983 */ /* 0x000f280000300a00 */
[----:B------:R-:W4:Y:S01]  /*78790*/  LDL.LU.64 R40, [R1+0x1278] ;  /* 0x0012780001287983 */ /* 0x000f220000300a00 */
[----:B------:R-:W-:-:S03]  /*787a0*/  IADD3 R32, P2, R26, R4, RZ ;  /* 0x000000041a207210 */ /* 0x000fc60007f5e0ff */
[----:B------:R-:W4:Y:S02]  /*787b0*/  LDL.LU.64 R38, [R1+0x1270] ;  /* 0x0012700001267983 */ /* 0x000f240000300a00 */
[----:B------:R-:W-:Y:S02]  /*787c0*/  IMAD.X R33, R27, 0x1, R0, P2 ;  /* 0x000000011b217824 */ /* 0x000fe400010e0600 */
[----:B------:R-:W4:Y:S01]  /*787d0*/  LDL.LU.64 R36, [R1+0x1268] ;  /* 0x0012680001247983 */ /* 0x000f220000300a00 */
[----:B---3--:R-:W-:-:S04]  /*787e0*/  IADD3 R49, P2, R10, R4, RZ ;  /* 0x000000040a317210 */ /* 0x008fc80007f5e0ff */
[----:B------:R-:W-:Y:S02]  /*787f0*/  IADD3.X R50, R11, R0, RZ, P2, !PT ;  /* 0x000000000b327210 */ /* 0x000fe400017fe4ff */
[----:B--2---:R-:W-:-:S05]  /*78800*/  IADD3 R26, P2, R8, R4, RZ ;  /* 0x00000004081a7210 */ /* 0x004fca0007f5e0ff */
[----:B------:R-:W-:Y:S02]  /*78810*/  IMAD.X R27, R9, 0x1, R0, P2 ;  /* 0x00000001091b7824 */ /* 0x000fe400010e0600 */
[----:B------:R-:W2:Y:S04]  /*78820*/  LDL.LU.64 R8, [R1+0x1260] ;  /* 0x0012600001087983 */ /* 0x000ea80000300a00 */
[----:B------:R-:W3:Y:S04]  /*78830*/  LDL.LU.64 R86, [R1+0x1258] ;  /* 0x0012580001567983 */ /* 0x000ee80000300a00 */
[----:B------:R-:W3:Y:S01]  /*78840*/  LDL.LU.64 R84, [R1+0x1250] ;  /* 0x0012500001547983 */ /* 0x000ee20000300a00 */
[----:B------:R-:W-:-:S05]  /*78850*/  IADD3 R10, P2, R46, R4, RZ ;  /* 0x000000042e0a7210 */ /* 0x000fca0007f5e0ff */
[----:B------:R-:W-:Y:S01]  /*78860*/  IMAD.X R11, R47, 0x1, R0, P2 ;  /* 0x000000012f0b7824 */ /* 0x000fe200010e0600 */
        /* <DEDUP_REMOVED lines=9> */
[----:B----4-:R-:W-:-:S04]  /*78900*/  IADD3 R47, P2, R24, R4, RZ ;  /* 0x00000004182f7210 */ /* 0x010fc80007f5e0ff */
        /* <DEDUP_REMOVED lines=11> */
[----:B--2---:R-:W-:-:S04]  /*789c0*/  IADD3 R37, P2, R8, R4, RZ ;  /* 0x0000000408257210 */ /* 0x004fc80007f5e0ff */
[----:B------:R-:W-:Y:S02]  /*789d0*/  IADD3.X R38, R9, R0, RZ, P2, !PT ;  /* 0x0000000009267210 */ /* 0x000fe400017fe4ff */
[----:B---3--:R-:W-:-:S05]  /*789e0*/  IADD3 R8, P2, R86, R4, RZ ;  /* 0x0000000456087210 */ /* 0x008fca0007f5e0ff */
[----:B------:R-:W-:Y:S01]  /*789f0*/  IMAD.X R9, R87, 0x1, R0, P2 ;  /* 0x0000000157097824 */ /* 0x000fe200010e0600 */
[----:B------:R-:W-:Y:S02]  /*78a00*/  IADD3 R7, P2, R84, R4, RZ ;  /* 0x0000000454077210 */ /* 0x000fe40007f5e0ff */
[----:B------:R-:W-:Y:S01]  /*78a10*/  MOV R84, R82 ;  /* 0x0000005200547202 */ /* 0x000fe20000000f00 */
[----:B------:R-:W-:Y:S02]  /*78a20*/  IMAD.MOV.U32 R82, RZ, RZ, R80 ;  /* 0x000000ffff527224 */ /* 0x000fe400078e0050 */
[----:B------:R-:W-:Y:S01]  /*78a30*/  IMAD.MOV.U32 R80, RZ, RZ, R78 ;  /* 0x000000ffff507224 */ /* 0x000fe200078e004e */
[----:B------:R-:W-:Y:S01]  /*78a40*/  MOV R78, R76 ;  /* 0x0000004c004e7202 */ /* 0x000fe20000000f00 */
[----:B------:R-:W-:Y:S02]  /*78a50*/  IMAD.MOV.U32 R76, RZ, RZ, R74 ;  /* 0x000000ffff4c7224 */ /* 0x000fe400078e004a */
[----:B------:R-:W-:-:S02]  /*78a60*/  IMAD.X R36, R85, 0x1, R0, P2 ;  /* 0x0000000155247824 */ /* 0x000fc400010e0600 */
[----:B------:R-:W-:Y:S01]  /*78a70*/  IMAD.MOV.U32 R74, RZ, RZ, R72 ;  /* 0x000000ffff4a7224 */ /* 0x000fe200078e0048 */
[----:B------:R-:W-:Y:S01]  /*78a80*/  MOV R72, R70 ;  /* 0x0000004600487202 */ /* 0x000fe20000000f00 */
[----:B------:R-:W-:Y:S02]  /*78a90*/  IMAD.MOV.U32 R85, RZ, RZ, R252 ;  /* 0x000000ffff557224 */ /* 0x000fe400078e00fc */
[----:B------:R-:W-:Y:S02]  /*78aa0*/  IMAD.MOV.U32 R70, RZ, RZ, R68 ;  /* 0x000000ffff467224 */ /* 0x000fe400078e0044 */
[----:B------:R-:W-:Y:S01]  /*78ab0*/  IMAD.MOV.U32 R68, RZ, RZ, R66 ;  /* 0x000000ffff447224 */ /* 0x000fe200078e0042 */
[----:B------:R-:W-:Y:S01]  /*78ac0*/  MOV R66, R63 ;  /* 0x0000003f00427202 */ /* 0x000fe20000000f00 */
[----:B------:R-:W-:Y:S01]  /*78ad0*/  IMAD.MOV.U32 R63, RZ, RZ, R62 ;  /* 0x000000ffff3f7224 */ /* 0x000fe200078e003e */
[----:B------:R-:W-:Y:S01]  /*78ae0*/  STL.64 [R1+0x1340], R84 ;  /* 0x0013405401007387 */ /* 0x000fe20000100a00 */
[----:B------:R-:W-:Y:S01]  /*78af0*/  MOV R62, R61 ;  /* 0x0000003d003e7202 */ /* 0x000fe20000000f00 */
[----:B------:R-:W-:-:S02]  /*78b00*/  IMAD.MOV.U32 R61, RZ, RZ, R60 ;  /* 0x000000ffff3d7224 */ /* 0x000fc400078e003c */
[----:B------:R-:W-:Y:S01]  /*78b10*/  STL.64 [R1+0x1338], R82 ;  /* 0x0013385201007387 */ /* 0x000fe20000100a00 */
[----:B------:R-:W-:Y:S01]  /*78b20*/  IMAD.MOV.U32 R60, RZ, RZ, R59 ;  /* 0x000000ffff3c7224 */ /* 0x000fe200078e003b */
[----:B------:R-:W-:Y:S02]  /*78b30*/  MOV R59, R58 ;  /* 0x0000003a003b7202 */ /* 0x000fe40000000f00 */
        /* <DEDUP_REMOVED lines=35> */
[----:B------:R-:W-:Y:S01]  /*78d70*/  LDGSTS.E [R3+0x20080], desc[UR60][R84.64], P1 ;  /* 0x2008000054037fae */ /* 0x000fe2000892187c */
[----:B------:R-:W-:-:S03]  /*78d80*/  IMAD.MOV.U32 R40, RZ, RZ, R39 ;  /* 0x000000ffff287224 */ /* 0x000fc600078e0027 */
[----:B------:R2:W-:Y:S04]  /*78d90*/  STL.64 [R1+0x12b0], R32 ;  /* 0x0012b02001007387 */ /* 0x0005e80000100a00 */
[----:B------:R-:W-:Y:S01]  /*78da0*/  LDGSTS.E [R3+0x20480], desc[UR60][R82.64], P1 ;  /* 0x2048000052037fae */ /* 0x000fe2000892187c */
[----:B------:R-:W-:-:S03]  /*78db0*/  IMAD.MOV.U32 R39, RZ, RZ, R38 ;  /* 0x000000ffff277224 */ /* 0x000fc600078e0026 */
[----:B------:R-:W-:Y:S04]  /*78dc0*/  STL.64 [R1+0x12a8], R50 ;  /* 0x0012a83201007387 */ /* 0x000fe80000100a00 */
[----:B------:R-:W-:Y:S01]  /*78dd0*/  LDGSTS.E [R3+0x20880], desc[UR60][R80.64], P1 ;  /* 0x2088000050037fae */ /* 0x000fe2000892187c */
[----:B------:R-:W-:-:S03]  /*78de0*/  MOV R38, R37 ;  /* 0x0000002500267202 */ /* 0x000fc60000000f00 */
[----:B------:R-:W-:Y:S04]  /*78df0*/  STL.64 [R1+0x12a0], R26 ;  /* 0x0012a01a01007387 */ /* 0x000fe80000100a00 */
[----:B------:R-:W-:Y:S01]  /*78e00*/  LDGSTS.E [R3+0x20c80], desc[UR60][R78.64], P1 ;  /* 0x20c800004e037fae */ /* 0x000fe2000892187c */
[----:B------:R-:W-:-:S03]  /*78e10*/  IMAD.MOV.U32 R37, RZ, RZ, R36 ;  /* 0x000000ffff257224 */ /* 0x000fc600078e0024 */
[----:B------:R3:W-:Y:S04]  /*78e20*/  STL.64 [R1+0x1298], R10 ;  /* 0x0012980a01007387 */ /* 0x0007e80000100a00 */
[----:B------:R-:W-:Y:S01]  /*78e30*/  LDGSTS.E [R3+0x21080], desc[UR60][R76.64], P1 ;  /* 0x210800004c037fae */ /* 0x000fe2000892187c */
[----:B------:R-:W-:-:S03]  /*78e40*/  IMAD.MOV.U32 R36, RZ, RZ, R7 ;  /* 0x000000ffff247224 */ /* 0x000fc600078e0007 */
        /* <DEDUP_REMOVED lines=40> */
[----:B------:R-:W4:Y:S04]  /*790d0*/  LDL.LU R7, [R1+0x1e68] ;  /* 0x001e680001077983 */ /* 0x000f280000300800 */
[----:B------:R-:W-:Y:S04]  /*790e0*/  LDGSTS.E [R3+0x27080], desc[UR60][R38.64], P1 ;  /* 0x2708000026037fae */ /* 0x000fe8000892187c */
[----:B------:R-:W-:Y:S04]  /*790f0*/  LDGSTS.E [R3+0x27480], desc[UR60][R8.64], P1 ;  /* 0x2748000008037fae */ /* 0x000fe8000892187c */
[----:B------:R-:W-:Y:S04]  /*79100*/  LDGSTS.E [R3+0x27880], desc[UR60][R36.64], P1 ;  /* 0x2788000024037fae */ /* 0x000fe8000892187c */
[----:B------:R1:W-:Y:S04]  /*79110*/  LDGSTS.E [R3+0x27c80], desc[UR60][R34.64], P1 ;  /* 0x27c8000022037fae */ /* 0x0003e8000892187c */
[----:B------:R-:W4:Y:S04]  /*79120*/  LDL.LU R8, [R1+0x1ea8] ;  /* 0x001ea80001087983 */ /* 0x000f280000300800 */
        /* <DEDUP_REMOVED lines=9> */
[----:B------:R-:W-:-:S03]  /*791c0*/  IADD3.X R29, R29, R0, RZ, P2, !PT ;  /* 0x000000001d1d7210 */ /* 0x000fc600017fe4ff */
[----:B------:R-:W-:Y:S04]  /*791d0*/  STL [R1+0x1da8], R31 ;  /* 0x001da81f01007387 */ /* 0x000fe80000100800 */
[----:B------:R1:W-:Y:S04]  /*791e0*/  STL [R1+0x1d64], R29 ;  /* 0x001d641d01007387 */ /* 0x0003e80000100800 */
[----:B------:R-:W-:Y:S01]  /*791f0*/  LDGSTS.E [R3+0x100], desc[UR60][R28.64], P1 ;  /* 0x001000001c037fae */ /* 0x000fe2000892187c */
[----:B--2---:R-:W-:-:S03]  /*79200*/  IMAD.X R32, R32, 0x1, R0, P4 ;  /* 0x0000000120207824 */ /* 0x004fc600020e0600 */
[----:B-1----:R-:W2:Y:S04]  /*79210*/  LDL.LU R29, [R1+0x1ee4] ;  /* 0x001ee400011d7983 */ /* 0x002ea80000300800 */
[----:B------:R1:W-:Y:S04]  /*79220*/  STL [R1+0x1da4], R32 ;  /* 0x001da42001007387 */ /* 0x0003e80000100800 */
[----:B------:R-:W2:Y:S01]  /*79230*/  LDL.LU R28, [R1+0x1f24] ;  /* 0x001f2400011c7983 */ /* 0x000ea20000300800 */
[----:B------:R-:W-:Y:S02]  /*79240*/  MOV R33, R32 ;  /* 0x0000002000217202 */ /* 0x000fe40000000f00 */
[-C--:B---3--:R-:W-:Y:S01]  /*79250*/  IADD3 R10, P2, R10, R4.reuse, RZ ;  /* 0x000000040a0a7210 */ /* 0x088fe20007f5e0ff */
[----:B-1----:R-:W-:Y:S01]  /*79260*/  IMAD.MOV.U32 R32, RZ, RZ, R31 ;  /* 0x000000ffff207224 */ /* 0x002fe200078e001f */
[----:B------:R-:W-:-:S03]  /*79270*/  IADD3 R26, P4, R26, R4, RZ ;  /* 0x000000041a1a7210 */ /* 0x000fc60007f9e0ff */
[----:B------:R-:W-:Y:S01]  /*79280*/  STL [R1+0x1de8], R10 ;  /* 0x001de80a01007387 */ /* 0x000fe20000100800 */
[----:B----4-:R-:W-:-:S03]  /*79290*/  IMAD.X R24, R24, 0x1, R0, P2 ;  /* 0x0000000118187824 */ /* 0x010fc600010e0600 */
[----:B------:R1:W-:Y:S01]  /*792a0*/  LDGSTS.E [R3+0x500], desc[UR60][R32.64], P1 ;  /* 0x0050000020037fae */ /* 0x0003e2000892187c */
[----:B------:R-:W-:-:S03]  /*792b0*/  IADD3.X R30, R30, R0, RZ, P4, !PT ;  /* 0x000000001e1e7210 */ /* 0x000fc600027fe4ff */
[----:B------:R3:W-:Y:S01]  /*792c0*/  STL [R1+0x1de4], R24 ;  /* 0x001de41801007387 */ /* 0x0007e20000100800 */
[----:B------:R-:W-:-:S03]  /*792d0*/  MOV R31, R30 ;  /* 0x0000001e001f7202 */ /* 0x000fc60000000f00 */
[----:B------:R-:W-:Y:S01]  /*792e0*/  STL [R1+0x1e28], R26 ;  /* 0x001e281a01007387 */ /* 0x000fe20000100800 */
[----:B-1----:R-:W-:-:S03]  /*792f0*/  IMAD.MOV.U32 R32, RZ, RZ, R10 ;  /* 0x000000ffff207224 */ /* 0x002fc600078e000a */
[----:B------:R1:W-:Y:S01]  /*79300*/  STL [R1+0x1e24], R30 ;  /* 0x001e241e01007387 */ /* 0x0003e20000100800 */
[----:B------:R-:W-:-:S03]  /*79310*/  IMAD.MOV.U32 R33, RZ, RZ, R24 ;  /* 0x000000ffff217224 */ /* 0x000fc600078e0018 */
[----:B---3--:R-:W3:Y:S04]  /*79320*/  LDL.LU R24, [R1+0x1f68] ;  /* 0x001f680001187983 */ /* 0x008ee80000300800 */
[----:B------:R4:W-:Y:S01]  /*79330*/  LDGSTS.E [R3+0x900], desc[UR60][R32.64], P1 ;  /* 0x0090000020037fae */ /* 0x0009e2000892187c */
[----:B-1----:R-:W-:-:S03]  /*79340*/  IMAD.MOV.U32 R30, RZ, RZ, R26 ;  /* 0x000000ffff1e7224 */ /* 0x002fc600078e001a */
[----:B------:R-:W3:Y:S01]  /*79350*/  LDL.LU R10, [R1+0x1fa8] ;  /* 0x001fa800010a7983 */ /* 0x000ee20000300800 */
[----:B------:R-:W-:-:S03]  /*79360*/  IADD3 R7, P2, R7, R4, RZ ;  /* 0x0000000407077210 */ /* 0x000fc60007f5e0ff */
[----:B------:R-:W-:Y:S04]  /*79370*/  LDGSTS.E [R3+0xd00], desc[UR60][R30.64], P1 ;  /* 0x00d000001e037fae */ /* 0x000fe8000892187c */
[----:B------:R-:W3:Y:S04]  /*79380*/  LDL.LU R30, [R1+0x1f64] ;  /* 0x001f6400011e7983 */ /* 0x000ee80000300800 */
[----:B------:R-:W3:Y:S01]  /*79390*/  LDL.LU R26, [R1+0x1fa4] ;  /* 0x001fa400011a7983 */ /* 0x000ee20000300800 */
[----:B------:R-:W-:Y:S01]  /*793a0*/  IADD3 R8, P4, R8, R4, RZ ;  /* 0x0000000408087210 */ /* 0x000fe20007f9e0ff */
[----:B------:R-:W-:-:S02]  /*793b0*/  IMAD.X R25, R25, 0x1, R0, P2 ;  /* 0x0000000119197824 */ /* 0x000fc400010e0600 */
[----:B------:R-:W-:Y:S01]  /*793c0*/  STL [R1+0x1e68], R7 ;  /* 0x001e680701007387 */ /* 0x000fe20000100800 */
[----:B------:R-:W-:Y:S01]  /*793d0*/  IADD3.X R27, R27, R0, RZ, P4, !PT ;  /* 0x000000001b1b7210 */ /* 0x000fe200027fe4ff */
[----:B----4-:R-:W-:Y:S02]  /*793e0*/  IMAD.MOV.U32 R32, RZ, RZ, R7 ;  /* 0x000000ffff207224 */ /* 0x010fe400078e0007 */
[----:B------:R1:W-:Y:S01]  /*793f0*/  STL [R1+0x1e64], R25 ;  /* 0x001e641901007387 */ /* 0x0003e20000100800 */
[----:B------:R-:W-:-:S03]  /*79400*/  IMAD.MOV.U32 R33, RZ, RZ, R25 ;  /* 0x000000ffff217224 */ /* 0x000fc600078e0019 */
[----:B------:R-:W-:Y:S04]  /*79410*/  STL [R1+0x1ea8], R8 ;  /* 0x001ea80801007387 */ /* 0x000fe80000100800 */
[----:B------:R4:W-:Y:S04]  /*79420*/  STL [R1+0x1ea4], R27 ;  /* 0x001ea41b01007387 */ /* 0x0009e80000100800 */
[----:B-1----:R-:W3:Y:S04]  /*79430*/  LDL.LU R25, [R1+0x1fe8] ;  /* 0x001fe80001197983 */ /* 0x002ee80000300800 */
[----:B------:R1:W-:Y:S04]  /*79440*/  LDGSTS.E [R3+0x1100], desc[UR60][R32.64], P1 ;  /* 0x0110000020037fae */ /* 0x0003e8000892187c */
[----:B------:R-:W3:Y:S01]  /*79450*/  LDL.LU R7, [R1+0x2028] ;  /* 0x0020280001077983 */ /* 0x000ee20000300800 */
[----:B-1----:R-:W-:Y:S01]  /*79460*/  IMAD.MOV.U32 R33, RZ, RZ, R27 ;  /* 0x000000ffff217224 */ /* 0x002fe200078e001b */
[----:B------:R-:W-:-:S02]  /*79470*/  MOV R32, R8 ;  /* 0x0000000800207202 */ /* 0x000fc40000000f00 */
[----:B----4-:R-:W4:Y:S04]  /*79480*/  LDL.LU R27, [R1+0x1fe4] ;  /* 0x001fe400011b7983 */ /* 0x010f280000300800 */
[----:B------:R-:W4:Y:S01]  /*79490*/  LDL.LU R8, [R1+0x2024] ;  /* 0x0020240001087983 */ /* 0x000f220000300800 */
[-C--:B------:R-:W-:Y:S02]  /*794a0*/  IADD3 R11, P2, R11, R4.reuse, RZ ;  /* 0x000000040b0b7210 */ /* 0x080fe40007f5e0ff */
[----:B------:R-:W-:Y:S01]  /*794b0*/  IADD3 R9, P4, R9, R4, RZ ;  /* 0x0000000409097210 */ /* 0x000fe20007f9e0ff */
[----:B------:R1:W-:Y:S04]  /*794c0*/  LDGSTS.E [R3+0x1500], desc[UR60][R32.64], P1 ;  /* 0x0150000020037fae */ /* 0x0003e8000892187c */
[----:B------:R-:W-:Y:S01]  /*794d0*/  STL [R1+0x1ee8], R11 ;  /* 0x001ee80b01007387 */ /* 0x000fe20000100800 */
[----:B-1----:R-:W-:-:S02]  /*794e0*/  IMAD.MOV.U32 R32, RZ, RZ, R11 ;  /* 0x000000ffff207224 */ /* 0x002fc400078e000b */
[----:B--2---:R-:W-:-:S04]  /*794f0*/  IMAD.X R29, R29, 0x1, R0, P2 ;  /* 0x000000011d1d7824 */ /* 0x004fc800010e0600 */
[----:B------:R-:W-:Y:S01]  /*79500*/  IMAD.MOV.U32 R33, RZ, RZ, R29 ;  /* 0x000000ffff217224 */ /* 0x000fe200078e001d */
[----:B------:R1:W-:Y:S01]  /*79510*/  STL [R1+0x1ee4], R29 ;  /* 0x001ee41d01007387 */ /* 0x0003e20000100800 */
[----:B------:R-:W-:-:S03]  /*79520*/  IADD3.X R28, R28, R0, RZ, P4, !PT ;  /* 0x000000001c1c7210 */ /* 0x000fc600027fe4ff */
[----:B------:R-:W-:Y:S04]  /*79530*/  STL [R1+0x1f28], R9 ;  /* 0x001f280901007387 */ /* 0x000fe80000100800 */
[----:B------:R2:W-:Y:S01]  /*79540*/  STL [R1+0x1f24], R28 ;  /* 0x001f241c01007387 */ /* 0x0005e20000100800 */
[----:B-1----:R-:W-:-:S03]  /*79550*/  MOV R29, R28 ;  /* 0x0000001c001d7202 */ /* 0x002fc60000000f00 */
[----:B------:R-:W4:Y:S04]  /*79560*/  LDL.LU R11, [R1+0x2068] ;  /* 0x00206800010b7983 */ /* 0x000f280000300800 */
[----:B------:R-:W-:Y:S01]  /*79570*/  LDGSTS.E [R3+0x1900], desc[UR60][R32.64], P1 ;  /* 0x0190000020037fae */ /* 0x000fe2000892187c */
[----:B--2---:R-:W-:-:S03]  /*79580*/  IMAD.MOV.U32 R28, RZ, RZ, R9 ;  /* 0x000000ffff1c7224 */ /* 0x004fc600078e0009 */
[----:B------:R-:W2:Y:S04]  /*79590*/  LDL.LU R31, [R1+0x20a8] ;  /* 0x0020a800011f7983 */ /* 0x000ea80000300800 */
[----:B------:R-:W-:Y:S04]  /*795a0*/  LDGSTS.E [R3+0x1d00], desc[UR60][R28.64], P1 ;  /* 0x01d000001c037fae */ /* 0x000fe8000892187c */
[----:B------:R-:W2:Y:S04]  /*795b0*/  LDL.LU R29, [R1+0x2064] ;  /* 0x00206400011d7983 */ /* 0x000ea80000300800 */
[----:B------:R-:W2:Y:S01]  /*795c0*/  LDL.LU R32, [R1+0x20a4] ;  /* 0x0020a40001207983 */ /* 0x000ea20000300800 */
[----:B---3--:R-:W-:-:S02]  /*795d0*/  IADD3 R24, P2, R24, R4, RZ ;  /* 0x0000000418187210 */ /* 0x008fc40007f5e0ff */
[----:B------:R-:W-:Y:S01]  /*795e0*/  IADD3 R10, P4, R10, R4, RZ ;  /* 0x000000040a0a7210 */ /* 0x000fe20007f9e0ff */
[----:B------:R-:W3:Y:S04]  /*795f0*/  LDL.LU R9, [R1+0x20e8] ;  /* 0x0020e80001097983 */ /* 0x000ee80000300800 */
[----:B------:R-:W3:Y:S01]  /*79600*/  LDL.LU R28, [R1+0x2128] ;  /* 0x00212800011c7983 */ /* 0x000ee20000300800 */
[----:B------:R-:W-:-:S03]  /*79610*/  IMAD.MOV.U32 R34, RZ, RZ, R24 ;  /* 0x000000ffff227224 */ /* 0x000fc600078e0018 */
[----:B------:R1:W-:Y:S01]  /*79620*/  STL [R1+0x1f68], R24 ;  /* 0x001f681801007387 */ /* 0x0003e20000100800 */
[----:B------:R-:W-:Y:S01]  /*79630*/  IMAD.X R30, R30, 0x1, R0, P2 ;  /* 0x000000011e1e7824 */ /* 0x000fe200010e0600 */
[----:B------:R-:W-:-:S04]  /*79640*/  IADD3.X R26, R26, R0, RZ, P4, !PT ;  /* 0x000000001a1a7210 */ /* 0x000fc800027fe4ff */
[----:B------:R1:W-:Y:S01]  /*79650*/  STL [R1+0x1f64], R30 ;  /* 0x001f641e01007387 */ /* 0x0003e20000100800 */
[----:B------:R-:W-:-:S03]  /*79660*/  IMAD.MOV.U32 R35, RZ, RZ, R30 ;  /* 0x000000ffff237224 */ /* 0x000fc600078e001e */
[----:B------:R1:W-:Y:S04]  /*79670*/  STL [R1+0x1fa8], R10 ;  /* 0x001fa80a01007387 */ /* 0x0003e80000100800 */
[----:B------:R4:W-:Y:S04]  /*79680*/  STL [R1+0x1fa4], R26 ;  /* 0x001fa41a01007387 */ /* 0x0009e80000100800 */
[----:B-1----:R-:W3:Y:S04]  /*79690*/  LDL.LU R24, [R1+0x20e4] ;  /* 0x0020e40001187983 */ /* 0x002ee80000300800 */
[----:B------:R-:W3:Y:S01]  /*796a0*/  LDL.LU R30, [R1+0x2124] ;  /* 0x00212400011e7983 */ /* 0x000ee20000300800 */
[----:B------:R-:W-:-:S03]  /*796b0*/  IADD3 R25, P2, R25, R4, RZ ;  /* 0x0000000419197210 */ /* 0x000fc60007f5e0ff */
[----:B------:R1:W-:Y:S01]  /*796c0*/  LDGSTS.E [R3+0x2100], desc[UR60][R34.64], P1 ;  /* 0x0210000022037fae */ /* 0x0003e2000892187c */
[----:B------:R-:W-:Y:S02]  /*796d0*/  IADD3 R7, P4, R7, R4, RZ ;  /* 0x0000000407077210 */ /* 0x000fe40007f9e0ff */
[----:B-1----:R-:W-:Y:S01]  /*796e0*/  MOV R34, R10 ;  /* 0x0000000a00227202 */ /* 0x002fe20000000f00 */
[----:B------:R-:W-:Y:S01]  /*796f0*/  IMAD.MOV.U32 R35, RZ, RZ, R26 ;  /* 0x000000ffff237224 */ /* 0x000fe200078e001a */
[----:B------:R-:W3:Y:S01]  /*79700*/  LDL.LU R10, [R1+0x2168] ;  /* 0x00216800010a7983 */ /* 0x000ee20000300800 */
[----:B----4-:R-:W-:-:S03]  /*79710*/  IMAD.X R27, R27, 0x1, R0, P2 ;  /* 0x000000011b1b7824 */ /* 0x010fc600010e0600 */
[----:B------:R-:W4:Y:S01]  /*79720*/  LDL.LU R26, [R1+0x21a8] ;  /* 0x0021a800011a7983 */ /* 0x000f220000300800 */
[----:B------:R-:W-:-:S03]  /*79730*/  IADD3.X R8, R8, R0, RZ, P4, !PT ;  /* 0x0000000008087210 */ /* 0x000fc600027fe4ff */
[----:B------:R1:W-:Y:S04]  /*79740*/  STL [R1+0x1fe8], R25 ;  /* 0x001fe81901007387 */ /* 0x0003e80000100800 */
[----:B------:R1:W-:Y:S04]  /*79750*/  STL [R1+0x1fe4], R27 ;  /* 0x001fe41b01007387 */ /* 0x0003e80000100800 */
[----:B------:R1:W-:Y:S04]  /*79760*/  LDGSTS.E [R3+0x2500], desc[UR60][R34.64], P1 ;  /* 0x0250000022037fae */ /* 0x0003e8000892187c */
[----:B------:R1:W-:Y:S04]  /*79770*/  STL [R1+0x2028], R7 ;  /* 0x0020280701007387 */ /* 0x0003e80000100800 */
[----:B------:R1:W-:Y:S02]  /*79780*/  STL [R1+0x2024], R8 ;  /* 0x0020240801007387 */ /* 0x0003e40000100800 */
[----:B-1----:R-:W-:-:S02]  /*79790*/  IMAD.MOV.U32 R34, RZ, RZ, R25 ;  /* 0x000000ffff227224 */ /* 0x002fc400078e0019 */
[----:B------:R-:W4:Y:S01]  /*797a0*/  LDL.LU R25, [R1+0x2164] ;  /* 0x0021640001197983 */ /* 0x000f220000300800 */
[----:B------:R-:W-:-:S03]  /*797b0*/  IMAD.MOV.U32 R35, RZ, RZ, R27 ;  /* 0x000000ffff237224 */ /* 0x000fc600078e001b */
[----:B------:R-:W4:Y:S04]  /*797c0*/  LDL.LU R27, [R1+0x21a4] ;  /* 0x0021a400011b7983 */ /* 0x000f280000300800 */
[----:B------:R1:W-:Y:S02]  /*797d0*/  LDGSTS.E [R3+0x2900], desc[UR60][R34.64], P1 ;  /* 0x0290000022037fae */ /* 0x0003e4000892187c */
[----:B-1----:R-:W-:Y:S01]  /*797e0*/  MOV R34, R7 ;  /* 0x0000000700227202 */ /* 0x002fe20000000f00 */
[----:B------:R-:W-:Y:S01]  /*797f0*/  IMAD.MOV.U32 R35, RZ, RZ, R8 ;  /* 0x000000ffff237224 */ /* 0x000fe200078e0008 */
[----:B------:R-:W4:Y:S04]  /*79800*/  LDL.LU R7, [R1+0x21e8] ;  /* 0x0021e80001077983 */ /* 0x000f280000300800 */
[----:B------:R-:W4:Y:S04]  /*79810*/  LDL.LU R8, [R1+0x2228] ;  /* 0x0022280001087983 */ /* 0x000f280000300800 */
[----:B------:R1:W-:Y:S01]  /*79820*/  LDGSTS.E [R3+0x2d00], desc[UR60][R34.64], P1 ;  /* 0x02d0000022037fae */ /* 0x0003e2000892187c */
[----:B------:R-:W-:-:S02]  /*79830*/  IADD3 R11, P2, R11, R4, RZ ;  /* 0x000000040b0b7210 */ /* 0x000fc40007f5e0ff */
[----:B--2---:R-:W-:-:S03]  /*79840*/  IADD3 R31, P4, R31, R4, RZ ;  /* 0x000000041f1f7210 */ /* 0x004fc60007f9e0ff */
        /* <DEDUP_REMOVED lines=8> */
[----:B-1----:R-:W4:Y:S04]  /*798d0*/  LDL.LU R29, [R1+0x21e4] ;  /* 0x0021e400011d7983 */ /* 0x002f280000300800 */
[----:B------:R-:W4:Y:S01]  /*798e0*/  LDL.LU R11, [R1+0x2224] ;  /* 0x00222400010b7983 */ /* 0x000f220000300800 */
[----:B---3--:R-:W-:-:S02]  /*798f0*/  IADD3 R9, P2, R9, R4, RZ ;  /* 0x0000000409097210 */ /* 0x008fc40007f5e0ff */
[----:B------:R-:W-:Y:S01]  /*79900*/  IADD3 R28, P4, R28, R4, RZ ;  /* 0x000000041c1c7210 */ /* 0x000fe20007f9e0ff */
[----:B------:R-:W-:Y:S01]  /*79910*/  LDGSTS.E [R3+0x3100], desc[UR60][R34.64], P1 ;  /* 0x0310000022037fae */ /* 0x000fe2000892187c */
[----:B------:R-:W-:Y:S01]  /*79920*/  MOV R33, R32 ;  /* 0x0000002000217202 */ /* 0x000fe20000000f00 */
[----:B--2---:R-:W-:Y:S02]  /*79930*/  IMAD.MOV.U32 R32, RZ, RZ, R31 ;  /* 0x000000ffff207224 */ /* 0x004fe400078e001f */
[----:B------:R1:W-:Y:S04]  /*79940*/  STL [R1+0x20e8], R9 ;  /* 0x0020e80901007387 */ /* 0x0003e80000100800 */
[----:B------:R2:W-:Y:S01]  /*79950*/  LDGSTS.E [R3+0x3500], desc[UR60][R32.64], P1 ;  /* 0x0350000020037fae */ /* 0x0005e2000892187c */
[----:B------:R-:W-:Y:S01]  /*79960*/  IMAD.X R24, R24, 0x1, R0, P2 ;  /* 0x0000000118187824 */ /* 0x000fe200010e0600 */
[----:B------:R-:W-:-:S04]  /*79970*/  IADD3.X R30, R30, R0, RZ, P4, !PT ;  /* 0x000000001e1e7210 */ /* 0x000fc800027fe4ff */
[----:B------:R-:W-:Y:S01]  /*79980*/  STL [R1+0x20e4], R24 ;  /* 0x0020e41801007387 */ /* 0x000fe20000100800 */
[----:B--2---:R-:W-:Y:S02]  /*79990*/  IMAD.MOV.U32 R32, RZ, RZ, R9 ;  /* 0x000000ffff207224 */ /* 0x004fe400078e0009 */
[----:B------:R-:W-:Y:S01]  /*799a0*/  IMAD.MOV.U32 R33, RZ, RZ, R24 ;  /* 0x000000ffff217224 */ /* 0x000fe200078e0018 */
[----:B------:R-:W-:Y:S01]  /*799b0*/  STL [R1+0x2128], R28 ;  /* 0x0021281c01007387 */ /* 0x000fe20000100800 */
[----:B------:R-:W-:-:S03]  /*799c0*/  MOV R31, R30 ;  /* 0x0000001e001f7202 */ /* 0x000fc60000000f00 */
[----:B------:R2:W-:Y:S04]  /*799d0*/  STL [R1+0x2124], R30 ;  /* 0x0021241e01007387 */ /* 0x0005e80000100800 */
[----:B-1----:R-:W3:Y:S04]  /*799e0*/  LDL.LU R9, [R1+0x2268] ;  /* 0x0022680001097983 */ /* 0x002ee80000300800 */
[----:B------:R1:W-:Y:S01]  /*799f0*/  LDGSTS.E [R3+0x3900], desc[UR60][R32.64], P1 ;  /* 0x0390000020037fae */ /* 0x0003e2000892187c */
[----:B--2---:R-:W-:-:S03]  /*79a00*/  IMAD.MOV.U32 R30, RZ, RZ, R28 ;  /* 0x000000ffff1e7224 */ /* 0x004fc600078e001c */
[----:B------:R-:W2:Y:S01]  /*79a10*/  LDL.LU R24, [R1+0x22a8] ;  /* 0x0022a80001187983 */ /* 0x000ea20000300800 */
[----:B------:R-:W-:-:S03]  /*79a20*/  IADD3 R10, P2, R10, R4, RZ ;  /* 0x000000040a0a7210 */ /* 0x000fc60007f5e0ff */
[----:B------:R-:W-:Y:S01]  /*79a30*/  LDGSTS.E [R3+0x3d00], desc[UR60][R30.64], P1 ;  /* 0x03d000001e037fae */ /* 0x000fe2000892187c */
[----:B----4-:R-:W-:-:S03]  /*79a40*/  IADD3 R26, P4, R26, R4, RZ ;  /* 0x000000041a1a7210 */ /* 0x010fc60007f9e0ff */
[----:B------:R-:W4:Y:S04]  /*79a50*/  LDL.LU R30, [R1+0x2264] ;  /* 0x00226400011e7983 */ /* 0x000f280000300800 */
[----:B------:R-:W4:Y:S01]  /*79a60*/  LDL.LU R28, [R1+0x22a4] ;  /* 0x0022a400011c7983 */ /* 0x000f220000300800 */
[----:B-1----:R-:W-:Y:S02]  /*79a70*/  IMAD.MOV.U32 R32, RZ, RZ, R10 ;  /* 0x000000ffff207224 */ /* 0x002fe400078e000a */
[----:B------:R-:W-:Y:S01]  /*79a80*/  IMAD.X R25, R25, 0x1, R0, P2 ;  /* 0x0000000119197824 */ /* 0x000fe200010e0600 */
[----:B------:R-:W-:Y:S01]  /*79a90*/  STL [R1+0x2168], R10 ;  /* 0x0021680a01007387 */ /* 0x000fe20000100800 */
[----:B------:R-:W-:-:S03]  /*79aa0*/  IADD3.X R27, R27, R0, RZ, P4, !PT ;  /* 0x000000001b1b7210 */ /* 0x000fc600027fe4ff */
[----:B------:R1:W-:Y:S01]  /*79ab0*/  STL [R1+0x2164], R25 ;  /* 0x0021641901007387 */ /* 0x0003e20000100800 */
[----:B------:R-:W-:-:S03]  /*79ac0*/  IMAD.MOV.U32 R33, RZ, RZ, R25 ;  /* 0x000000ffff217224 */ /* 0x000fc600078e0019 */
[----:B------:R-:W-:Y:S04]  /*79ad0*/  STL [R1+0x21a8], R26 ;  /* 0x0021a81a01007387 */ /* 0x000fe80000100800 */
[----:B------:R1:W-:Y:S04]  /*79ae0*/  LDGSTS.E [R3+0x4100], desc[UR60][R32.64], P1 ;  /* 0x0410000020037fae */ /* 0x0003e8000892187c */
[----:B-1----:R-:W4:Y:S04]  /*79af0*/  LDL.LU R25, [R1+0x22e8] ;  /* 0x0022e80001197983 */ /* 0x002f280000300800 */
[----:B------:R1:W-:Y:S04]  /*79b00*/  STL [R1+0x21a4], R27 ;  /* 0x0021a41b01007387 */ /* 0x0003e80000100800 */
[----:B------:R-:W4:Y:S01]  /*79b10*/  LDL.LU R10, [R1+0x2328] ;  /* 0x00232800010a7983 */ /* 0x000f220000300800 */
[----:B------:R-:W-:Y:S01]  /*79b20*/  IMAD.MOV.U32 R33, RZ, RZ, R27 ;  /* 0x000000ffff217224 */ /* 0x000fe200078e001b */
[----:B------:R-:W-:-:S02]  /*79b30*/  MOV R32, R26 ;  /* 0x0000001a00207202 */ /* 0x000fc40000000f00 */
[----:B-1----:R-:W4:Y:S04]  /*79b40*/  LDL.LU R27, [R1+0x22e4] ;  /* 0x0022e400011b7983 */ /* 0x002f280000300800 */
[----:B------:R-:W4:Y:S01]  /*79b50*/  LDL.LU R26, [R1+0x2324] ;  /* 0x00232400011a7983 */ /* 0x000f220000300800 */
[-C--:B------:R-:W-:Y:S02]  /*79b60*/  IADD3 R7, P2, R7, R4.reuse, RZ ;  /* 0x0000000407077210 */ /* 0x080fe40007f5e0ff */
[----:B------:R-:W-:Y:S01]  /*79b70*/  IADD3 R8, P4, R8, R4, RZ ;  /* 0x0000000408087210 */ /* 0x000fe20007f9e0ff */
[----:B------:R1:W-:Y:S04]  /*79b80*/  LDGSTS.E [R3+0x4500], desc[UR60][R32.64], P1 ;  /* 0x0450000020037fae */ /* 0x0003e8000892187c */
[----:B------:R1:W-:Y:S02]  /*79b90*/  STL [R1+0x21e8], R7 ;  /* 0x0021e80701007387 */ /* 0x0003e40000100800 */
[----:B-1----:R-:W-:Y:S01]  /*79ba0*/  IMAD.MOV.U32 R32, RZ, RZ, R7 ;  /* 0x000000ffff207224 */ /* 0x002fe200078e0007 */
[----:B------:R-:W-:Y:S01]  /*79bb0*/  MOV R34, R8 ;  /* 0x0000000800227202 */ /* 0x000fe20000000f00 */
[----:B------:R-:W-:Y:S01]  /*79bc0*/  IMAD.X R29, R29, 0x1, R0, P2 ;  /* 0x000000011d1d7824 */ /* 0x000fe200010e0600 */
[----:B------:R-:W-:-:S04]  /*79bd0*/  IADD3.X R11, R11, R0, RZ, P4, !PT ;  /* 0x000000000b0b7210 */ /* 0x000fc800027fe4ff */
[----:B------:R-:W-:Y:S01]  /*79be0*/  STL [R1+0x21e4], R29 ;  /* 0x0021e41d01007387 */ /* 0x000fe20000100800 */
[----:B------:R-:W-:-:S03]  /*79bf0*/  IMAD.MOV.U32 R33, RZ, RZ, R29 ;  /* 0x000000ffff217224 */ /* 0x000fc600078e001d */
[----:B------:R-:W-:Y:S04]  /*79c00*/  STL [R1+0x2228], R8 ;  /* 0x0022280801007387 */ /* 0x000fe80000100800 */
[----:B------:R-:W4:Y:S01]  /*79c10*/  LDL.LU R7, [R1+0x2368] ;  /* 0x0023680001077983 */ /* 0x000f220000300800 */
[----:B------:R-:W-:-:S03]  /*79c20*/  IMAD.MOV.U32 R35, RZ, RZ, R11 ;  /* 0x000000ffff237224 */ /* 0x000fc600078e000b */
[----:B------:R1:W-:Y:S04]  /*79c30*/  STL [R1+0x2224], R11 ;  /* 0x0022240b01007387 */ /* 0x0003e80000100800 */
[----:B------:R-:W4:Y:S04]  /*79c40*/  LDL.LU R31, [R1+0x23d8] ;  /* 0x0023d800011f7983 */ /* 0x000f280000300800 */
[----:B------:R-:W-:Y:S04]  /*79c50*/  LDGSTS.E [R3+0x4900], desc[UR60][R32.64], P1 ;  /* 0x0490000020037fae */ /* 0x000fe8000892187c */
[----:B-1----:R-:W4:Y:S04]  /*79c60*/  LDL.LU R11, [R1+0x2364] ;  /* 0x00236400010b7983 */ /* 0x002f280000300800 */
[----:B------:R1:W-:Y:S04]  /*79c70*/  LDGSTS.E [R3+0x4d00], desc[UR60][R34.64], P1 ;  /* 0x04d0000022037fae */ /* 0x0003e8000892187c */
[----:B------:R-:W4:Y:S01]  /*79c80*/  LDL.LU R32, [R1+0x23d4] ;  /* 0x0023d40001207983 */ /* 0x000f220000300800 */
[----:B---3--:R-:W-:-:S03]  /*79c90*/  IADD3 R9, P2, R9, R4, RZ ;  /* 0x0000000409097210 */ /* 0x008fc60007f5e0ff */
[----:B------:R-:W3:Y:S04]  /*79ca0*/  LDL.LU R8, [R1+0x2410] ;  /* 0x0024100001087983 */ /* 0x000ee80000300800 */
[----:B------:R-:W3:Y:S01]  /*79cb0*/  LDL.LU R29, [R1+0x2448] ;  /* 0x00244800011d7983 */ /* 0x000ee20000300800 */
[----:B--2---:R-:W-:-:S03]  /*79cc0*/  IADD3 R24, P4, R24, R4, RZ ;  /* 0x0000000418187210 */ /* 0x004fc60007f9e0ff */
[----:B------:R2:W-:Y:S01]  /*79cd0*/  STL [R1+0x2268], R9 ;  /* 0x0022680901007387 */ /* 0x0005e20000100800 */
[----:B-1----:R-:W-:Y:S02]  /*79ce0*/  IMAD.MOV.U32 R34, RZ, RZ, R9 ;  /* 0x000000ffff227224 */ /* 0x002fe400078e0009 */
[----:B----4-:R-:W-:Y:S01]  /*79cf0*/  IMAD.X R30, R30, 0x1, R0, P2 ;  /* 0x000000011e1e7824 */ /* 0x010fe200010e0600 */
[----:B------:R-:W-:-:S04]  /*79d00*/  IADD3.X R28, R28, R0, RZ, P4, !PT ;  /* 0x000000001c1c7210 */ /* 0x000fc800027fe4ff */
[----:B------:R1:W-:Y:S01]  /*79d10*/  STL [R1+0x2264], R30 ;  /* 0x0022641e01007387 */ /* 0x0003e20000100800 */
[----:B------:R-:W-:-:S03]  /*79d20*/  IMAD.MOV.U32 R35, RZ, RZ, R30 ;  /* 0x000000ffff237224 */ /* 0x000fc600078e001e */
[----:B------:R4:W-:Y:S04]  /*79d30*/  STL [R1+0x22a8], R24 ;  /* 0x0022a81801007387 */ /* 0x0009e80000100800 */
[----:B------:R-:W-:Y:S04]  /*79d40*/  STL [R1+0x22a4], R28 ;  /* 0x0022a41c01007387 */ /* 0x000fe80000100800 */
[----:B--2---:R-:W2:Y:S04]  /*79d50*/  LDL.LU R9, [R1+0x240c] ;  /* 0x00240c0001097983 */ /* 0x004ea80000300800 */
[----:B-1----:R-:W2:Y:S04]  /*79d60*/  LDL.LU R30, [R1+0x2444] ;  /* 0x00244400011e7983 */ /* 0x002ea80000300800 */
[----:B------:R1:W-:Y:S01]  /*79d70*/  LDGSTS.E [R3+0x5100], desc[UR60][R34.64], P1 ;  /* 0x0510000022037fae */ /* 0x0003e2000892187c */
[----:B------:R-:W-:-:S02]  /*79d80*/  IADD3 R25, P2, R25, R4, RZ ;  /* 0x0000000419197210 */ /* 0x000fc40007f5e0ff */
[----:B------:R-:W-:Y:S01]  /*79d90*/  IADD3 R10, P4, R10, R4, RZ ;  /* 0x000000040a0a7210 */ /* 0x000fe20007f9e0ff */
[----:B-1----:R-:W-:Y:S01]  /*79da0*/  IMAD.MOV.U32 R35, RZ, RZ, R28 ;  /* 0x000000ffff237224 */ /* 0x002fe200078e001c */
[----:B------:R-:W-:Y:S02]  /*79db0*/  MOV R34, R24 ;  /* 0x0000001800227202 */ /* 0x000fe40000000f00 */
[----:B----4-:R-:W4:Y:S01]  /*79dc0*/  LDL.LU R24, [R1+0x2480] ;  /* 0x0024800001187983 */ /* 0x010f220000300800 */
[----:B------:R-:W-:-:S03]  /*79dd0*/  IMAD.X R27, R27, 0x1, R0, P2 ;  /* 0x000000011b1b7824 */ /* 0x000fc600010e0600 */
[----:B------:R1:W-:Y:S01]  /*79de0*/  STL [R1+0x22e8], R25 ;  /* 0x0022e81901007387 */ /* 0x0003e20000100800 */
[----:B------:R-:W-:-:S03]  /*79df0*/  IADD3.X R26, R26, R0, RZ, P4, !PT ;  /* 0x000000001a1a7210 */ /* 0x000fc600027fe4ff */
[----:B------:R1:W-:Y:S04]  /*79e00*/  LDGSTS.E [R3+0x5500], desc[UR60][R34.64], P1 ;  /* 0x0550000022037fae */ /* 0x0003e8000892187c */
[----:B------:R1:W-:Y:S04]  /*79e10*/  STL [R1+0x22e4], R27 ;  /* 0x0022e41b01007387 */ /* 0x0003e80000100800 */
[----:B------:R1:W-:Y:S02]  /*79e20*/  STL [R1+0x2328], R10 ;  /* 0x0023280a01007387 */ /* 0x0003e40000100800 */
[----:B-1----:R-:W-:-:S02]  /*79e30*/  IMAD.MOV.U32 R34, RZ, RZ, R25 ;  /* 0x000000ffff227224 */ /* 0x002fc400078e0019 */
[----:B------:R-:W4:Y:S01]  /*79e40*/  LDL.LU R25, [R1+0x247c] ;  /* 0x00247c0001197983 */ /* 0x000f220000300800 */
[----:B------:R-:W-:-:S03]  /*79e50*/  IMAD.MOV.U32 R35, RZ, RZ, R27 ;  /* 0x000000ffff237224 */ /* 0x000fc600078e001b */
[----:B------:R-:W-:Y:S04]  /*79e60*/  STL [R1+0x2324], R26 ;  /* 0x0023241a01007387 */ /* 0x000fe80000100800 */
[----:B------:R-:W4:Y:S04]  /*79e70*/  LDL.LU R28, [R1+0x24c4] ;  /* 0x0024c400011c7983 */ /* 0x000f280000300800 */
[----:B------:R-:W4:Y:S04]  /*79e80*/  LDL.LU R27, [R1+0x24c8] ;  /* 0x0024c800011b7983 */ /* 0x000f280000300800 */
[----:B------:R1:W-:Y:S02]  /*79e90*/  LDGSTS.E [R3+0x5900], desc[UR60][R34.64], P1 ;  /* 0x0590000022037fae */ /* 0x0003e4000892187c */
[----:B-1----:R-:W-:Y:S01]  /*79ea0*/  MOV R34, R10 ;  /* 0x0000000a00227202 */ /* 0x002fe20000000f00 */
[----:B------:R-:W-:Y:S01]  /*79eb0*/  IMAD.MOV.U32 R35, RZ, RZ, R26 ;  /* 0x000000ffff237224 */ /* 0x000fe200078e001a */
[----:B------:R-:W4:Y:S04]  /*79ec0*/  LDL.LU R10, [R1+0x24f8] ;  /* 0x0024f800010a7983 */ /* 0x000f280000300800 */
[----:B------:R1:W-:Y:S01]  /*79ed0*/  LDGSTS.E [R3+0x5d00], desc[UR60][R34.64], P1 ;  /* 0x05d0000022037fae */ /* 0x0003e2000892187c */
[----:B------:R-:W-:-:S02]  /*79ee0*/  IADD3 R7, P2, R7, R4, RZ ;  /* 0x0000000407077210 */ /* 0x000fc40007f5e0ff */
[----:B------:R-:W-:-:S03]  /*79ef0*/  IADD3 R31, P4, R31, R4, RZ ;  /* 0x000000041f1f7210 */ /* 0x000fc60007f9e0ff */
[----:B------:R-:W-:Y:S01]  /*79f00*/  STL [R1+0x2368], R7 ;  /* 0x0023680701007387 */ /* 0x000fe20000100800 */
[----:B------:R-:W-:-:S04]  /*79f10*/  IMAD.X R11, R11, 0x1, R0, P2 ;  /* 0x000000010b0b7824 */ /* 0x000fc800010e0600 */
[----:B-1----:R-:W-:Y:S01]  /*79f20*/  IMAD.MOV.U32 R35, RZ, RZ, R11 ;  /* 0x000000ffff237224 */ /* 0x002fe200078e000b */
[----:B------:R1:W-:Y:S01]  /*79f30*/  STL [R1+0x2364], R11 ;  /* 0x0023640b01007387 */ /* 0x0003e20000100800 */
[----:B------:R-:W-:-:S03]  /*79f40*/  IADD3.X R32, R32, R0, RZ, P4, !PT ;  /* 0x0000000020207210 */ /* 0x000fc600027fe4ff */
[----:B------:R-:W-:Y:S01]  /*79f50*/  STL [R1+0x23d8], R31 ;  /* 0x0023d81f01007387 */ /* 0x000fe20000100800 */
[----:B------:R-:W-:-:S03]  /*79f60*/  IMAD.MOV.U32 R34, RZ, RZ, R7 ;  /* 0x000000ffff227224 */ /* 0x000fc600078e0007 */
[----:B-1----:R-:W4:Y:S04]  /*79f70*/  LDL.LU R11, [R1+0x24f4] ;  /* 0x0024f400010b7983 */ /* 0x002f280000300800 */
[----:B------:R1:W-:Y:S04]  /*79f80*/  STL [R1+0x23d4], R32 ;  /* 0x0023d42001007387 */ /* 0x0003e80000100800 */
[----:B------:R-:W4:Y:S04]  /*79f90*/  LDL.LU R26, [R1+0x2524] ;  /* 0x00252400011a7983 */ /* 0x000f280000300800 */
[----:B------:R-:W4:Y:S01]  /*79fa0*/  LDL.LU R7, [R1+0x2528] ;  /* 0x0025280001077983 */ /* 0x000f220000300800 */
[----:B---3--:R-:W-:-:S02]  /*79fb0*/  IADD3 R8, P2, R8, R4, RZ ;  /* 0x0000000408087210 */ /* 0x008fc40007f5e0ff */
[----:B------:R-:W-:Y:S01]  /*79fc0*/  IADD3 R29, P4, R29, R4, RZ ;  /* 0x000000041d1d7210 */ /* 0x000fe20007f9e0ff */
[----:B------:R-:W-:Y:S01]  /*79fd0*/  LDGSTS.E [R3+0x6100], desc[UR60][R34.64], P1 ;  /* 0x0610000022037fae */ /* 0x000fe2000892187c */
[----:B------:R-:W-:Y:S01]  /*79fe0*/  MOV R33, R32 ;  /* 0x0000002000217202 */ /* 0x000fe20000000f00 */
[----:B-1----:R-:W-:Y:S02]  /*79ff0*/  IMAD.MOV.U32 R32, RZ, RZ, R31 ;  /* 0x000000ffff207224 */ /* 0x002fe400078e001f */
[----:B------:R-:W-:Y:S04]  /*7a000*/  STL [R1+0x2410], R8 ;  /* 0x0024100801007387 */ /* 0x000fe80000100800 */
[----:B------:R-:W-:Y:S01]  /*7a010*/  LDGSTS.E [R3+0x6500], desc[UR60][R32.64], P1 ;  /* 0x0650000020037fae */ /* 0x000fe2000892187c */
[----:B--2---:R-:W-:Y:S01]  /*7a020*/  IMAD.X R9, R9, 0x1, R0, P2 ;  /* 0x0000000109097824 */ /* 0x004fe200010e0600 */
[----:B------:R-:W-:-:S04]  /*7a030*/  IADD3.X R30, R30, R0, RZ, P4, !PT ;  /* 0x000000001e1e7210 */ /* 0x000fc800027fe4ff */
[----:B------:R1:W-:Y:S04]  /*7a040*/  STL [R1+0x240c], R9 ;  /* 0x00240c0901007387 */ /* 0x0003e80000100800 */
[----:B------:R-:W-:Y:S04]  /*7a050*/  STL [R1+0x2448], R29 ;  /* 0x0024481d01007387 */ /* 0x000fe80000100800 */
[----:B------:R-:W-:Y:S04]  /*7a060*/  LDGSTS.E [R3+0x6900], desc[UR60][R8.64], P1 ;  /* 0x0690000008037fae */ /* 0x000fe8000892187c */
[----:B------:R2:W-:Y:S04]  /*7a070*/  STL [R1+0x2444], R30 ;  /* 0x0024441e01007387 */ /* 0x0005e80000100800 */
[----:B-1----:R-:W3:Y:S01]  /*7a080*/  LDL.LU.64 R8, [R1+0x1240] ;  /* 0x0012400001087983 */ /* 0x002ee20000300a00 */
[----:B----4-:R-:W-:-:S03]  /*7a090*/  IADD3 R24, P2, R24, R4, RZ ;  /* 0x0000000418187210 */ /* 0x010fc60007f5e0ff */
[----:B------:R-:W4:Y:S01]  /*7a0a0*/  LDL.LU.64 R44, [R1+0x1218] ;  /* 0x00121800012c7983 */ /* 0x000f220000300a00 */
[----:B------:R-:W-:Y:S02]  /*7a0b0*/  IMAD.MOV.U32 R31, RZ, RZ, R30 ;  /* 0x000000ffff1f7224 */ /* 0x000fe400078e001e */
[----:B--2---:R-:W-:Y:S01]  /*7a0c0*/  IMAD.MOV.U32 R30, RZ, RZ, R29 ;  /* 0x000000ffff1e7224 */ /* 0x004fe200078e001d */
[----:B------:R-:W2:Y:S04]  /*7a0d0*/  LDL.LU.64 R36, [R1+0x1210] ;  /* 0x0012100001247983 */ /* 0x000ea80000300a00 */
[----:B------:R-:W-:Y:S04]  /*7a0e0*/  STL [R1+0x2480], R24 ;  /* 0x0024801801007387 */ /* 0x000fe80000100800 */
[----:B------:R1:W-:Y:S01]  /*7a0f0*/  LDGSTS.E [R3+0x6d00], desc[UR60][R30.64], P1 ;  /* 0x06d000001e037fae */ /* 0x0003e2000892187c */
[----:B------:R-:W-:-:S05]  /*7a100*/  IADD3.X R25, R25, R0, RZ, P2, !PT ;  /* 0x0000000019197210 */ /* 0x000fca00017fe4ff */
[----:B------:R1:W-:Y:S01]  /*7a110*/  STL [R1+0x247c], R25 ;  /* 0x00247c1901007387 */ /* 0x0003e20000100800 */
[----:B------:R-:W-:Y:S01]  /*7a120*/  IADD3 R27, P4, R27, R4, RZ ;  /* 0x000000041b1b7210 */ /* 0x000fe20007f9e0ff */
[----:B-1----:R-:W-:Y:S01]  /*7a130*/  IMAD.MOV.U32 R30, RZ, RZ, R24 ;  /* 0x000000ffff1e7224 */ /* 0x002fe200078e0018 */
[----:B------:R-:W-:-:S03]  /*7a140*/  MOV R31, R25 ;  /* 0x00000019001f7202 */ /* 0x000fc60000000f00 */
[----:B------:R-:W-:Y:S04]  /*7a150*/  STL [R1+0x24c8], R27 ;  /* 0x0024c81b01007387 */ /* 0x000fe80000100800 */
[----:B------:R-:W2:Y:S01]  /*7a160*/  LDL.LU.64 R24, [R1+0x1208] ;  /* 0x0012080001187983 */ /* 0x000ea20000300a00 */
[----:B------:R-:W-:-:S03]  /*7a170*/  IMAD.X R28, R28, 0x1, R0, P4 ;  /* 0x000000011c1c7824 */ /* 0x000fc600020e0600 */
[----:B------:R-:W-:Y:S04]  /*7a180*/  LDGSTS.E [R3+0x7100], desc[UR60][R30.64], P1 ;  /* 0x071000001e037fae */ /* 0x000fe8000892187c */
[----:B------:R1:W-:Y:S01]  /*7a190*/  STL [R1+0x24c4], R28 ;  /* 0x0024c41c01007387 */ /* 0x0003e20000100800 */
[----:B------:R-:W-:-:S03]  /*7a1a0*/  IADD3 R10, P2, R10, R4, RZ ;  /* 0x000000040a0a7210 */ /* 0x000fc60007f5e0ff */
[----:B------:R-:W2:Y:S01]  /*7a1b0*/  LDL.LU.64 R42, [R1+0x1200] ;  /* 0x00120000012a7983 */ /* 0x000ea20000300a00 */
[----:B------:R-:W-:-:S03]  /*7a1c0*/  IMAD.MOV.U32 R29, RZ, RZ, R28 ;  /* 0x000000ffff1d7224 */ /* 0x000fc600078e001c */
[----:B------:R-:W2:Y:S01]  /*7a1d0*/  LDL.LU.64 R32, [R1+0x11f8] ;  /* 0x0011f80001207983 */ /* 0x000ea20000300a00 */
[----:B-1----:R-:W-:-:S03]  /*7a1e0*/  IMAD.MOV.U32 R28, RZ, RZ, R27 ;  /* 0x000000ffff1c7224 */ /* 0x002fc600078e001b */
[----:B------:R-:W-:Y:S04]  /*7a1f0*/  STL [R1+0x24f8], R10 ;  /* 0x0024f80a01007387 */ /* 0x000fe80000100800 */
[----:B------:R1:W-:Y:S02]  /*7a200*/  LDGSTS.E [R3+0x7500], desc[UR60][R28.64], P1 ;  /* 0x075000001c037fae */ /* 0x0003e4000892187c */
[----:B-1----:R-:W-:Y:S01]  /*7a210*/  IMAD.MOV.U32 R28, RZ, RZ, R10 ;  /* 0x000000ffff1c7224 */ /* 0x002fe200078e000a */
[----:B------:R-:W-:-:S04]  /*7a220*/  IADD3.X R11, R11, R0, RZ, P2, !PT ;  /* 0x000000000b0b7210 */ /* 0x000fc800017fe4ff */
[----:B------:R-:W-:Y:S01]  /*7a230*/  MOV R29, R11 ;  /* 0x0000000b001d7202 */ /* 0x000fe20000000f00 */
[----:B------:R1:W-:Y:S04]  /*7a240*/  STL [R1+0x24f4], R11 ;  /* 0x0024f40b01007387 */ /* 0x0003e80000100800 */
[----:B------:R1:W-:Y:S01]  /*7a250*/  LDGSTS.E [R3+0x7900], desc[UR60][R28.64], P1 ;  /* 0x079000001c037fae */ /* 0x0003e2000892187c */
[----:B------:R-:W-:-:S05]  /*7a260*/  IADD3 R7, P4, R7, R4, RZ ;  /* 0x0000000407077210 */ /* 0x000fca0007f9e0ff */
[----:B------:R-:W-:Y:S01]  /*7a270*/  IMAD.X R26, R26, 0x1, R0, P4 ;  /* 0x000000011a1a7824 */ /* 0x000fe200020e0600 */
[----:B------:R-:W-:Y:S04]  /*7a280*/  STL [R1+0x2528], R7 ;  /* 0x0025280701007387 */ /* 0x000fe80000100800 */
[----:B-1----:R-:W2:Y:S04]  /*7a290*/  LDL.LU.64 R10, [R1+0x11f0] ;  /* 0x0011f000010a7983 */ /* 0x002ea80000300a00 */
[----:B------:R1:W-:Y:S04]  /*7a2a0*/  STL [R1+0x2524], R26 ;  /* 0x0025241a01007387 */ /* 0x0003e80000100800 */
[----:B------:R-:W2:Y:S04]  /*7a2b0*/  LDL.LU.64 R40, [R1+0x11e8] ;  /* 0x0011e80001287983 */ /* 0x000ea80000300a00 */
[----:B------:R-:W2:Y:S04]  /*7a2c0*/  LDL.LU.64 R34, [R1+0x11e0] ;  /* 0x0011e00001227983 */ /* 0x000ea80000300a00 */
[----:B------:R-:W2:Y:S01]  /*7a2d0*/  LDL.LU.64 R38, [R1+0x11d8] ;  /* 0x0011d80001267983 */ /* 0x000ea20000300a00 */
[----:B------:R-:W-:-:S03]  /*7a2e0*/  IMAD.MOV.U32 R29, RZ, RZ, R26 ;  /* 0x000000ffff1d7224 */ /* 0x000fc600078e001a */
[----:B-1----:R-:W2:Y:S01]  /*7a2f0*/  LDL.LU.64 R26, [R1+0x11d0] ;  /* 0x0011d000011a7983 */ /* 0x002ea20000300a00 */
[----:B------:R-:W-:-:S03]  /*7a300*/  IMAD.MOV.U32 R28, RZ, RZ, R7 ;  /* 0x000000ffff1c7224 */ /* 0x000fc600078e0007 */
[----:B------:R-:W2:Y:S04]  /*7a310*/  LDL.LU.64 R30, [R1+0x11c8] ;  /* 0x0011c800011e7983 */ /* 0x000ea80000300a00 */
[----:B------:R1:W-:Y:S04]  /*7a320*/  LDGSTS.E [R3+0x7d00], desc[UR60][R28.64], P1 ;  /* 0x07d000001c037fae */ /* 0x0003e8000892187c */
[----:B------:R-:W2:Y:S01]  /*7a330*/  LDL.LU.64 R28, [R1+0x11c0] ;  /* 0x0011c000011c7983 */ /* 0x000ea20000300a00 */
[----:B---3--:R-:W-:-:S04]  /*7a340*/  IADD3 R82, P2, R8, R4, RZ ;  /* 0x0000000408527210 */ /* 0x008fc80007f5e0ff */
[----:B------:R-:W-:Y:S02]  /*7a350*/  IADD3.X R252, R9, R0, RZ, P2, !PT ;  /* 0x0000000009fc7210 */ /* 0x000fe400017fe4ff */
[-C--:B----4-:R-:W-:Y:S01]  /*7a360*/  IADD3 R80, P2, R44, R4.reuse, RZ ;  /* 0x000000042c507210 */ /* 0x090fe20007f5e0ff */
[----:B------:R-:W1:Y:S04]  /*7a370*/  LDL.LU.64 R8, [R1+0x11b8] ;  /* 0x0011b80001087983 */ /* 0x000e680000300a00 */
[----:B------:R-:W-:Y:S01]  /*7a380*/  IMAD.X R81, R45, 0x1, R0, P2 ;  /* 0x000000012d517824 */ /* 0x000fe200010e0600 */
[----:B--2---:R-:W-:-:S05]  /*7a390*/  IADD3 R78, P2, R36, R4, RZ ;  /* 0x00000004244e7210 */ /* 0x004fca0007f5e0ff */
[----:B------:R-:W-:Y:S02]  /*7a3a0*/  IMAD.X R79, R37, 0x1, R0, P2 ;  /* 0x00000001254f7824 */ /* 0x000fe400010e0600 */
[----:B------:R-:W2:Y:S01]  /*7a3b0*/  LDL.LU.64 R36, [R1+0x11b0] ;  /* 0x0011b00001247983 */ /* 0x000ea20000300a00 */
[----:B------:R-:W-:-:S04]  /*7a3c0*/  IADD3 R76, P2, R24, R4, RZ ;  /* 0x00000004184c7210 */ /* 0x000fc80007f5e0ff */
        /* <DEDUP_REMOVED lines=18> */
[--C-:B------:R-:W-:Y:S01]  /*7a4f0*/  IMAD.X R62, R27, 0x1, R0.reuse, P2 ;  /* 0x000000011b3e7824 */ /* 0x100fe200010e0600 */
[-C--:B------:R-:W-:Y:S01]  /*7a500*/  IADD3 R59, P2, R30, R4.reuse, RZ ;  /* 0x000000041e3b7210 */ /* 0x080fe20007f5e0ff */
[----:B------:R-:W4:Y:S04]  /*7a510*/  LDL.LU.64 R26, [R1+0x1188] ;  /* 0x00118800011a7983 */ /* 0x000f280000300a00 */
[----:B------:R-:W-:Y:S01]  /*7a520*/  IMAD.X R60, R31, 0x1, R0, P2 ;  /* 0x000000011f3c7824 */ /* 0x000fe200010e0600 */
[----:B------:R-:W-:-:S04]  /*7a530*/  IADD3 R30, P2, R28, R4, RZ ;  /* 0x000000041c1e7210 */ /* 0x000fc80007f5e0ff */
[----:B------:R-:W-:Y:S02]  /*7a540*/  IADD3.X R31, R29, R0, RZ, P2, !PT ;  /* 0x000000001d1f7210 */ /* 0x000fe400017fe4ff */
[----:B-1----:R-:W-:-:S05]  /*7a550*/  IADD3 R28, P2, R8, R4, RZ ;  /* 0x00000004081c7210 */ /* 0x002fca0007f5e0ff */
[----:B------:R-:W-:Y:S02]  /*7a560*/  IMAD.X R29, R9, 0x1, R0, P2 ;  /* 0x00000001091d7824 */ /* 0x000fe400010e0600 */
[----:B------:R-:W4:Y:S01]  /*7a570*/  LDL.LU.64 R8, [R1+0x1180] ;  /* 0x0011800001087983 */ /* 0x000f220000300a00 */
[----:B--2---:R-:W-:-:S05]  /*7a580*/  IADD3 R57, P2, R36, R4, RZ ;  /* 0x0000000424397210 */ /* 0x004fca0007f5e0ff */
[----:B------:R-:W-:Y:S01]  /*7a590*/  IMAD.X R58, R37, 0x1, R0, P2 ;  /* 0x00000001253a7824 */ /* 0x000fe200010e0600 */
[----:B---3--:R-:W-:-:S04]  /*7a5a0*/  IADD3 R55, P2, R24, R4, RZ ;  /* 0x0000000418377210 */ /* 0x008fc80007f5e0ff */
[----:B------:R-:W-:Y:S02]  /*7a5b0*/  IADD3.X R56, R25, R0, RZ, P2, !PT ;  /* 0x0000000019387210 */ /* 0x000fe400017fe4ff */
[----:B------:R-:W2:Y:S01]  /*7a5c0*/  LDL.LU.64 R24, [R1+0x1178] ;  /* 0x0011780001187983 */ /* 0x000ea20000300a00 */
[----:B----4-:R-:W-:-:S05]  /*7a5d0*/  IADD3 R53, P2, R32, R4, RZ ;  /* 0x0000000420357210 */ /* 0x010fca0007f5e0ff */
[----:B------:R-:W-:Y:S01]  /*7a5e0*/  IMAD.X R54, R33, 0x1, R0, P2 ;  /* 0x0000000121367824 */ /* 0x000fe200010e0600 */
[----:B------:R-:W-:-:S05]  /*7a5f0*/  IADD3 R51, P2, R10, R4, RZ ;  /* 0x000000040a337210 */ /* 0x000fca0007f5e0ff */
[----:B------:R-:W-:Y:S02]  /*7a600*/  IMAD.X R52, R11, 0x1, R0, P2 ;  /* 0x000000010b347824 */ /* 0x000fe400010e0600 */
[----:B------:R-:W3:Y:S04]  /*7a610*/  LDL.LU.64 R10, [R1+0x1170] ;  /* 0x00117000010a7983 */ /* 0x000ee80000300a00 */
[----:B------:R-:W4:Y:S04]  /*7a620*/  LDL.LU.64 R44, [R1+0x1168] ;  /* 0x00116800012c7983 */ /* 0x000f280000300a00 */
[----:B------:R-:W4:Y:S04]  /*7a630*/  LDL.LU.64 R42, [R1+0x1160] ;  /* 0x00116000012a7983 */ /* 0x000f280000300a00 */
[----:B------:R-:W4:Y:S04]  /*7a640*/  LDL.LU.64 R40, [R1+0x1158] ;  /* 0x0011580001287983 */ /* 0x000f280000300a00 */
[----:B------:R-:W4:Y:S01]  /*7a650*/  LDL.LU.64 R38, [R1+0x1150] ;  /* 0x0011500001267983 */ /* 0x000f220000300a00 */
[----:B------:R-:W-:-:S03]  /*7a660*/  IADD3 R32, P2, R34, R4, RZ ;  /* 0x0000000422207210 */ /* 0x000fc60007f5e0ff */
[----:B------:R-:W4:Y:S01]  /*7a670*/  LDL.LU.64 R36, [R1+0x1148] ;  /* 0x0011480001247983 */ /* 0x000f220000300a00 */
[----:B------:R-:W-:-:S03]  /*7a680*/  IADD3.X R33, R35, R0, RZ, P2, !PT ;  /* 0x0000000023217210 */ /* 0x000fc600017fe4ff */
[----:B------:R-:W4:Y:S01]  /*7a690*/  LDL.LU.64 R34, [R1+0x1140] ;  /* 0x0011400001227983 */ /* 0x000f220000300a00 */
[----:B------:R-:W-:-:S05]  /*7a6a0*/  IADD3 R49, P2, R26, R4, RZ ;  /* 0x000000041a317210 */ /* 0x000fca0007f5e0ff */
[----:B------:R-:W-:Y:S01]  /*7a6b0*/  IMAD.X R50, R27, 0x1, R0, P2 ;  /* 0x000000011b327824 */ /* 0x000fe200010e0600 */
[----:B------:R-:W-:-:S05]  /*7a6c0*/  IADD3 R26, P2, R8, R4, RZ ;  /* 0x00000004081a7210 */ /* 0x000fca0007f5e0ff */
[----:B------:R-:W-:Y:S01]  /*7a6d0*/  IMAD.X R27, R9, 0x1, R0, P2 ;  /* 0x00000001091b7824 */ /* 0x000fe200010e0600 */
[----:B--2---:R-:W-:-:S04]  /*7a6e0*/  IADD3 R8, P2, R24, R4, RZ ;  /* 0x0000000418087210 */ /* 0x004fc80007f5e0ff */
[----:B------:R-:W-:Y:S02]  /*7a6f0*/  IADD3.X R9, R25, R0, RZ, P2, !PT ;  /* 0x0000000019097210 */ /* 0x000fe400017fe4ff */
[----:B------:R-:W2:Y:S04]  /*7a700*/  LDL.LU.64 R24, [R1+0x1138] ;  /* 0x0011380001187983 */ /* 0x000ea80000300a00 */
[----:B------:R-:W2:Y:S04]  /*7a710*/  LDL.LU.64 R86, [R1+0x1130] ;  /* 0x0011300001567983 */ /* 0x000ea80000300a00 */
[----:B------:R-:W2:Y:S01]  /*7a720*/  LDL.LU.64 R84, [R1+0x1128] ;  /* 0x0011280001547983 */ /* 0x000ea20000300a00 */
        /* <DEDUP_REMOVED lines=9> */
[----:B---3--:R-:W-:-:S05]  /*7a7c0*/  IADD3 R47, P2, R10, R4, RZ ;  /* 0x000000040a2f7210 */ /* 0x008fca0007f5e0ff */
        /* <DEDUP_REMOVED lines=13> */
[----:B--2---:R-:W-:-:S05]  /*7a8a0*/  IADD3 R35, P2, R24, R4, RZ ;  /* 0x0000000418237210 */ /* 0x004fca0007f5e0ff */
        /* <DEDUP_REMOVED lines=13> */
[----:B------:R-:W-:Y:S02]  /*7a980*/  IMAD.X R24, R85, 0x1, R0, P2 ;  /* 0x0000000155187824 */ /* 0x000fe400010e0600 */
[----:B------:R-:W-:Y:S01]  /*7a990*/  IMAD.MOV.U32 R66, RZ, RZ, R63 ;  /* 0x000000ffff427224 */ /* 0x000fe200078e003f */
[----:B------:R-:W-:Y:S01]  /*7a9a0*/  MOV R85, R252 ;  /* 0x000000fc00557202 */ /* 0x000fe20000000f00 */
[----:B------:R-:W-:Y:S02]  /*7a9b0*/  IMAD.MOV.U32 R63, RZ, RZ, R62 ;  /* 0x000000ffff3f7224 */ /* 0x000fe400078e003e */
[----:B------:R-:W-:Y:S01]  /*7a9c0*/  IMAD.MOV.U32 R62, RZ, RZ, R61 ;  /* 0x000000ffff3e7224 */ /* 0x000fe200078e003d */
[----:B------:R-:W-:Y:S01]  /*7a9d0*/  MOV R61, R60 ;  /* 0x0000003c003d7202 */ /* 0x000fe20000000f00 */
[----:B------:R-:W-:-:S02]  /*7a9e0*/  IMAD.MOV.U32 R60, RZ, RZ, R59 ;  /* 0x000000ffff3c7224 */ /* 0x000fc400078e003b */
[----:B------:R-:W-:Y:S01]  /*7a9f0*/  IMAD.MOV.U32 R59, RZ, RZ, R58 ;  /* 0x000000ffff3b7224 */ /* 0x000fe200078e003a */
        /* <DEDUP_REMOVED lines=26> */
[----:B------:R1:W-:Y:S01]  /*7aba0*/  STL.64 [R1+0x11b8], R28 ;  /* 0x0011b81c01007387 */ /* 0x0003e20000100a00 */
        /* <DEDUP_REMOVED lines=11> */
[----:B------:R-:W-:Y:S04]  /*7ac60*/  LDGSTS.E [R3+0x20100], desc[UR60][R84.64], P1 ;  /* 0x2010000054037fae */ /* 0x000fe8000892187c */
[----:B------:R-:W-:Y:S01]  /*7ac70*/  STL.64 [R1+0x1188], R50 ;  /* 0x0011883201007387 */ /* 0x000fe20000100a00 */
[----:B------:R-:W-:-:S03]  /*7ac80*/  IMAD.MOV.U32 R39, RZ, RZ, R38 ;  /* 0x000000ffff277224 */ /* 0x000fc600078e0026 */
[----:B------:R-:W-:Y:S04]  /*7ac90*/  LDGSTS.E [R3+0x20500], desc[UR60][R82.64], P1 ;  /* 0x2050000052037fae */ /* 0x000fe8000892187c */
[----:B------:R-:W-:Y:S01]  /*7aca0*/  STL.64 [R1+0x1180], R26 ;  /* 0x0011801a01007387 */ /* 0x000fe20000100a00 */
[----:B------:R-:W-:-:S03]  /*7acb0*/  IMAD.MOV.U32 R38, RZ, RZ, R37 ;  /* 0x000000ffff267224 */ /* 0x000fc600078e0025 */
[----:B------:R-:W-:Y:S04]  /*7acc0*/  LDGSTS.E [R3+0x20900], desc[UR60][R80.64], P1 ;  /* 0x2090000050037fae */ /* 0x000fe8000892187c */
[----:B------:R3:W-:Y:S01]  /*7acd0*/  STL.64 [R1+0x1178], R8 ;  /* 0x0011780801007387 */ /* 0x0007e20000100a00 */
[----:B------:R-:W-:-:S03]  /*7ace0*/  MOV R37, R36 ;  /* 0x0000002400257202 */ /* 0x000fc60000000f00 */
[----:B------:R-:W-:Y:S04]  /*7acf0*/  LDGSTS.E [R3+0x20d00], desc[UR60][R78.64], P1 ;  /* 0x20d000004e037fae */ /* 0x000fe8000892187c */
[----:B------:R-:W-:Y:S01]  /*7ad00*/  STL.64 [R1+0x1170], R48 ;  /* 0x0011703001007387 */ /* 0x000fe20000100a00 */
[----:B------:R-:W-:-:S03]  /*7ad10*/  IMAD.MOV.U32 R36, RZ, RZ, R35 ;  /* 0x000000ffff247224 */ /* 0x000fc600078e0023 */
[----:B------:R-:W-:Y:S04]  /*7ad20*/  LDGSTS.E [R3+0x21100], desc[UR60][R76.64], P1 ;  /* 0x211000004c037fae */ /* 0x000fe8000892187c */
[----:B------:R4:W-:Y:S01]  /*7ad30*/  STL.64 [R1+0x1168], R10 ;  /* 0x0011680a01007387 */ /* 0x0009e20000100a00 */
[----:B------:R-:W-:-:S03]  /*7ad40*/  IMAD.MOV.U32 R35, RZ, RZ, R34 ;  /* 0x000000ffff237224 */ /* 0x000fc600078e0022 */
[----:B------:R-:W-:Y:S04]  /*7ad50*/  LDGSTS.E [R3+0x21500], desc[UR60][R74.64], P1 ;  /* 0x215000004a037fae */ /* 0x000fe8000892187c */
[----:B------:R-:W-:Y:S01]  /*7ad60*/  STL.64 [R1+0x1160], R46 ;  /* 0x0011602e01007387 */ /* 0x000fe20000100a00 */
        /* <DEDUP_REMOVED lines=29> */
[----:B-1----:R-:W4:Y:S04]  /*7af40*/  LDL.LU R28, [R1+0x1d70] ;  /* 0x001d7000011c7983 */ /* 0x002f280000300800 */
[----:B------:R-:W4:Y:S04]  /*7af50*/  LDL.LU R31, [R1+0x1db0] ;  /* 0x001db000011f7983 */ /* 0x000f280000300800 */
[----:B------:R-:W4:Y:S04]  /*7af60*/  LDL.LU R29, [R1+0x1d6c] ;  /* 0x001d6c00011d7983 */ /* 0x000f280000300800 */
        /* <DEDUP_REMOVED lines=17> */
[----:B------:R-:W4:Y:S04]  /*7b080*/  LDL.LU R24, [R1+0x1ef0] ;  /* 0x001ef00001187983 */ /* 0x000f280000300800 */
[----:B------:R-:W4:Y:S01]  /*7b090*/  LDL.LU R8, [R1+0x1f30] ;  /* 0x001f300001087983 */ /* 0x000f220000300800 */
[----:B------:R-:W-:Y:S01]  /*7b0a0*/  IMAD.IADD R3, R3, 0x1, R5 ;  /* 0x0000000103037824 */ /* 0x000fe200078e0205 */
[-C--:B------:R-:W-:Y:S02]  /*7b0b0*/  IADD3 R28, P2, R28, R4.reuse, RZ ;  /* 0x000000041c1c7210 */ /* 0x080fe40007f5e0ff */
[----:B------:R-:W-:Y:S02]  /*7b0c0*/  IADD3 R31, P4, R31, R4, RZ ;  /* 0x000000041f1f7210 */ /* 0x000fe40007f9e0ff */
[----:B------:R-:W-:Y:S01]  /*7b0d0*/  IADD3.X R29, R29, R0, RZ, P2, !PT ;  /* 0x000000001d1d7210 */ /* 0x000fe200017fe4ff */
[----:B------:R-:W-:Y:S02]  /*7b0e0*/  STL [R1+0x1d70], R28 ;  /* 0x001d701c01007387 */ /* 0x000fe40000100800 */
[----:B--2---:R-:W-:-:S02]  /*7b0f0*/  IMAD.X R32, R32, 0x1, R0, P4 ;  /* 0x0000000120207824 */ /* 0x004fc400020e0600 */
[----:B------:R-:W-:Y:S04]  /*7b100*/  STL [R1+0x1db0], R31 ;  /* 0x001db01f01007387 */ /* 0x000fe80000100800 */
[----:B------:R1:W-:Y:S04]  /*7b110*/  STL [R1+0x1d6c], R29 ;  /* 0x001d6c1d01007387 */ /* 0x0003e80000100800 */
[----:B------:R-:W-:Y:S04]  /*7b120*/  LDGSTS.E [R3+0x180], desc[UR60][R28.64], P1 ;  /* 0x001800001c037fae */ /* 0x000fe8000892187c */
[----:B-1----:R-:W2:Y:S04]  /*7b130*/  LDL.LU R29, [R1+0x1eec] ;  /* 0x001eec00011d7983 */ /* 0x002ea80000300800 */
[----:B------:R1:W-:Y:S04]  /*7b140*/  STL [R1+0x1dac], R32 ;  /* 0x001dac2001007387 */ /* 0x0003e80000100800 */
[----:B------:R-:W2:Y:S01]  /*7b150*/  LDL.LU R28, [R1+0x1f2c] ;  /* 0x001f2c00011c7983 */ /* 0x000ea20000300800 */
[----:B---3--:R-:W-:-:S02]  /*7b160*/  IADD3 R9, P2, R9, R4, RZ ;  /* 0x0000000409097210 */ /* 0x008fc40007f5e0ff */
[----:B------:R-:W-:Y:S02]  /*7b170*/  IADD3 R26, P4, R26, R4, RZ ;  /* 0x000000041a1a7210 */ /* 0x000fe40007f9e0ff */
[----:B------:R-:W-:Y:S01]  /*7b180*/  MOV R33, R32 ;  /* 0x0000002000217202 */ /* 0x000fe20000000f00 */
[----:B----4-:R-:W-:Y:S01]  /*7b190*/  IMAD.X R11, R11, 0x1, R0, P2 ;  /* 0x000000010b0b7824 */ /* 0x010fe200010e0600 */
[----:B------:R-:W-:Y:S01]  /*7b1a0*/  IADD3.X R30, R30, R0, RZ, P4, !PT ;  /* 0x000000001e1e7210 */ /* 0x000fe200027fe4ff */
[----:B-1----:R-:W-:Y:S01]  /*7b1b0*/  IMAD.MOV.U32 R32, RZ, RZ, R31 ;  /* 0x000000ffff207224 */ /* 0x002fe200078e001f */
[----:B------:R-:W-:Y:S04]  /*7b1c0*/  STL [R1+0x1df0], R9 ;  /* 0x001df00901007387 */ /* 0x000fe80000100800 */
[----:B------:R-:W-:Y:S04]  /*7b1d0*/  STL [R1+0x1dec], R11 ;  /* 0x001dec0b01007387 */ /* 0x000fe80000100800 */
[----:B------:R-:W-:Y:S04]  /*7b1e0*/  STL [R1+0x1e30], R26 ;  /* 0x001e301a01007387 */ /* 0x000fe80000100800 */
[----:B------:R1:W-:Y:S04]  /*7b1f0*/  STL [R1+0x1e2c], R30 ;  /* 0x001e2c1e01007387 */ /* 0x0003e80000100800 */
[----:B------:R3:W-:Y:S01]  /*7b200*/  LDGSTS.E [R3+0x580], desc[UR60][R32.64], P1 ;  /* 0x0058000020037fae */ /* 0x0007e2000892187c */
[----:B------:R-:W-:Y:S01]  /*7b210*/  MOV R31, R30 ;  /* 0x0000001e001f7202 */ /* 0x000fe20000000f00 */
[----:B-1----:R-:W-:-:S02]  /*7b220*/  IMAD.MOV.U32 R30, RZ, RZ, R26 ;  /* 0x000000ffff1e7224 */ /* 0x002fc400078e001a */
[----:B---3--:R-:W-:Y:S02]  /*7b230*/  IMAD.MOV.U32 R32, RZ, RZ, R9 ;  /* 0x000000ffff207224 */ /* 0x008fe400078e0009 */
[----:B------:R-:W-:Y:S02]  /*7b240*/  IMAD.MOV.U32 R33, RZ, RZ, R11 ;  /* 0x000000ffff217224 */ /* 0x000fe400078e000b */
[----:B------:R-:W3:Y:S04]  /*7b250*/  LDL.LU R11, [R1+0x1f70] ;  /* 0x001f7000010b7983 */ /* 0x000ee80000300800 */
[----:B------:R1:W-:Y:S04]  /*7b260*/  LDGSTS.E [R3+0x980], desc[UR60][R32.64], P1 ;  /* 0x0098000020037fae */ /* 0x0003e8000892187c */
[----:B------:R-:W4:Y:S04]  /*7b270*/  LDL.LU R9, [R1+0x1fb0] ;  /* 0x001fb00001097983 */ /* 0x000f280000300800 */
[----:B------:R-:W-:Y:S01]  /*7b280*/  LDGSTS.E [R3+0xd80], desc[UR60][R30.64], P1 ;  /* 0x00d800001e037fae */ /* 0x000fe2000892187c */
[----:B------:R-:W-:-:S02]  /*7b290*/  IADD3 R7, P2, R7, R4, RZ ;  /* 0x0000000407077210 */ /* 0x000fc40007f5e0ff */
[----:B------:R-:W-:Y:S01]  /*7b2a0*/  IADD3 R10, P4, R10, R4, RZ ;  /* 0x000000040a0a7210 */ /* 0x000fe20007f9e0ff */
[----:B------:R-:W4:Y:S04]  /*7b2b0*/  LDL.LU R30, [R1+0x1f6c] ;  /* 0x001f6c00011e7983 */ /* 0x000f280000300800 */
[----:B------:R-:W4:Y:S01]  /*7b2c0*/  LDL.LU R26, [R1+0x1fac] ;  /* 0x001fac00011a7983 */ /* 0x000f220000300800 */
[----:B------:R-:W-:Y:S01]  /*7b2d0*/  IMAD.X R25, R25, 0x1, R0, P2 ;  /* 0x0000000119197824 */ /* 0x000fe200010e0600 */
[----:B------:R-:W-:Y:S02]  /*7b2e0*/  IADD3.X R27, R27, R0, RZ, P4, !PT ;  /* 0x000000001b1b7210 */ /* 0x000fe400027fe4ff */
[----:B------:R-:W-:Y:S04]  /*7b2f0*/  STL [R1+0x1e70], R7 ;  /* 0x001e700701007387 */ /* 0x000fe80000100800 */
[----:B------:R1:W-:Y:S02]  /*7b300*/  STL [R1+0x1e6c], R25 ;  /* 0x001e6c1901007387 */ /* 0x0003e40000100800 */
[----:B-1----:R-:W-:-:S02]  /*7b310*/  IMAD.MOV.U32 R32, RZ, RZ, R7 ;  /* 0x000000ffff207224 */ /* 0x002fc400078e0007 */
[----:B------:R-:W-:Y:S01]  /*7b320*/  IMAD.MOV.U32 R33, RZ, RZ, R25 ;  /* 0x000000ffff217224 */ /* 0x000fe200078e0019 */
[----:B------:R-:W-:Y:S04]  /*7b330*/  STL [R1+0x1eb0], R10 ;  /* 0x001eb00a01007387 */ /* 0x000fe80000100800 */
[----:B------:R1:W-:Y:S04]  /*7b340*/  STL [R1+0x1eac], R27 ;  /* 0x001eac1b01007387 */ /* 0x0003e80000100800 */
[----:B------:R1:W-:Y:S04]  /*7b350*/  LDGSTS.E [R3+0x1180], desc[UR60][R32.64], P1 ;  /* 0x0118000020037fae */ /* 0x0003e8000892187c */
[----:B------:R-:W4:Y:S04]  /*7b360*/  LDL.LU R25, [R1+0x1ff0] ;  /* 0x001ff00001197983 */ /* 0x000f280000300800 */
[----:B------:R-:W4:Y:S01]  /*7b370*/  LDL.LU R7, [R1+0x2030] ;  /* 0x0020300001077983 */ /* 0x000f220000300800 */
[----:B-1----:R-:W-:Y:S01]  /*7b380*/  IMAD.MOV.U32 R33, RZ, RZ, R27 ;  /* 0x000000ffff217224 */ /* 0x002fe200078e001b */
[----:B------:R-:W-:-:S02]  /*7b390*/  MOV R32, R10 ;  /* 0x0000000a00207202 */ /* 0x000fc40000000f00 */
[----:B------:R-:W4:Y:S04]  /*7b3a0*/  LDL.LU R27, [R1+0x1fec] ;  /* 0x001fec00011b7983 */ /* 0x000f280000300800 */
[----:B------:R-:W4:Y:S01]  /*7b3b0*/  LDL.LU R10, [R1+0x202c] ;  /* 0x00202c00010a7983 */ /* 0x000f220000300800 */
[-C--:B------:R-:W-:Y:S02]  /*7b3c0*/  IADD3 R24, P2, R24, R4.reuse, RZ ;  /* 0x0000000418187210 */ /* 0x080fe40007f5e0ff */
[----:B------:R-:W-:Y:S01]  /*7b3d0*/  IADD3 R8, P4, R8, R4, RZ ;  /* 0x0000000408087210 */ /* 0x000fe20007f9e0ff */
[----:B------:R1:W-:Y:S04]  /*7b3e0*/  LDGSTS.E [R3+0x1580], desc[UR60][R32.64], P1 ;  /* 0x0158000020037fae */ /* 0x0003e8000892187c */
[----:B------:R2:W-:Y:S01]  /*7b3f0*/  STL [R1+0x1ef0], R24 ;  /* 0x001ef01801007387 */ /* 0x0005e20000100800 */
[----:B-1----:R-:W-:-:S02]  /*7b400*/  IMAD.MOV.U32 R32, RZ, RZ, R24 ;  /* 0x000000ffff207224 */ /* 0x002fc400078e0018 */
[----:B--2---:R-:W-:Y:S01]  /*7b410*/  IMAD.X R29, R29, 0x1, R0, P2 ;  /* 0x000000011d1d7824 */ /* 0x004fe200010e0600 */
[----:B------:R-:W-:-:S03]  /*7b420*/  IADD3.X R28, R28, R0, RZ, P4, !PT ;  /* 0x000000001c1c7210 */ /* 0x000fc600027fe4ff */
[----:B------:R-:W-:Y:S01]  /*7b430*/  IMAD.MOV.U32 R33, RZ, RZ, R29 ;  /* 0x000000ffff217224 */ /* 0x000fe200078e001d */
[----:B------:R1:W-:Y:S04]  /*7b440*/  STL [R1+0x1eec], R29 ;  /* 0x001eec1d01007387 */ /* 0x0003e80000100800 */
[----:B------:R-:W-:Y:S04]  /*7b450*/  STL [R1+0x1f30], R8 ;  /* 0x001f300801007387 */ /* 0x000fe80000100800 */
[----:B------:R2:W-:Y:S04]  /*7b460*/  STL [R1+0x1f2c], R28 ;  /* 0x001f2c1c01007387 */ /* 0x0005e80000100800 */
[----:B------:R-:W4:Y:S04]  /*7b470*/  LDL.LU R24, [R1+0x2070] ;  /* 0x0020700001187983 */ /* 0x000f280000300800 */
[----:B------:R-:W-:Y:S04]  /*7b480*/  LDGSTS.E [R3+0x1980], desc[UR60][R32.64], P1 ;  /* 0x0198000020037fae */ /* 0x000fe8000892187c */
[----:B------:R-:W4:Y:S01]  /*7b490*/  LDL.LU R31, [R1+0x20b0] ;  /* 0x0020b000011f7983 */ /* 0x000f220000300800 */
[----:B-1----:R-:W-:Y:S01]  /*7b4a0*/  MOV R29, R28 ;  /* 0x0000001c001d7202 */ /* 0x002fe20000000f00 */
[----:B--2---:R-:W-:-:S05]  /*7b4b0*/  IMAD.MOV.U32 R28, RZ, RZ, R8 ;  /* 0x000000ffff1c7224 */ /* 0x004fca00078e0008 */
[----:B------:R-:W-:Y:S04]  /*7b4c0*/  LDGSTS.E [R3+0x1d80], desc[UR60][R28.64], P1 ;  /* 0x01d800001c037fae */ /* 0x000fe8000892187c */
[----:B------:R-:W2:Y:S04]  /*7b4d0*/  LDL.LU R29, [R1+0x206c] ;  /* 0x00206c00011d7983 */ /* 0x000ea80000300800 */
[----:B------:R-:W2:Y:S01]  /*7b4e0*/  LDL.LU R32, [R1+0x20ac] ;  /* 0x0020ac0001207983 */ /* 0x000ea20000300800 */
[-C--:B---3--:R-:W-:Y:S02]  /*7b4f0*/  IADD3 R11, P2, R11, R4.reuse, RZ ;  /* 0x000000040b0b7210 */ /* 0x088fe40007f5e0ff */
[----:B----4-:R-:W-:Y:S01]  /*7b500*/  IADD3 R9, P4, R9, R4, RZ ;  /* 0x0000000409097210 */ /* 0x010fe20007f9e0ff */
[----:B------:R-:W3:Y:S04]  /*7b510*/  LDL.LU R8, [R1+0x20f0] ;  /* 0x0020f00001087983 */ /* 0x000ee80000300800 */
[----:B------:R-:W4:Y:S04]  /*7b520*/  LDL.LU R28, [R1+0x2130] ;  /* 0x00213000011c7983 */ /* 0x000f280000300800 */
[----:B------:R1:W-:Y:S01]  /*7b530*/  STL [R1+0x1f70], R11 ;  /* 0x001f700b01007387 */ /* 0x0003e20000100800 */
[----:B------:R-:W-:Y:S01]  /*7b540*/  IMAD.X R30, R30, 0x1, R0, P2 ;  /* 0x000000011e1e7824 */ /* 0x000fe200010e0600 */
[----:B------:R-:W-:Y:S01]  /*7b550*/  IADD3.X R26, R26, R0, RZ, P4, !PT ;  /* 0x000000001a1a7210 */ /* 0x000fe200027fe4ff */
[----:B------:R-:W-:-:S03]  /*7b560*/  IMAD.MOV.U32 R34, RZ, RZ, R11 ;  /* 0x000000ffff227224 */ /* 0x000fc600078e000b */
[----:B------:R1:W-:Y:S04]  /*7b570*/  STL [R1+0x1f6c], R30 ;  /* 0x001f6c1e01007387 */ /* 0x0003e80000100800 */
[----:B------:R1:W-:Y:S04]  /*7b580*/  STL [R1+0x1fb0], R9 ;  /* 0x001fb00901007387 */ /* 0x0003e80000100800 */
[----:B------:R1:W-:Y:S04]  /*7b590*/  STL [R1+0x1fac], R26 ;  /* 0x001fac1a01007387 */ /* 0x0003e80000100800 */
[----:B-1----:R-:W4:Y:S01]  /*7b5a0*/  LDL.LU R11, [R1+0x20ec] ;  /* 0x0020ec00010b7983 */ /* 0x002f220000300800 */
[----:B------:R-:W-:Y:S01]  /*7b5b0*/  IMAD.MOV.U32 R35, RZ, RZ, R30 ;  /* 0x000000ffff237224 */ /* 0x000fe200078e001e */
[----:B------:R-:W-:-:S02]  /*7b5c0*/  IADD3 R25, P2, R25, R4, RZ ;  /* 0x0000000419197210 */ /* 0x000fc40007f5e0ff */
[----:B------:R-:W-:Y:S01]  /*7b5d0*/  IADD3 R7, P4, R7, R4, RZ ;  /* 0x0000000407077210 */ /* 0x000fe20007f9e0ff */
[----:B------:R-:W4:Y:S04]  /*7b5e0*/  LDL.LU R30, [R1+0x212c] ;  /* 0x00212c00011e7983 */ /* 0x000f280000300800 */
[----:B------:R1:W-:Y:S01]  /*7b5f0*/  LDGSTS.E [R3+0x2180], desc[UR60][R34.64], P1 ;  /* 0x0218000022037fae */ /* 0x0003e2000892187c */
[----:B------:R-:W-:Y:S01]  /*7b600*/  IMAD.X R27, R27, 0x1, R0, P2 ;  /* 0x000000011b1b7824 */ /* 0x000fe200010e0600 */
[----:B------:R-:W-:Y:S02]  /*7b610*/  IADD3.X R10, R10, R0, RZ, P4, !PT ;  /* 0x000000000a0a7210 */ /* 0x000fe400027fe4ff */
[----:B-1----:R-:W-:Y:S01]  /*7b620*/  MOV R34, R9 ;  /* 0x0000000900227202 */ /* 0x002fe20000000f00 */
[----:B------:R-:W-:Y:S01]  /*7b630*/  IMAD.MOV.U32 R35, RZ, RZ, R26 ;  /* 0x000000ffff237224 */ /* 0x000fe200078e001a */
[----:B------:R-:W4:Y:S04]  /*7b640*/  LDL.LU R9, [R1+0x2170] ;  /* 0x0021700001097983 */ /* 0x000f280000300800 */
[----:B------:R-:W4:Y:S04]  /*7b650*/  LDL.LU R26, [R1+0x21b0] ;  /* 0x0021b000011a7983 */ /* 0x000f280000300800 */
        /* <DEDUP_REMOVED lines=16> */
[----:B------:R-:W-:-:S03]  /*7b760*/  IADD3 R31, P4, R31, R4, RZ ;  /* 0x000000041f1f7210 */ /* 0x000fc60007f9e0ff */
[----:B------:R-:W-:Y:S01]  /*7b770*/  STL [R1+0x2070], R24 ;  /* 0x0020701801007387 */ /* 0x000fe20000100800 */
[----:B-1----:R-:W-:Y:S02]  /*7b780*/  IMAD.MOV.U32 R34, RZ, RZ, R24 ;  /* 0x000000ffff227224 */ /* 0x002fe400078e0018 */
[----:B--2---:R-:W-:Y:S01]  /*7b790*/  IMAD.X R29, R29, 0x1, R0, P2 ;  /* 0x000000011d1d7824 */ /* 0x004fe200010e0600 */
[----:B------:R-:W-:-:S04]  /*7b7a0*/  IADD3.X R32, R32, R0, RZ, P4, !PT ;  /* 0x0000000020207210 */ /* 0x000fc800027fe4ff */
[----:B------:R1:W-:Y:S04]  /*7b7b0*/  STL [R1+0x206c], R29 ;  /* 0x00206c1d01007387 */ /* 0x0003e80000100800 */
[----:B------:R-:W-:Y:S01]  /*7b7c0*/  STL [R1+0x20b0], R31 ;  /* 0x0020b01f01007387 */ /* 0x000fe20000100800 */
[----:B------:R-:W-:-:S03]  /*7b7d0*/  IMAD.MOV.U32 R35, RZ, RZ, R29 ;  /* 0x000000ffff237224 */ /* 0x000fc600078e001d */
[----:B------:R2:W-:Y:S01]  /*7b7e0*/  STL [R1+0x20ac], R32 ;  /* 0x0020ac2001007387 */ /* 0x0005e20000100800 */
[-C--:B---3--:R-:W-:Y:S02]  /*7b7f0*/  IADD3 R8, P2, R8, R4.reuse, RZ ;  /* 0x0000000408087210 */ /* 0x088fe40007f5e0ff */
[----:B----4-:R-:W-:Y:S02]  /*7b800*/  IADD3 R28, P4, R28, R4, RZ ;  /* 0x000000041c1c7210 */ /* 0x010fe40007f9e0ff */
[----:B------:R-:W-:Y:S01]  /*7b810*/  MOV R33, R32 ;  /* 0x0000002000217202 */ /* 0x000fe20000000f00 */
[----:B------:R-:W-:Y:S04]  /*7b820*/  LDGSTS.E [R3+0x3180], desc[UR60][R34.64], P1 ;  /* 0x0318000022037fae */ /* 0x000fe8000892187c */
[----:B-1----:R-:W3:Y:S04]  /*7b830*/  LDL.LU R29, [R1+0x21ec] ;  /* 0x0021ec00011d7983 */ /* 0x002ee80000300800 */
[----:B------:R-:W4:Y:S04]  /*7b840*/  LDL.LU R24, [R1+0x222c] ;  /* 0x00222c0001187983 */ /* 0x000f280000300800 */
[----:B------:R-:W-:Y:S01]  /*7b850*/  STL [R1+0x20f0], R8 ;  /* 0x0020f00801007387 */ /* 0x000fe20000100800 */
[----:B--2---:R-:W-:-:S02]  /*7b860*/  IMAD.MOV.U32 R32, RZ, RZ, R31 ;  /* 0x000000ffff207224 */ /* 0x004fc400078e001f */
[----:B------:R-:W-:-:S03]  /*7b870*/  IMAD.X R11, R11, 0x1, R0, P2 ;  /* 0x000000010b0b7824 */ /* 0x000fc600010e0600 */
[----:B------:R1:W-:Y:S01]  /*7b880*/  LDGSTS.E [R3+0x3580], desc[UR60][R32.64], P1 ;  /* 0x0358000020037fae */ /* 0x0003e2000892187c */
[----:B------:R-:W-:-:S03]  /*7b890*/  IADD3.X R30, R30, R0, RZ, P4, !PT ;  /* 0x000000001e1e7210 */ /* 0x000fc600027fe4ff */
[----:B------:R2:W-:Y:S04]  /*7b8a0*/  STL [R1+0x20ec], R11 ;  /* 0x0020ec0b01007387 */ /* 0x0005e80000100800 */
[----:B------:R-:W-:Y:S01]  /*7b8b0*/  STL [R1+0x2130], R28 ;  /* 0x0021301c01007387 */ /* 0x000fe20000100800 */
[----:B------:R-:W-:-:S03]  /*7b8c0*/  MOV R31, R30 ;  /* 0x0000001e001f7202 */ /* 0x000fc60000000f00 */
[----:B------:R2:W-:Y:S01]  /*7b8d0*/  STL [R1+0x212c], R30 ;  /* 0x00212c1e01007387 */ /* 0x0005e20000100800 */
[----:B-1----:R-:W-:Y:S02]  /*7b8e0*/  IMAD.MOV.U32 R32, RZ, RZ, R8 ;  /* 0x000000ffff207224 */ /* 0x002fe400078e0008 */
[----:B------:R-:W-:Y:S02]  /*7b8f0*/  IMAD.MOV.U32 R33, RZ, RZ, R11 ;  /* 0x000000ffff217224 */ /* 0x000fe400078e000b */
[----:B--2---:R-:W2:Y:S04]  /*7b900*/  LDL.LU R11, [R1+0x2270] ;  /* 0x00227000010b7983 */ /* 0x004ea80000300800 */
[----:B------:R1:W-:Y:S04]  /*7b910*/  LDGSTS.E [R3+0x3980], desc[UR60][R32.64], P1 ;  /* 0x0398000020037fae */ /* 0x0003e8000892187c */
[----:B------:R-:W2:Y:S01]  /*7b920*/  LDL.LU R8, [R1+0x22b0] ;  /* 0x0022b00001087983 */ /* 0x000ea20000300800 */
[----:B------:R-:W-:Y:S01]  /*7b930*/  IMAD.MOV.U32 R30, RZ, RZ, R28 ;  /* 0x000000ffff1e7224 */ /* 0x000fe200078e001c */
[----:B------:R-:W-:-:S04]  /*7b940*/  IADD3 R9, P2, R9, R4, RZ ;  /* 0x0000000409097210 */ /* 0x000fc80007f5e0ff */
[----:B------:R-:W-:Y:S01]  /*7b950*/  LDGSTS.E [R3+0x3d80], desc[UR60][R30.64], P1 ;  /* 0x03d800001e037fae */ /* 0x000fe2000892187c */
[----:B------:R-:W-:-:S03]  /*7b960*/  IADD3 R26, P4, R26, R4, RZ ;  /* 0x000000041a1a7210 */ /* 0x000fc60007f9e0ff */
[----:B------:R-:W2:Y:S04]  /*7b970*/  LDL.LU R30, [R1+0x226c] ;  /* 0x00226c00011e7983 */ /* 0x000ea80000300800 */
[----:B------:R-:W2:Y:S01]  /*7b980*/  LDL.LU R28, [R1+0x22ac] ;  /* 0x0022ac00011c7983 */ /* 0x000ea20000300800 */
[----:B------:R-:W-:-:S03]  /*7b990*/  IMAD.X R25, R25, 0x1, R0, P2 ;  /* 0x0000000119197824 */ /* 0x000fc600010e0600 */
[----:B------:R1:W-:Y:S01]  /*7b9a0*/  STL [R1+0x2170], R9 ;  /* 0x0021700901007387 */ /* 0x0003e20000100800 */
[----:B------:R-:W-:Y:S01]  /*7b9b0*/  IADD3.X R27, R27, R0, RZ, P4, !PT ;  /* 0x000000001b1b7210 */ /* 0x000fe200027fe4ff */
[----:B-1----:R-:W-:Y:S02]  /*7b9c0*/  IMAD.MOV.U32 R32, RZ, RZ, R9 ;  /* 0x000000ffff207224 */ /* 0x002fe400078e0009 */
[----:B------:R-:W-:Y:S01]  /*7b9d0*/  IMAD.MOV.U32 R33, RZ, RZ, R25 ;  /* 0x000000ffff217224 */ /* 0x000fe200078e0019 */
[----:B------:R1:W-:Y:S04]  /*7b9e0*/  STL [R1+0x216c], R25 ;  /* 0x00216c1901007387 */ /* 0x0003e80000100800 */
[----:B------:R-:W-:Y:S04]  /*7b9f0*/  STL [R1+0x21b0], R26 ;  /* 0x0021b01a01007387 */ /* 0x000fe80000100800 */
[----:B------:R1:W-:Y:S04]  /*7ba00*/  LDGSTS.E [R3+0x4180], desc[UR60][R32.64], P1 ;  /* 0x0418000020037fae */ /* 0x0003e8000892187c */
[----:B------:R-:W2:Y:S04]  /*7ba10*/  LDL.LU R9, [R1+0x22f0] ;  /* 0x0022f00001097983 */ /* 0x000ea80000300800 */
[----:B------:R1:W-:Y:S04]  /*7ba20*/  STL [R1+0x21ac], R27 ;  /* 0x0021ac1b01007387 */ /* 0x0003e80000100800 */
[----:B-1----:R-:W2:Y:S01]  /*7ba30*/  LDL.LU R25, [R1+0x2330] ;  /* 0x0023300001197983 */ /* 0x002ea20000300800 */
[----:B------:R-:W-:-:S03]  /*7ba40*/  IMAD.MOV.U32 R33, RZ, RZ, R27 ;  /* 0x000000ffff217224 */ /* 0x000fc600078e001b */
[----:B------:R-:W2:Y:S01]  /*7ba50*/  LDL.LU R27, [R1+0x22ec] ;  /* 0x0022ec00011b7983 */ /* 0x000ea20000300800 */
[----:B------:R-:W-:-:S03]  /*7ba60*/  MOV R32, R26 ;  /* 0x0000001a00207202 */ /* 0x000fc60000000f00 */
[----:B------:R-:W2:Y:S01]  /*7ba70*/  LDL.LU R26, [R1+0x232c] ;  /* 0x00232c00011a7983 */ /* 0x000ea20000300800 */
[-C--:B------:R-:W-:Y:S02]  /*7ba80*/  IADD3 R7, P2, R7, R4.reuse, RZ ;  /* 0x0000000407077210 */ /* 0x080fe40007f5e0ff */
[----:B------:R-:W-:Y:S01]  /*7ba90*/  IADD3 R10, P4, R10, R4, RZ ;  /* 0x000000040a0a7210 */ /* 0x000fe20007f9e0ff */
[----:B------:R1:W-:Y:S04]  /*7baa0*/  LDGSTS.E [R3+0x4580], desc[UR60][R32.64], P1 ;  /* 0x0458000020037fae */ /* 0x0003e8000892187c */
[----:B------:R4:W-:Y:S01]  /*7bab0*/  STL [R1+0x21f0], R7 ;  /* 0x0021f00701007387 */ /* 0x0009e20000100800 */
[----:B-1----:R-:W-:Y:S01]  /*7bac0*/  IMAD.MOV.U32 R32, RZ, RZ, R7 ;  /* 0x000000ffff207224 */ /* 0x002fe200078e0007 */
[----:B------:R-:W-:Y:S01]  /*7bad0*/  MOV R34, R10 ;  /* 0x0000000a00227202 */ /* 0x000fe20000000f00 */
[----:B---3--:R-:W-:Y:S01]  /*7bae0*/  IMAD.X R29, R29, 0x1, R0, P2 ;  /* 0x000000011d1d7824 */ /* 0x008fe200010e0600 */
[----:B----4-:R-:W-:-:S04]  /*7baf0*/  IADD3.X R24, R24, R0, RZ, P4, !PT ;  /* 0x0000000018187210 */ /* 0x010fc800027fe4ff */
[----:B------:R-:W-:Y:S04]  /*7bb00*/  STL [R1+0x21ec], R29 ;  /* 0x0021ec1d01007387 */ /* 0x000fe80000100800 */
[----:B------:R-:W-:Y:S04]  /*7bb10*/  STL [R1+0x2230], R10 ;  /* 0x0022300a01007387 */ /* 0x000fe80000100800 */
[----:B------:R-:W3:Y:S01]  /*7bb20*/  LDL.LU R7, [R1+0x2370] ;  /* 0x0023700001077983 */ /* 0x000ee20000300800 */
[----:B------:R-:W-:-:S03]  /*7bb30*/  IMAD.MOV.U32 R33, RZ, RZ, R29 ;  /* 0x000000ffff217224 */ /* 0x000fc600078e001d */
[----:B------:R1:W-:Y:S04]  /*7bb40*/  STL [R1+0x222c], R24 ;  /* 0x00222c1801007387 */ /* 0x0003e80000100800 */
[----:B------:R-:W4:Y:S01]  /*7bb50*/  LDL.LU R31, [R1+0x23e0] ;  /* 0x0023e000011f7983 */ /* 0x000f220000300800 */
[----:B------:R-:W-:-:S03]  /*7bb60*/  IMAD.MOV.U32 R35, RZ, RZ, R24 ;  /* 0x000000ffff237224 */ /* 0x000fc600078e0018 */
[----:B------:R-:W-:Y:S04]  /*7bb70*/  LDGSTS.E [R3+0x4980], desc[UR60][R32.64], P1 ;  /* 0x0498000020037fae */ /* 0x000fe8000892187c */
[----:B------:R2:W-:Y:S04]  /*7bb80*/  LDGSTS.E [R3+0x4d80], desc[UR60][R34.64], P1 ;  /* 0x04d8000022037fae */ /* 0x0005e8000892187c */
[----:B-1----:R-:W4:Y:S04]  /*7bb90*/  LDL.LU R24, [R1+0x236c] ;  /* 0x00236c0001187983 */ /* 0x002f280000300800 */
[----:B------:R-:W4:Y:S01]  /*7bba0*/  LDL.LU R32, [R1+0x23dc] ;  /* 0x0023dc0001207983 */ /* 0x000f220000300800 */
[----:B--2---:R-:W-:-:S02]  /*7bbb0*/  IADD3 R11, P2, R11, R4, RZ ;  /* 0x000000040b0b7210 */ /* 0x004fc40007f5e0ff */
[----:B------:R-:W-:Y:S01]  /*7bbc0*/  IADD3 R8, P4, R8, R4, RZ ;  /* 0x0000000408087210 */ /* 0x000fe20007f9e0ff */
[----:B------:R-:W2:Y:S04]  /*7bbd0*/  LDL.LU R10, [R1+0x2418] ;  /* 0x00241800010a7983 */ /* 0x000ea80000300800 */
[----:B------:R-:W2:Y:S04]  /*7bbe0*/  LDL.LU R29, [R1+0x2450] ;  /* 0x00245000011d7983 */ /* 0x000ea80000300800 */
[----:B------:R1:W-:Y:S01]  /*7bbf0*/  STL [R1+0x2270], R11 ;  /* 0x0022700b01007387 */ /* 0x0003e20000100800 */
[----:B------:R-:W-:-:S02]  /*7bc00*/  IMAD.MOV.U32 R34, RZ, RZ, R11 ;  /* 0x000000ffff227224 */ /* 0x000fc400078e000b */
[----:B------:R-:W-:Y:S01]  /*7bc10*/  IMAD.X R30, R30, 0x1, R0, P2 ;  /* 0x000000011e1e7824 */ /* 0x000fe200010e0600 */
[----:B------:R-:W-:-:S04]  /*7bc20*/  IADD3.X R28, R28, R0, RZ, P4, !PT ;  /* 0x000000001c1c7210 */ /* 0x000fc800027fe4ff */
[----:B------:R1:W-:Y:S04]  /*7bc30*/  STL [R1+0x226c], R30 ;  /* 0x00226c1e01007387 */ /* 0x0003e80000100800 */
[----:B------:R1:W-:Y:S04]  /*7bc40*/  STL [R1+0x22b0], R8 ;  /* 0x0022b00801007387 */ /* 0x0003e80000100800 */
[----:B------:R-:W-:Y:S04]  /*7bc50*/  STL [R1+0x22ac], R28 ;  /* 0x0022ac1c01007387 */ /* 0x000fe80000100800 */
[----:B-1----:R-:W2:Y:S01]  /*7bc60*/  LDL.LU R11, [R1+0x2414] ;  /* 0x00241400010b7983 */ /* 0x002ea20000300800 */
[----:B------:R-:W-:Y:S01]  /*7bc70*/  IMAD.MOV.U32 R35, RZ, RZ, R30 ;  /* 0x000000ffff237224 */ /* 0x000fe200078e001e */
[----:B------:R-:W-:-:S04]  /*7bc80*/  IADD3 R9, P2, R9, R4, RZ ;  /* 0x0000000409097210 */ /* 0x000fc80007f5e0ff */
[----:B------:R1:W-:Y:S04]  /*7bc90*/  LDGSTS.E [R3+0x5180], desc[UR60][R34.64], P1 ;  /* 0x0518000022037fae */ /* 0x0003e8000892187c */
[----:B------:R-:W2:Y:S01]  /*7bca0*/  LDL.LU R30, [R1+0x244c] ;  /* 0x00244c00011e7983 */ /* 0x000ea20000300800 */
[----:B------:R-:W-:Y:S01]  /*7bcb0*/  IADD3 R25, P4, R25, R4, RZ ;  /* 0x0000000419197210 */ /* 0x000fe20007f9e0ff */
[----:B------:R-:W-:Y:S01]  /*7bcc0*/  IMAD.X R27, R27, 0x1, R0, P2 ;  /* 0x000000011b1b7824 */ /* 0x000fe200010e0600 */
[----:B-1----:R-:W-:Y:S01]  /*7bcd0*/  MOV R34, R8 ;  /* 0x0000000800227202 */ /* 0x002fe20000000f00 */
[----:B------:R-:W-:Y:S01]  /*7bce0*/  IMAD.MOV.U32 R35, RZ, RZ, R28 ;  /* 0x000000ffff237224 */ /* 0x000fe200078e001c */
[----:B------:R-:W2:Y:S01]  /*7bcf0*/  LDL.LU R8, [R1+0x2488] ;  /* 0x0024880001087983 */ /* 0x000ea20000300800 */
[----:B------:R-:W-:-:S03]  /*7bd00*/  IADD3.X R26, R26, R0, RZ, P4, !PT ;  /* 0x000000001a1a7210 */ /* 0x000fc600027fe4ff */
[----:B------:R1:W-:Y:S04]  /*7bd10*/  STL [R1+0x22f0], R9 ;  /* 0x0022f00901007387 */ /* 0x0003e80000100800 */
[----:B------:R1:W-:Y:S04]  /*7bd20*/  STL [R1+0x22ec], R27 ;  /* 0x0022ec1b01007387 */ /* 0x0003e80000100800 */
[----:B------:R1:W-:Y:S04]  /*7bd30*/  LDGSTS.E [R3+0x5580], desc[UR60][R34.64], P1 ;  /* 0x0558000022037fae */ /* 0x0003e8000892187c */
[----:B------:R1:W-:Y:S02]  /*7bd40*/  STL [R1+0x2330], R25 ;  /* 0x0023301901007387 */ /* 0x0003e40000100800 */
[----:B-1----:R-:W-:-:S02]  /*7bd50*/  IMAD.MOV.U32 R34, RZ, RZ, R9 ;  /* 0x000000ffff227224 */ /* 0x002fc400078e0009 */
[----:B------:R-:W2:Y:S04]  /*7bd60*/  LDL.LU R9, [R1+0x2484] ;  /* 0x0024840001097983 */ /* 0x000ea80000300800 */
[----:B------:R1:W-:Y:S01]  /*7bd70*/  STL [R1+0x232c], R26 ;  /* 0x00232c1a01007387 */ /* 0x0003e20000100800 */
[----:B------:R-:W-:-:S03]  /*7bd80*/  IMAD.MOV.U32 R35, RZ, RZ, R27 ;  /* 0x000000ffff237224 */ /* 0x000fc600078e001b */
[----:B------:R-:W2:Y:S04]  /*7bd90*/  LDL.LU R28, [R1+0x24cc] ;  /* 0x0024cc00011c7983 */ /* 0x000ea80000300800 */
[----:B------:R-:W2:Y:S04]  /*7bda0*/  LDL.LU R27, [R1+0x24d0] ;  /* 0x0024d000011b7983 */ /* 0x000ea80000300800 */
[----:B------:R1:W-:Y:S02]  /*7bdb0*/  LDGSTS.E [R3+0x5980], desc[UR60][R34.64], P1 ;  /* 0x0598000022037fae */ /* 0x0003e4000892187c */
[----:B-1----:R-:W-:Y:S01]  /*7bdc0*/  MOV R34, R25 ;  /* 0x0000001900227202 */ /* 0x002fe20000000f00 */
[----:B------:R-:W-:Y:S01]  /*7bdd0*/  IMAD.MOV.U32 R35, RZ, RZ, R26 ;  /* 0x000000ffff237224 */ /* 0x000fe200078e001a */
[----:B------:R-:W2:Y:S04]  /*7bde0*/  LDL.LU R25, [R1+0x2500] ;  /* 0x0025000001197983 */ /* 0x000ea80000300800 */
[----:B------:R1:W-:Y:S01]  /*7bdf0*/  LDGSTS.E [R3+0x5d80], desc[UR60][R34.64], P1 ;  /* 0x05d8000022037fae */ /* 0x0003e2000892187c */
[----:B---3--:R-:W-:-:S02]  /*7be00*/  IADD3 R7, P2, R7, R4, RZ ;  /* 0x0000000407077210 */ /* 0x008fc40007f5e0ff */
[----:B----4-:R-:W-:-:S03]  /*7be10*/  IADD3 R31, P4, R31, R4, RZ ;  /* 0x000000041f1f7210 */ /* 0x010fc60007f9e0ff */
[----:B------:R-:W-:Y:S01]  /*7be20*/  STL [R1+0x2370], R7 ;  /* 0x0023700701007387 */ /* 0x000fe20000100800 */
[----:B------:R-:W-:Y:S01]  /*7be30*/  IMAD.X R24, R24, 0x1, R0, P2 ;  /* 0x0000000118187824 */ /* 0x000fe200010e0600 */
[----:B------:R-:W-:-:S04]  /*7be40*/  IADD3.X R32, R32, R0, RZ, P4, !PT ;  /* 0x0000000020207210 */ /* 0x000fc800027fe4ff */
[----:B------:R3:W-:Y:S04]  /*7be50*/  STL [R1+0x236c], R24 ;  /* 0x00236c1801007387 */ /* 0x0007e80000100800 */
[----:B------:R-:W-:Y:S04]  /*7be60*/  STL [R1+0x23e0], R31 ;  /* 0x0023e01f01007387 */ /* 0x000fe80000100800 */
[----:B------:R-:W4:Y:S01]  /*7be70*/  LDL.LU R26, [R1+0x24fc] ;  /* 0x0024fc00011a7983 */ /* 0x000f220000300800 */
[----:B-1----:R-:W-:-:S03]  /*7be80*/  IMAD.MOV.U32 R35, RZ, RZ, R24 ;  /* 0x000000ffff237224 */ /* 0x002fc600078e0018 */
[----:B------:R1:W-:Y:S01]  /*7be90*/  STL [R1+0x23dc], R32 ;  /* 0x0023dc2001007387 */ /* 0x0003e20000100800 */
[----:B------:R-:W-:-:S03]  /*7bea0*/  IMAD.MOV.U32 R34, RZ, RZ, R7 ;  /* 0x000000ffff227224 */ /* 0x000fc600078e0007 */
[----:B---3--:R-:W3:Y:S04]  /*7beb0*/  LDL.LU R24, [R1+0x252c] ;  /* 0x00252c0001187983 */ /* 0x008ee80000300800 */
[----:B------:R-:W3:Y:S01]  /*7bec0*/  LDL.LU R7, [R1+0x2530] ;  /* 0x0025300001077983 */ /* 0x000ee20000300800 */
[-C--:B--2---:R-:W-:Y:S02]  /*7bed0*/  IADD3 R10, P2, R10, R4.reuse, RZ ;  /* 0x000000040a0a7210 */ /* 0x084fe40007f5e0ff */
[----:B------:R-:W-:Y:S02]  /*7bee0*/  IADD3 R29, P4, R29, R4, RZ ;  /* 0x000000041d1d7210 */ /* 0x000fe40007f9e0ff */
[----:B------:R-:W-:Y:S01]  /*7bef0*/  MOV R33, R32 ;  /* 0x0000002000217202 */ /* 0x000fe20000000f00 */
[----:B-1----:R-:W-:Y:S01]  /*7bf00*/  IMAD.MOV.U32 R32, RZ, RZ, R31 ;  /* 0x000000ffff207224 */ /* 0x002fe200078e001f */
[----:B------:R-:W-:Y:S04]  /*7bf10*/  LDGSTS.E [R3+0x6180], desc[UR60][R34.64], P1 ;  /* 0x0618000022037fae */ /* 0x000fe8000892187c */
[----:B------:R-:W-:Y:S04]  /*7bf20*/  STL [R1+0x2418], R10 ;  /* 0x0024180a01007387 */ /* 0x000fe80000100800 */
[----:B------:R-:W-:Y:S01]  /*7bf30*/  LDGSTS.E [R3+0x6580], desc[UR60][R32.64], P1 ;  /* 0x0658000020037fae */ /* 0x000fe2000892187c */
[----:B------:R-:W-:Y:S01]  /*7bf40*/  IMAD.X R11, R11, 0x1, R0, P2 ;  /* 0x000000010b0b7824 */ /* 0x000fe200010e0600 */
[----:B------:R-:W-:-:S04]  /*7bf50*/  IADD3.X R30, R30, R0, RZ, P4, !PT ;  /* 0x000000001e1e7210 */ /* 0x000fc800027fe4ff */
[----:B------:R1:W-:Y:S04]  /*7bf60*/  STL [R1+0x2414], R11 ;  /* 0x0024140b01007387 */ /* 0x0003e80000100800 */
[----:B------:R-:W-:Y:S04]  /*7bf70*/  STL [R1+0x2450], R29 ;  /* 0x0024501d01007387 */ /* 0x000fe80000100800 */
[----:B------:R-:W-:Y:S04]  /*7bf80*/  LDGSTS.E [R3+0x6980], desc[UR60][R10.64], P1 ;  /* 0x069800000a037fae */ /* 0x000fe8000892187c */
[----:B------:R2:W-:Y:S01]  /*7bf90*/  STL [R1+0x244c], R30 ;  /* 0x00244c1e01007387 */ /* 0x0005e20000100800 */
[----:B------:R-:W-:-:S03]  /*7bfa0*/  IMAD.MOV.U32 R31, RZ, RZ, R30 ;  /* 0x000000ffff1f7224 */ /* 0x000fc600078e001e */
[----:B-1----:R-:W3:Y:S04]  /*7bfb0*/  LDL.LU.64 R10, [R1+0x1238] ;  /* 0x00123800010a7983 */ /* 0x002ee80000300a00 */
[----:B------:R-:W3:Y:S01]  /*7bfc0*/  LDL.LU.64 R44, [R1+0x1118] ;  /* 0x00111800012c7983 */ /* 0x000ee20000300a00 */
[----:B------:R-:W-:Y:S01]  /*7bfd0*/  IADD3 R8, P2, R8, R4, RZ ;  /* 0x0000000408087210 */ /* 0x000fe20007f5e0ff */
[----:B--2---:R-:W-:Y:S02]  /*7bfe0*/  IMAD.MOV.U32 R30, RZ, RZ, R29 ;  /* 0x000000ffff1e7224 */ /* 0x004fe400078e001d */
[----:B------:R-:W2:Y:S04]  /*7bff0*/  LDL.LU.64 R38, [R1+0x10f0] ;  /* 0x0010f00001267983 */ /* 0x000ea80000300a00 */
[----:B------:R-:W-:Y:S04]  /*7c000*/  STL [R1+0x2488], R8 ;  /* 0x0024880801007387 */ /* 0x000fe80000100800 */
[----:B------:R1:W-:Y:S01]  /*7c010*/  LDGSTS.E [R3+0x6d80], desc[UR60][R30.64], P1 ;  /* 0x06d800001e037fae */ /* 0x0003e2000892187c */
[----:B------:R-:W-:-:S02]  /*7c020*/  IADD3.X R9, R9, R0, RZ, P2, !PT ;  /* 0x0000000009097210 */ /* 0x000fc400017fe4ff */
[----:B------:R-:W-:-:S03]  /*7c030*/  IADD3 R27, P4, R27, R4, RZ ;  /* 0x000000041b1b7210 */ /* 0x000fc60007f9e0ff */
[----:B------:R1:W-:Y:S02]  /*7c040*/  STL [R1+0x2484], R9 ;  /* 0x0024840901007387 */ /* 0x0003e40000100800 */
[----:B-1----:R-:W-:Y:S01]  /*7c050*/  IMAD.MOV.U32 R30, RZ, RZ, R8 ;  /* 0x000000ffff1e7224 */ /* 0x002fe200078e0008 */
[----:B------:R-:W-:Y:S01]  /*7c060*/  MOV R31, R9 ;  /* 0x00000009001f7202 */ /* 0x000fe20000000f00 */
[----:B------:R-:W-:Y:S01]  /*7c070*/  STL [R1+0x24d0], R27 ;  /* 0x0024d01b01007387 */ /* 0x000fe20000100800 */
[----:B------:R-:W-:-:S03]  /*7c080*/  IMAD.X R28, R28, 0x1, R0, P4 ;  /* 0x000000011c1c7824 */ /* 0x000fc600020e0600 */
[----:B------:R-:W-:Y:S04]  /*7c090*/  LDGSTS.E [R3+0x7180], desc[UR60][R30.64], P1 ;  /* 0x071800001e037fae */ /* 0x000fe8000892187c */
[----:B------:R-:W2:Y:S04]  /*7c0a0*/  LDL.LU.64 R8, [R1+0x10c8] ;  /* 0x0010c80001087983 */ /* 0x000ea80000300a00 */
[----:B------:R1:W-:Y:S04]  /*7c0b0*/  STL [R1+0x24cc], R28 ;  /* 0x0024cc1c01007387 */ /* 0x0003e80000100800 */
[----:B------:R-:W2:Y:S04]  /*7c0c0*/  LDL.LU.64 R42, [R1+0x10a0] ;  /* 0x0010a000012a7983 */ /* 0x000ea80000300a00 */
[----:B------:R-:W2:Y:S01]  /*7c0d0*/  LDL.LU.64 R36, [R1+0x1078] ;  /* 0x0010780001247983 */ /* 0x000ea20000300a00 */
[----:B------:R-:W-:-:S05]  /*7c0e0*/  IADD3 R25, P2, R25, R4, RZ ;  /* 0x0000000419197210 */ /* 0x000fca0007f5e0ff */
[----:B------:R-:W-:Y:S01]  /*7c0f0*/  STL [R1+0x2500], R25 ;  /* 0x0025001901007387 */ /* 0x000fe20000100800 */
[----:B------:R-:W-:Y:S02]  /*7c100*/  IMAD.MOV.U32 R29, RZ, RZ, R28 ;  /* 0x000000ffff1d7224 */ /* 0x000fe400078e001c */
[----:B-1----:R-:W-:-:S05]  /*7c110*/  IMAD.MOV.U32 R28, RZ, RZ, R27 ;  /* 0x000000ffff1c7224 */ /* 0x002fca00078e001b */
[----:B------:R1:W-:Y:S01]  /*7c120*/  LDGSTS.E [R3+0x7580], desc[UR60][R28.64], P1 ;  /* 0x075800001c037fae */ /* 0x0003e2000892187c */
[----:B----4-:R-:W-:-:S05]  /*7c130*/  IADD3.X R26, R26, R0, RZ, P2, !PT ;  /* 0x000000001a1a7210 */ /* 0x010fca00017fe4ff */
[----:B------:R4:W-:Y:S01]  /*7c140*/  STL [R1+0x24fc], R26 ;  /* 0x0024fc1a01007387 */ /* 0x0009e20000100800 */
[----:B---3--:R-:W-:-:S05]  /*7c150*/  IADD3 R7, P4, R7, R4, RZ ;  /* 0x0000000407077210 */ /* 0x008fca0007f9e0ff */
[----:B------:R-:W-:Y:S01]  /*7c160*/  IMAD.X R24, R24, 0x1, R0, P4 ;  /* 0x0000000118187824 */ /* 0x000fe200020e0600 */
[----:B------:R-:W-:Y:S04]  /*7c170*/  STL [R1+0x2530], R7 ;  /* 0x0025300701007387 */ /* 0x000fe80000100800 */
[----:B------:R-:W3:Y:S01]  /*7c180*/  LDL.LU.64 R32, [R1+0x1068] ;  /* 0x0010680001207983 */ /* 0x000ee20000300a00 */
[----:B------:R-:W-:Y:S01]  /*7c190*/  IMAD.MOV.U32 R27, RZ, RZ, R26 ;  /* 0x000000ffff1b7224 */ /* 0x000fe200078e001a */
[----:B----4-:R-:W-:Y:S02]  /*7c1a0*/  MOV R26, R25 ;  /* 0x00000019001a7202 */ /* 0x010fe40000000f00 */
[----:B------:R4:W-:Y:S04]  /*7c1b0*/  STL [R1+0x252c], R24 ;  /* 0x00252c1801007387 */ /* 0x0009e80000100800 */
[----:B------:R-:W3:Y:S04]  /*7c1c0*/  LDL.LU.64 R40, [R1+0x1060] ;  /* 0x0010600001287983 */ /* 0x000ee80000300a00 */
[----:B------:R-:W-:Y:S01]  /*7c1d0*/  LDGSTS.E [R3+0x7980], desc[UR60][R26.64], P1 ;  /* 0x079800001a037fae */ /* 0x000fe2000892187c */
[----:B-1----:R-:W-:-:S03]  /*7c1e0*/  IMAD.MOV.U32 R29, RZ, RZ, R24 ;  /* 0x000000ffff1d7224 */ /* 0x002fc600078e0018 */
[----:B------:R-:W3:Y:S04]  /*7c1f0*/  LDL.LU.64 R26, [R1+0x1058] ;  /* 0x00105800011a7983 */ /* 0x000ee80000300a00 */
[----:B------:R-:W3:Y:S04]  /*7c200*/  LDL.LU.64 R34, [R1+0x1050] ;  /* 0x0010500001227983 */ /* 0x000ee80000300a00 */
[----:B----4-:R-:W4:Y:S01]  /*7c210*/  LDL.LU.64 R24, [R1+0x1048] ;  /* 0x0010480001187983 */ /* 0x010f220000300a00 */
[----:B------:R-:W-:-:S03]  /*7c220*/  IMAD.MOV.U32 R28, RZ, RZ, R7 ;  /* 0x000000ffff1c7224 */ /* 0x000fc600078e0007 */
[----:B------:R-:W4:Y:S04]  /*7c230*/  LDL.LU.64 R30, [R1+0xfa0] ;  /* 0x000fa000011e7983 */ /* 0x000f280000300a00 */
[----:B------:R1:W-:Y:S01]  /*7c240*/  LDGSTS.E [R3+0x7d80], desc[UR60][R28.64], P1 ;  /* 0x07d800001c037fae */ /* 0x0003e2000892187c */
[----:B------:R-:W-:-:S04]  /*7c250*/  IADD3 R82, P2, R10, R4, RZ ;  /* 0x000000040a527210 */ /* 0x000fc80007f5e0ff */
[----:B------:R-:W-:Y:S02]  /*7c260*/  IADD3.X R252, R11, R0, RZ, P2, !PT ;  /* 0x000000000bfc7210 */ /* 0x000fe400017fe4ff */
[-C--:B------:R-:W-:Y:S01]  /*7c270*/  IADD3 R80, P2, R44, R4.reuse, RZ ;  /* 0x000000042c507210 */ /* 0x080fe20007f5e0ff */
[----:B------:R-:W4:Y:S04]  /*7c280*/  LDL.LU.64 R28, [R1+0x1040] ;  /* 0x00104000011c7983 */ /* 0x000f280000300a00 */
[----:B------:R-:W4:Y:S01]  /*7c290*/  LDL.LU.64 R10, [R1+0x1038] ;  /* 0x00103800010a7983 */ /* 0x000f220000300a00 */
[----:B------:R-:W-:Y:S01]  /*7c2a0*/  IMAD.X R81, R45, 0x1, R0, P2 ;  /* 0x000000012d517824 */ /* 0x000fe200010e0600 */
[----:B--2---:R-:W-:-:S05]  /*7c2b0*/  IADD3 R78, P2, R38, R4, RZ ;  /* 0x00000004264e7210 */ /* 0x004fca0007f5e0ff */
[----:B------:R-:W-:Y:S02]  /*7c2c0*/  IMAD.X R79, R39, 0x1, R0, P2 ;  /* 0x00000001274f7824 */ /* 0x000fe400010e0600 */
[----:B------:R-:W1:Y:S01]  /*7c2d0*/  LDL.LU.64 R38, [R1+0x1030] ;  /* 0x0010300001267983 */ /* 0x000e620000300a00 */
[----:B------:R-:W-:-:S04]  /*7c2e0*/  IADD3 R76, P2, R8, R4, RZ ;  /* 0x00000004084c7210 */ /* 0x000fc80007f5e0ff */
[----:B------:R-:W-:Y:S02]  /*7c2f0*/  IADD3.X R77, R9, R0, RZ, P2, !PT ;  /* 0x00000000094d7210 */ /* 0x000fe400017fe4ff */
[----:B------:R-:W2:Y:S01]  /*7c300*/  LDL.LU.64 R8, [R1+0x1028] ;  /* 0x0010280001087983 */ /* 0x000ea20000300a00 */
[----:B------:R-:W-:-:S05]  /*7c310*/  IADD3 R74, P2, R42, R4, RZ ;  /* 0x000000042a4a7210 */ /* 0x000fca0007f5e0ff */
[----:B------:R-:W-:Y:S01]  /*7c320*/  IMAD.X R75, R43, 0x1, R0, P2 ;  /* 0x000000012b4b7824 */ /* 0x000fe200010e0600 */
[----:B------:R-:W-:-:S05]  /*7c330*/  IADD3 R72, P2, R36, R4, RZ ;  /* 0x0000000424487210 */ /* 0x000fca0007f5e0ff */
[----:B------:R-:W-:Y:S02]  /*7c340*/  IMAD.X R73, R37, 0x1, R0, P2 ;  /* 0x0000000125497824 */ /* 0x000fe400010e0600 */
[----:B------:R-:W2:Y:S01]  /*7c350*/  LDL.LU.64 R36, [R1+0x1020] ;  /* 0x0010200001247983 */ /* 0x000ea20000300a00 */
[----:B---3--:R-:W-:-:S04]  /*7c360*/  IADD3 R70, P2, R32, R4, RZ ;  /* 0x0000000420467210 */ /* 0x008fc80007f5e0ff */
[----:B------:R-:W-:Y:S02]  /*7c370*/  IADD3.X R71, R33, R0, RZ, P2, !PT ;  /* 0x0000000021477210 */ /* 0x000fe400017fe4ff */
[-C--:B------:R-:W-:Y:S01]  /*7c380*/  IADD3 R68, P2, R40, R4.reuse, RZ ;  /* 0x0000000428447210 */ /* 0x080fe20007f5e0ff */
[----:B------:R-:W3:Y:S04]  /*7c390*/  LDL.LU.64 R32, [R1+0x1018] ;  /* 0x0010180001207983 */ /* 0x000ee80000300a00 */
[----:B------:R-:W-:Y:S01]  /*7c3a0*/  IMAD.X R69, R41, 0x1, R0, P2 ;  /* 0x0000000129457824 */ /* 0x000fe200010e0600 */
[----:B------:R-:W-:-:S05]  /*7c3b0*/  IADD3 R66, P2, R26, R4, RZ ;  /* 0x000000041a427210 */ /* 0x000fca0007f5e0ff */
[----:B------:R-:W-:Y:S01]  /*7c3c0*/  IMAD.X R67, R27, 0x1, R0, P2 ;  /* 0x000000011b437824 */ /* 0x000fe200010e0600 */
[----:B------:R-:W-:Y:S01]  /*7c3d0*/  IADD3 R63, P2, R34, R4, RZ ;  /* 0x00000004223f7210 */ /* 0x000fe20007f5e0ff */
[----:B------:R-:W3:Y:S03]  /*7c3e0*/  LDL.LU.64 R26, [R1+0x1010] ;  /* 0x00101000011a7983 */ /* 0x000ee60000300a00 */
[----:B------:R-:W-:Y:S02]  /*7c3f0*/  IADD3.X R64, R35, R0, RZ, P2, !PT ;  /* 0x0000000023407210 */ /* 0x000fe400017fe4ff */
[----:B----4-:R-:W-:-:S05]  /*7c400*/  IADD3 R61, P2, R24, R4, RZ ;  /* 0x00000004183d7210 */ /* 0x010fca0007f5e0ff */
[--C-:B------:R-:W-:Y:S01]  /*7c410*/  IMAD.X R62, R25, 0x1, R0.reuse, P2 ;  /* 0x00000001193e7824 */ /* 0x100fe200010e0600 */
[-C--:B------:R-:W-:Y:S01]  /*7c420*/  IADD3 R34, P2, R30, R4.reuse, RZ ;  /* 0x000000041e227210 */ /* 0x080fe20007f5e0ff */
[----:B------:R-:W4:Y:S04]  /*7c430*/  LDL.LU.64 R24, [R1+0x1008] ;  /* 0x0010080001187983 */ /* 0x000f280000300a00 */
[----:B------:R-:W-:Y:S01]  /*7c440*/  IMAD.X R35, R31, 0x1, R0, P2 ;  /* 0x000000011f237824 */ /* 0x000fe200010e0600 */
[----:B------:R-:W-:-:S04]  /*7c450*/  IADD3 R59, P2, R28, R4, RZ ;  /* 0x000000041c3b7210 */ /* 0x000fc80007f5e0ff */
[----:B------:R-:W-:Y:S02]  /*7c460*/  IADD3.X R60, R29, R0, RZ, P2, !PT ;  /* 0x000000001d3c7210 */ /* 0x000fe400017fe4ff */
[----:B------:R-:W-:-:S05]  /*7c470*/  IADD3 R30, P2, R10, R4, RZ ;  /* 0x000000040a1e7210 */ /* 0x000fca0007f5e0ff */
[--C-:B------:R-:W-:Y:S01]  /*7c480*/  IMAD.X R31, R11, 0x1, R0.reuse, P2 ;  /* 0x000000010b1f7824 */ /* 0x100fe200010e0600 */
[-C--:B-1----:R-:W-:Y:S01]  /*7c490*/  IADD3 R28, P2, R38, R4.reuse, RZ ;  /* 0x00000004261c7210 */ /* 0x082fe20007f5e0ff */
[----:B------:R-:W4:Y:S04]  /*7c4a0*/  LDL.LU.64 R10, [R1+0x1000] ;  /* 0x00100000010a7983 */ /* 0x000f280000300a00 */
[----:B------:R-:W-:Y:S01]  /*7c4b0*/  IMAD.X R29, R39, 0x1, R0, P2 ;  /* 0x00000001271d7824 */ /* 0x000fe200010e0600 */
[----:B--2---:R-:W-:-:S04]  /*7c4c0*/  IADD3 R57, P2, R8, R4, RZ ;  /* 0x0000000408397210 */ /* 0x004fc80007f5e0ff */
[----:B------:R-:W-:Y:S02]  /*7c4d0*/  IADD3.X R58, R9, R0, RZ, P2, !PT ;  /* 0x00000000093a7210 */ /* 0x000fe400017fe4ff */
[----:B------:R-:W2:Y:S04]  /*7c4e0*/  LDL.LU.64 R8, [R1+0xff8] ;  /* 0x000ff80001087983 */ /* 0x000ea80000300a00 */
[----:B------:R-:W2:Y:S01]  /*7c4f0*/  LDL.LU.64 R46, [R1+0xff0] ;  /* 0x000ff000012e7983 */ /* 0x000ea20000300a00 */
[----:B------:R-:W-:-:S05]  /*7c500*/  IADD3 R55, P2, R36, R4, RZ ;  /* 0x0000000424377210 */ /* 0x000fca0007f5e0ff */
[----:B------:R-:W-:Y:S01]  /*7c510*/  IMAD.X R56, R37, 0x1, R0, P2 ;  /* 0x0000000125387824 */ /* 0x000fe200010e0600 */
[----:B---3--:R-:W-:-:S05]  /*7c520*/  IADD3 R53, P2, R32, R4, RZ ;  /* 0x0000000420357210 */ /* 0x008fca0007f5e0ff */
[----:B------:R-:W-:Y:S01]  /*7c530*/  IMAD.X R54, R33, 0x1, R0, P2 ;  /* 0x0000000121367824 */ /* 0x000fe200010e0600 */
[----:B------:R-:W-:-:S04]  /*7c540*/  IADD3 R51, P2, R26, R4, RZ ;  /* 0x000000041a337210 */ /* 0x000fc80007f5e0ff */
[----:B------:R-:W-:Y:S02]  /*7c550*/  IADD3.X R52, R27, R0, RZ, P2, !PT ;  /* 0x000000001b347210 */ /* 0x000fe400017fe4ff */
[----:B------:R-:W3:Y:S04]  /*7c560*/  LDL.LU.64 R26, [R1+0xfe8] ;  /* 0x000fe800011a7983 */ /* 0x000ee80000300a00 */
[----:B------:R-:W3:Y:S04]  /*7c570*/  LDL.LU.64 R44, [R1+0xfe0] ;  /* 0x000fe000012c7983 */ /* 0x000ee80000300a00 */
[----:B------:R-:W3:Y:S04]  /*7c580*/  LDL.LU.64 R42, [R1+0xfd8] ;  /* 0x000fd800012a7983 */ /* 0x000ee80000300a00 */
[----:B------:R-:W3:Y:S04]  /*7c590*/  LDL.LU.64 R40, [R1+0xfd0] ;  /* 0x000fd00001287983 */ /* 0x000ee80000300a00 */
[----:B------:R-:W3:Y:S01]  /*7c5a0*/  LDL.LU.64 R38, [R1+0xfc8] ;  /* 0x000fc80001267983 */ /* 0x000ee20000300a00 */
[----:B----4-:R-:W-:-:S03]  /*7c5b0*/  IADD3 R32, P2, R24, R4, RZ ;  /* 0x0000000418207210 */ /* 0x010fc60007f5e0ff */
[----:B------:R-:W4:Y:S02]  /*7c5c0*/  LDL.LU.64 R36, [R1+0xfc0] ;  /* 0x000fc00001247983 */ /* 0x000f240000300a00 */
        /* <DEDUP_REMOVED lines=8> */
[----:B------:R-:W-:-:S05]  /*7c650*/  IADD3 R10, P2, R46, R4, RZ ;  /* 0x000000042e0a7210 */ /* 0x000fca0007f5e0ff */
[----:B------:R-:W-:Y:S02]  /*7c660*/  IMAD.X R11, R47, 0x1, R0, P2 ;  /* 0x000000012f0b7824 */ /* 0x000fe400010e0600 */
        /* <DEDUP_REMOVED lines=9> */
[----:B---3--:R-:W-:-:S05]  /*7c700*/  IADD3 R47, P2, R26, R4, RZ ;  /* 0x000000041a2f7210 */ /* 0x008fca0007f5e0ff */
        /* <DEDUP_REMOVED lines=9> */
[----:B----4-:R-:W-:-:S05]  /*7c7a0*/  IADD3 R39, P2, R36, R4, RZ ;  /* 0x0000000424277210 */ /* 0x010fca0007f5e0ff */
        /* <DEDUP_REMOVED lines=10> */
[----:B------:R-:W-:Y:S02]  /*7c850*/  IMAD.MOV.U32 R76, RZ, RZ, R74 ;  /* 0x000000ffff4c7224 */ /* 0x000fe400078e004a */
[----:B------:R-:W-:Y:S01]  /*7c860*/  IMAD.X R36, R85, 0x1, R0, P2 ;  /* 0x0000000155247824 */ /* 0x000fe200010e0600 */
[----:B------:R-:W-:-:S02]  /*7c870*/  MOV R74, R72 ;  /* 0x00000048004a7202 */ /* 0x000fc40000000f00 */
[----:B------:R-:W-:Y:S01]  /*7c880*/  MOV R85, R252 ;  /* 0x000000fc00557202 */ /* 0x000fe20000000f00 */
[----:B------:R-:W-:Y:S02]  /*7c890*/  IMAD.MOV.U32 R72, RZ, RZ, R70 ;  /* 0x000000ffff487224 */ /* 0x000fe400078e0046 */
[----:B------:R-:W-:Y:S01]  /*7c8a0*/  IMAD.MOV.U32 R70, RZ, RZ, R68 ;  /* 0x000000ffff467224 */ /* 0x000fe200078e0044 */
[----:B------:R-:W-:Y:S01]  /*7c8b0*/  MOV R68, R66 ;  /* 0x0000004200447202 */ /* 0x000fe20000000f00 */
[----:B------:R-:W-:Y:S02]  /*7c8c0*/  IMAD.MOV.U32 R66, RZ, RZ, R63 ;  /* 0x000000ffff427224 */ /* 0x000fe400078e003f */
[----:B------:R-:W-:Y:S01]  /*7c8d0*/  IMAD.MOV.U32 R63, RZ, RZ, R62 ;  /* 0x000000ffff3f7224 */ /* 0x000fe200078e003e */
        /* <DEDUP_REMOVED lines=98> */
[----:B------:R-:W-:Y:S04]  /*7cf00*/  LDGSTS.E [R3+0x27980], desc[UR60][R36.64], P1 ;  /* 0x2798000024037fae */ /* 0x000fe8000892187c */
[----:B------:R1:W-:Y:S04]  /*7cf10*/  LDGSTS.E [R3+0x27d80], desc[UR60][R34.64], P1 ;  /* 0x27d8000022037fae */ /* 0x0003e8000892187c */
[----:B------:R-:W4:Y:S04]  /*7cf20*/  LDL.LU R8, [R1+0x1eb8] ;  /* 0x001eb80001087983 */ /* 0x000f280000300800 */
[----:B------:R-:W4:Y:S04]  /*7cf30*/  LDL.LU R25, [R1+0x1e74] ;  /* 0x001e740001197983 */ /* 0x000f280000300800 */
[----:B------:R-:W4:Y:S01]  /*7cf40*/  LDL.LU R26, [R1+0x1eb4] ;  /* 0x001eb400011a7983 */ /* 0x000f220000300800 */
[----:B-1----:R-:W-:-:S03]  /*7cf50*/  LOP3.LUT R3, R13, 0x40, RZ, 0x3c, !PT ;  /* 0x000000400d037812 */ /* 0x002fc600078e3cff */
[----:B------:R-:W4:Y:S04]  /*7cf60*/  LDL.LU R10, [R1+0x1ef8] ;  /* 0x001ef800010a7983 */ /* 0x000f280000300800 */
[----:B------:R-:W4:Y:S01]  /*7cf70*/  LDL.LU R9, [R1+0x1f38] ;  /* 0x001f380001097983 */ /* 0x000f220000300800 */
[----:B------:R-:W-:Y:S02]  /*7cf80*/  IADD3 R3, R3, R5, RZ ;  /* 0x0000000503037210 */ /* 0x000fe40007ffe0ff */
[-C--:B------:R-:W-:Y:S02]  /*7cf90*/  IADD3 R28, P2, R28, R4.reuse, RZ ;  /* 0x000000041c1c7210 */ /* 0x080fe40007f5e0ff */
[----:B------:R-:W-:-:S03]  /*7cfa0*/  IADD3 R31, P4, R31, R4, RZ ;  /* 0x000000041f1f7210 */ /* 0x000fc60007f9e0ff */
[--C-:B------:R-:W-:Y:S02]  /*7cfb0*/  IMAD.X R29, R29, 0x1, R0.reuse, P2 ;  /* 0x000000011d1d7824 */ /* 0x100fe400010e0600 */
[----:B--2---:R-:W-:Y:S01]  /*7cfc0*/  IMAD.X R32, R32, 0x1, R0, P4 ;  /* 0x0000000120207824 */ /* 0x004fe200020e0600 */
[----:B------:R-:W-:Y:S04]  /*7cfd0*/  STL [R1+0x1d78], R28 ;  /* 0x001d781c01007387 */ /* 0x000fe80000100800 */
[----:B------:R-:W-:Y:S04]  /*7cfe0*/  STL [R1+0x1db8], R31 ;  /* 0x001db81f01007387 */ /* 0x000fe80000100800 */
[----:B------:R1:W-:Y:S04]  /*7cff0*/  STL [R1+0x1d74], R29 ;  /* 0x001d741d01007387 */ /* 0x0003e80000100800 */
[----:B------:R-:W-:Y:S04]  /*7d000*/  LDGSTS.E [R3+0x200], desc[UR60][R28.64], P1 ;  /* 0x002000001c037fae */ /* 0x000fe8000892187c */
[----:B-1----:R-:W2:Y:S04]  /*7d010*/  LDL.LU R29, [R1+0x1ef4] ;  /* 0x001ef400011d7983 */ /* 0x002ea80000300800 */
[----:B------:R1:W-:Y:S04]  /*7d020*/  STL [R1+0x1db4], R32 ;  /* 0x001db42001007387 */ /* 0x0003e80000100800 */
[----:B------:R-:W2:Y:S01]  /*7d030*/  LDL.LU R28, [R1+0x1f34] ;  /* 0x001f3400011c7983 */ /* 0x000ea20000300800 */
[----:B---3--:R-:W-:-:S02]  /*7d040*/  IADD3 R11, P2, R11, R4, RZ ;  /* 0x000000040b0b7210 */ /* 0x008fc40007f5e0ff */
[-C--:B------:R-:W-:Y:S01]  /*7d050*/  IADD3 R24, P4, R24, R4.reuse, RZ ;  /* 0x0000000418187210 */ /* 0x080fe20007f9e0ff */
[----:B------:R-:W-:Y:S02]  /*7d060*/  IMAD.MOV.U32 R33, RZ, RZ, R32 ;  /* 0x000000ffff217224 */ /* 0x000fe400078e0020 */
[--C-:B----4-:R-:W-:Y:S02]  /*7d070*/  IMAD.X R27, R27, 0x1, R0.reuse, P2 ;  /* 0x000000011b1b7824 */ /* 0x110fe400010e0600 */
[----:B------:R-:W-:Y:S01]  /*7d080*/  IMAD.X R30, R30, 0x1, R0, P4 ;  /* 0x000000011e1e7824 */ /* 0x000fe200020e0600 */
[----:B-1----:R-:W-:Y:S01]  /*7d090*/  MOV R32, R31 ;  /* 0x0000001f00207202 */ /* 0x002fe20000000f00 */
[----:B------:R-:W-:Y:S04]  /*7d0a0*/  STL [R1+0x1df8], R11 ;  /* 0x001df80b01007387 */ /* 0x000fe80000100800 */
[----:B------:R-:W-:Y:S04]  /*7d0b0*/  STL [R1+0x1df4], R27 ;  /* 0x001df41b01007387 */ /* 0x000fe80000100800 */
[----:B------:R-:W-:Y:S04]  /*7d0c0*/  STL [R1+0x1e38], R24 ;  /* 0x001e381801007387 */ /* 0x000fe80000100800 */
[----:B------:R1:W-:Y:S04]  /*7d0d0*/  STL [R1+0x1e34], R30 ;  /* 0x001e341e01007387 */ /* 0x0003e80000100800 */
[----:B------:R3:W-:Y:S01]  /*7d0e0*/  LDGSTS.E [R3+0x600], desc[UR60][R32.64], P1 ;  /* 0x0060000020037fae */ /* 0x0007e2000892187c */
[----:B------:R-:W-:Y:S01]  /*7d0f0*/  IMAD.MOV.U32 R31, RZ, RZ, R30 ;  /* 0x000000ffff1f7224 */ /* 0x000fe200078e001e */
[----:B------:R-:W-:-:S02]  /*7d100*/  IADD3 R7, P2, R7, R4, RZ ;  /* 0x0000000407077210 */ /* 0x000fc40007f5e0ff */
[----:B-1----:R-:W-:Y:S02]  /*7d110*/  MOV R30, R24 ;  /* 0x00000018001e7202 */ /* 0x002fe40000000f00 */
[----:B---3--:R-:W-:Y:S01]  /*7d120*/  MOV R32, R11 ;  /* 0x0000000b00207202 */ /* 0x008fe20000000f00 */
[----:B------:R-:W-:Y:S02]  /*7d130*/  IMAD.MOV.U32 R33, RZ, RZ, R27 ;  /* 0x000000ffff217224 */ /* 0x000fe400078e001b */
[----:B------:R-:W3:Y:S04]  /*7d140*/  LDL.LU R27, [R1+0x1f78] ;  /* 0x001f7800011b7983 */ /* 0x000ee80000300800 */
[----:B------:R-:W4:Y:S04]  /*7d150*/  LDL.LU R11, [R1+0x1fb8] ;  /* 0x001fb800010b7983 */ /* 0x000f280000300800 */
[----:B------:R1:W-:Y:S04]  /*7d160*/  LDGSTS.E [R3+0xa00], desc[UR60][R32.64], P1 ;  /* 0x00a0000020037fae */ /* 0x0003e8000892187c */
[----:B------:R-:W-:Y:S01]  /*7d170*/  LDGSTS.E [R3+0xe00], desc[UR60][R30.64], P1 ;  /* 0x00e000001e037fae */ /* 0x000fe2000892187c */
[----:B------:R-:W-:Y:S01]  /*7d180*/  IADD3 R8, P4, R8, R4, RZ ;  /* 0x0000000408087210 */ /* 0x000fe20007f9e0ff */
[----:B------:R-:W-:-:S02]  /*7d190*/  IMAD.X R25, R25, 0x1, R0, P2 ;  /* 0x0000000119197824 */ /* 0x000fc400010e0600 */
[----:B------:R-:W4:Y:S04]  /*7d1a0*/  LDL.LU R30, [R1+0x1f74] ;  /* 0x001f7400011e7983 */ /* 0x000f280000300800 */
[----:B------:R-:W4:Y:S01]  /*7d1b0*/  LDL.LU R24, [R1+0x1fb4] ;  /* 0x001fb40001187983 */ /* 0x000f220000300800 */
[----:B------:R-:W-:-:S03]  /*7d1c0*/  IMAD.X R26, R26, 0x1, R0, P4 ;  /* 0x000000011a1a7824 */ /* 0x000fc600020e0600 */
[----:B------:R-:W-:Y:S04]  /*7d1d0*/  STL [R1+0x1e78], R7 ;  /* 0x001e780701007387 */ /* 0x000fe80000100800 */
[----:B------:R1:W-:Y:S02]  /*7d1e0*/  STL [R1+0x1e74], R25 ;  /* 0x001e741901007387 */ /* 0x0003e40000100800 */
[----:B-1----:R-:W-:Y:S01]  /*7d1f0*/  MOV R32, R7 ;  /* 0x0000000700207202 */ /* 0x002fe20000000f00 */
[----:B------:R-:W-:Y:S01]  /*7d200*/  IMAD.MOV.U32 R33, RZ, RZ, R25 ;  /* 0x000000ffff217224 */ /* 0x000fe200078e0019 */
[----:B------:R-:W-:Y:S04]  /*7d210*/  STL [R1+0x1eb8], R8 ;  /* 0x001eb80801007387 */ /* 0x000fe80000100800 */
[----:B------:R1:W-:Y:S04]  /*7d220*/  STL [R1+0x1eb4], R26 ;  /* 0x001eb41a01007387 */ /* 0x0003e80000100800 */
[----:B------:R1:W-:Y:S04]  /*7d230*/  LDGSTS.E [R3+0x1200], desc[UR60][R32.64], P1 ;  /* 0x0120000020037fae */ /* 0x0003e8000892187c */
[----:B------:R-:W4:Y:S04]  /*7d240*/  LDL.LU R25, [R1+0x1ff8] ;  /* 0x001ff80001197983 */ /* 0x000f280000300800 */
[----:B------:R-:W4:Y:S01]  /*7d250*/  LDL.LU R7, [R1+0x2038] ;  /* 0x0020380001077983 */ /* 0x000f220000300800 */
[----:B-1----:R-:W-:Y:S01]  /*7d260*/  MOV R33, R26 ;  /* 0x0000001a00217202 */ /* 0x002fe20000000f00 */
[----:B------:R-:W-:-:S02]  /*7d270*/  IMAD.MOV.U32 R32, RZ, RZ, R8 ;  /* 0x000000ffff207224 */ /* 0x000fc400078e0008 */
[----:B------:R-:W4:Y:S04]  /*7d280*/  LDL.LU R26, [R1+0x1ff4] ;  /* 0x001ff400011a7983 */ /* 0x000f280000300800 */
[----:B------:R-:W4:Y:S01]  /*7d290*/  LDL.LU R8, [R1+0x2034] ;  /* 0x0020340001087983 */ /* 0x000f220000300800 */
[-C--:B------:R-:W-:Y:S02]  /*7d2a0*/  IADD3 R10, P2, R10, R4.reuse, RZ ;  /* 0x000000040a0a7210 */ /* 0x080fe40007f5e0ff */
[----:B------:R-:W-:Y:S01]  /*7d2b0*/  IADD3 R9, P4, R9, R4, RZ ;  /* 0x0000000409097210 */ /* 0x000fe20007f9e0ff */
[----:B------:R1:W-:Y:S04]  /*7d2c0*/  LDGSTS.E [R3+0x1600], desc[UR60][R32.64], P1 ;  /* 0x0160000020037fae */ /* 0x0003e8000892187c */
[----:B------:R2:W-:Y:S01]  /*7d2d0*/  STL [R1+0x1ef8], R10 ;  /* 0x001ef80a01007387 */ /* 0x0005e20000100800 */
[----:B-1----:R-:W-:Y:S01]  /*7d2e0*/  MOV R32, R10 ;  /* 0x0000000a00207202 */ /* 0x002fe20000000f00 */
[----:B--2---:R-:W-:-:S02]  /*7d2f0*/  IMAD.X R29, R29, 0x1, R0, P2 ;  /* 0x000000011d1d7824 */ /* 0x004fc400010e0600 */
[----:B------:R-:W-:Y:S02]  /*7d300*/  IMAD.X R28, R28, 0x1, R0, P4 ;  /* 0x000000011c1c7824 */ /* 0x000fe400020e0600 */
[----:B------:R-:W-:Y:S01]  /*7d310*/  IMAD.MOV.U32 R33, RZ, RZ, R29 ;  /* 0x000000ffff217224 */ /* 0x000fe200078e001d */
[----:B------:R1:W-:Y:S04]  /*7d320*/  STL [R1+0x1ef4], R29 ;  /* 0x001ef41d01007387 */ /* 0x0003e80000100800 */
[----:B------:R-:W-:Y:S04]  /*7d330*/  STL [R1+0x1f38], R9 ;  /* 0x001f380901007387 */ /* 0x000fe80000100800 */
[----:B------:R2:W-:Y:S04]  /*7d340*/  STL [R1+0x1f34], R28 ;  /* 0x001f341c01007387 */ /* 0x0005e80000100800 */
[----:B------:R-:W4:Y:S04]  /*7d350*/  LDL.LU R10, [R1+0x2078] ;  /* 0x00207800010a7983 */ /* 0x000f280000300800 */
[----:B------:R-:W4:Y:S04]  /*7d360*/  LDL.LU R31, [R1+0x20b8] ;  /* 0x0020b800011f7983 */ /* 0x000f280000300800 */
[----:B------:R-:W-:Y:S01]  /*7d370*/  LDGSTS.E [R3+0x1a00], desc[UR60][R32.64], P1 ;  /* 0x01a0000020037fae */ /* 0x000fe2000892187c */
[----:B-1----:R-:W-:Y:S01]  /*7d380*/  IMAD.MOV.U32 R29, RZ, RZ, R28 ;  /* 0x000000ffff1d7224 */ /* 0x002fe200078e001c */
[----:B--2---:R-:W-:-:S05]  /*7d390*/  MOV R28, R9 ;  /* 0x00000009001c7202 */ /* 0x004fca0000000f00 */
        /* <DEDUP_REMOVED lines=8> */
[----:B------:R-:W-:-:S02]  /*7d420*/  IMAD.X R30, R30, 0x1, R0, P2 ;  /* 0x000000011e1e7824 */ /* 0x000fc400010e0600 */
[----:B------:R-:W-:Y:S01]  /*7d430*/  IMAD.X R24, R24, 0x1, R0, P4 ;  /* 0x0000000118187824 */ /* 0x000fe200020e0600 */
[----:B------:R-:W-:Y:S02]  /*7d440*/  MOV R34, R27 ;  /* 0x0000001b00227202 */ /* 0x000fe40000000f00 */
[----:B------:R1:W-:Y:S04]  /*7d450*/  STL [R1+0x1f74], R30 ;  /* 0x001f741e01007387 */ /* 0x0003e80000100800 */
[----:B------:R1:W-:Y:S04]  /*7d460*/  STL [R1+0x1fb8], R11 ;  /* 0x001fb80b01007387 */ /* 0x0003e80000100800 */
[----:B------:R1:W-:Y:S04]  /*7d470*/  STL [R1+0x1fb4], R24 ;  /* 0x001fb41801007387 */ /* 0x0003e80000100800 */
[----:B-1----:R-:W4:Y:S01]  /*7d480*/  LDL.LU R27, [R1+0x20f4] ;  /* 0x0020f400011b7983 */ /* 0x002f220000300800 */
[----:B------:R-:W-:Y:S01]  /*7d490*/  IMAD.MOV.U32 R35, RZ, RZ, R30 ;  /* 0x000000ffff237224 */ /* 0x000fe200078e001e */
[----:B------:R-:W-:-:S02]  /*7d4a0*/  IADD3 R25, P2, R25, R4, RZ ;  /* 0x0000000419197210 */ /* 0x000fc40007f5e0ff */
[----:B------:R-:W4:Y:S01]  /*7d4b0*/  LDL.LU R30, [R1+0x2134] ;  /* 0x00213400011e7983 */ /* 0x000f220000300800 */
[----:B------:R-:W-:-:S03]  /*7d4c0*/  IADD3 R7, P4, R7, R4, RZ ;  /* 0x0000000407077210 */ /* 0x000fc60007f9e0ff */
[----:B------:R1:W-:Y:S01]  /*7d4d0*/  LDGSTS.E [R3+0x2200], desc[UR60][R34.64], P1 ;  /* 0x0220000022037fae */ /* 0x0003e2000892187c */
[--C-:B------:R-:W-:Y:S02]  /*7d4e0*/  IMAD.X R26, R26, 0x1, R0.reuse, P2 ;  /* 0x000000011a1a7824 */ /* 0x100fe400010e0600 */
[----:B------:R-:W-:Y:S02]  /*7d4f0*/  IMAD.X R8, R8, 0x1, R0, P4 ;  /* 0x0000000108087824 */ /* 0x000fe400020e0600 */
[----:B-1----:R-:W-:Y:S01]  /*7d500*/  IMAD.MOV.U32 R34, RZ, RZ, R11 ;  /* 0x000000ffff227224 */ /* 0x002fe200078e000b */
[----:B------:R-:W-:Y:S01]  /*7d510*/  MOV R35, R24 ;  /* 0x0000001800237202 */ /* 0x000fe20000000f00 */
[----:B------:R-:W4:Y:S04]  /*7d520*/  LDL.LU R11, [R1+0x2178] ;  /* 0x00217800010b7983 */ /* 0x000f280000300800 */
[----:B------:R-:W4:Y:S04]  /*7d530*/  LDL.LU R24, [R1+0x21b8] ;  /* 0x0021b80001187983 */ /* 0x000f280000300800 */
[----:B------:R1:W-:Y:S04]  /*7d540*/  STL [R1+0x1ff8], R25 ;  /* 0x001ff81901007387 */ /* 0x0003e80000100800 */
        /* <DEDUP_REMOVED lines=18> */
[--C-:B--2---:R-:W-:Y:S02]  /*7d670*/  IMAD.X R29, R29, 0x1, R0.reuse, P2 ;  /* 0x000000011d1d7824 */ /* 0x104fe400010e0600 */
[----:B------:R-:W-:-:S03]  /*7d680*/  IMAD.X R32, R32, 0x1, R0, P4 ;  /* 0x0000000120207824 */ /* 0x000fc600020e0600 */
[----:B------:R1:W-:Y:S04]  /*7d690*/  STL [R1+0x2074], R29 ;  /* 0x0020741d01007387 */ /* 0x0003e80000100800 */
[----:B------:R-:W-:Y:S01]  /*7d6a0*/  STL [R1+0x20b8], R31 ;  /* 0x0020b81f01007387 */ /* 0x000fe20000100800 */
[----:B------:R-:W-:-:S03]  /*7d6b0*/  IMAD.MOV.U32 R35, RZ, RZ, R29 ;  /* 0x000000ffff237224 */ /* 0x000fc600078e001d */
[----:B------:R2:W-:Y:S01]  /*7d6c0*/  STL [R1+0x20b4], R32 ;  /* 0x0020b42001007387 */ /* 0x0005e20000100800 */
[-C--:B---3--:R-:W-:Y:S02]  /*7d6d0*/  IADD3 R9, P2, R9, R4.reuse, RZ ;  /* 0x0000000409097210 */ /* 0x088fe40007f5e0ff */
[----:B----4-:R-:W-:Y:S01]  /*7d6e0*/  IADD3 R28, P4, R28, R4, RZ ;  /* 0x000000041c1c7210 */ /* 0x010fe20007f9e0ff */
[----:B------:R-:W-:Y:S01]  /*7d6f0*/  IMAD.MOV.U32 R33, RZ, RZ, R32 ;  /* 0x000000ffff217224 */ /* 0x000fe200078e0020 */
[----:B------:R-:W-:Y:S04]  /*7d700*/  LDGSTS.E [R3+0x3200], desc[UR60][R34.64], P1 ;  /* 0x0320000022037fae */ /* 0x000fe8000892187c */
[----:B-1----:R-:W3:Y:S04]  /*7d710*/  LDL.LU R29, [R1+0x21f4] ;  /* 0x0021f400011d7983 */ /* 0x002ee80000300800 */
[----:B------:R-:W4:Y:S04]  /*7d720*/  LDL.LU R10, [R1+0x2234] ;  /* 0x00223400010a7983 */ /* 0x000f280000300800 */
[----:B------:R1:W-:Y:S01]  /*7d730*/  STL [R1+0x20f8], R9 ;  /* 0x0020f80901007387 */ /* 0x0003e20000100800 */
[----:B--2---:R-:W-:Y:S01]  /*7d740*/  MOV R32, R31 ;  /* 0x0000001f00207202 */ /* 0x004fe20000000f00 */
[----:B------:R-:W-:-:S04]  /*7d750*/  IMAD.X R27, R27, 0x1, R0, P2 ;  /* 0x000000011b1b7824 */ /* 0x000fc800010e0600 */
[----:B------:R2:W-:Y:S04]  /*7d760*/  LDGSTS.E [R3+0x3600], desc[UR60][R32.64], P1 ;  /* 0x0360000020037fae */ /* 0x0005e8000892187c */
[----:B------:R1:W-:Y:S01]  /*7d770*/  STL [R1+0x20f4], R27 ;  /* 0x0020f41b01007387 */ /* 0x0003e20000100800 */
[----:B------:R-:W-:-:S03]  /*7d780*/  IMAD.X R30, R30, 0x1, R0, P4 ;  /* 0x000000011e1e7824 */ /* 0x000fc600020e0600 */
[----:B------:R-:W-:Y:S01]  /*7d790*/  STL [R1+0x2138], R28 ;  /* 0x0021381c01007387 */ /* 0x000fe20000100800 */
[----:B------:R-:W-:-:S03]  /*7d7a0*/  IMAD.MOV.U32 R31, RZ, RZ, R30 ;  /* 0x000000ffff1f7224 */ /* 0x000fc600078e001e */
[----:B------:R1:W-:Y:S01]  /*7d7b0*/  STL [R1+0x2134], R30 ;  /* 0x0021341e01007387 */ /* 0x0003e20000100800 */
[----:B--2---:R-:W-:Y:S01]  /*7d7c0*/  MOV R32, R9 ;  /* 0x0000000900207202 */ /* 0x004fe20000000f00 */
[----:B------:R-:W-:Y:S02]  /*7d7d0*/  IMAD.MOV.U32 R33, RZ, RZ, R27 ;  /* 0x000000ffff217224 */ /* 0x000fe400078e001b */
[----:B-1----:R-:W2:Y:S04]  /*7d7e0*/  LDL.LU R9, [R1+0x2278] ;  /* 0x0022780001097983 */ /* 0x002ea80000300800 */
[----:B------:R-:W2:Y:S04]  /*7d7f0*/  LDL.LU R27, [R1+0x22b8] ;  /* 0x0022b800011b7983 */ /* 0x000ea80000300800 */
[----:B------:R1:W-:Y:S01]  /*7d800*/  LDGSTS.E [R3+0x3a00], desc[UR60][R32.64], P1 ;  /* 0x03a0000020037fae */ /* 0x0003e2000892187c */
[----:B------:R-:W-:-:S02]  /*7d810*/  MOV R30, R28 ;  /* 0x0000001c001e7202 */ /* 0x000fc40000000f00 */
[----:B------:R-:W-:-:S03]  /*7d820*/  IADD3 R11, P2, R11, R4, RZ ;  /* 0x000000040b0b7210 */ /* 0x000fc60007f5e0ff */
[----:B------:R-:W-:Y:S01]  /*7d830*/  LDGSTS.E [R3+0x3e00], desc[UR60][R30.64], P1 ;  /* 0x03e000001e037fae */ /* 0x000fe2000892187c */
[----:B------:R-:W-:-:S03]  /*7d840*/  IADD3 R24, P4, R24, R4, RZ ;  /* 0x0000000418187210 */ /* 0x000fc60007f9e0ff */
[----:B------:R-:W2:Y:S04]  /*7d850*/  LDL.LU R30, [R1+0x2274] ;  /* 0x00227400011e7983 */ /* 0x000ea80000300800 */
[----:B------:R-:W2:Y:S01]  /*7d860*/  LDL.LU R28, [R1+0x22b4] ;  /* 0x0022b400011c7983 */ /* 0x000ea20000300800 */
[----:B------:R-:W-:-:S03]  /*7d870*/  IMAD.X R25, R25, 0x1, R0, P2 ;  /* 0x0000000119197824 */ /* 0x000fc600010e0600 */
[----:B------:R-:W-:Y:S01]  /*7d880*/  STL [R1+0x2178], R11 ;  /* 0x0021780b01007387 */ /* 0x000fe20000100800 */
[----:B------:R-:W-:Y:S01]  /*7d890*/  IMAD.X R26, R26, 0x1, R0, P4 ;  /* 0x000000011a1a7824 */ /* 0x000fe200020e0600 */
[----:B-1----:R-:W-:Y:S01]  /*7d8a0*/  MOV R32, R11 ;  /* 0x0000000b00207202 */ /* 0x002fe20000000f00 */
[----:B------:R-:W-:Y:S01]  /*7d8b0*/  IMAD.MOV.U32 R33, RZ, RZ, R25 ;  /* 0x000000ffff217224 */ /* 0x000fe200078e0019 */
[----:B------:R1:W-:Y:S04]  /*7d8c0*/  STL [R1+0x2174], R25 ;  /* 0x0021741901007387 */ /* 0x0003e80000100800 */
[----:B------:R-:W-:Y:S04]  /*7d8d0*/  STL [R1+0x21b8], R24 ;  /* 0x0021b81801007387 */ /* 0x000fe80000100800 */
[----:B------:R1:W-:Y:S04]  /*7d8e0*/  LDGSTS.E [R3+0x4200], desc[UR60][R32.64], P1 ;  /* 0x0420000020037fae */ /* 0x0003e8000892187c */
[----:B-1----:R-:W2:Y:S04]  /*7d8f0*/  LDL.LU R25, [R1+0x22f8] ;  /* 0x0022f80001197983 */ /* 0x002ea80000300800 */
[----:B------:R1:W-:Y:S04]  /*7d900*/  STL [R1+0x21b4], R26 ;  /* 0x0021b41a01007387 */ /* 0x0003e80000100800 */
[----:B------:R-:W2:Y:S01]  /*7d910*/  LDL.LU R11, [R1+0x2338] ;  /* 0x00233800010b7983 */ /* 0x000ea20000300800 */
[----:B------:R-:W-:Y:S01]  /*7d920*/  MOV R33, R26 ;  /* 0x0000001a00217202 */ /* 0x000fe20000000f00 */
[----:B------:R-:W-:-:S02]  /*7d930*/  IMAD.MOV.U32 R32, RZ, RZ, R24 ;  /* 0x000000ffff207224 */ /* 0x000fc400078e0018 */
[----:B-1----:R-:W2:Y:S04]  /*7d940*/  LDL.LU R26, [R1+0x22f4] ;  /* 0x0022f400011a7983 */ /* 0x002ea80000300800 */
[----:B------:R-:W2:Y:S01]  /*7d950*/  LDL.LU R24, [R1+0x2334] ;  /* 0x0023340001187983 */ /* 0x000ea20000300800 */
[-C--:B------:R-:W-:Y:S02]  /*7d960*/  IADD3 R7, P2, R7, R4.reuse, RZ ;  /* 0x0000000407077210 */ /* 0x080fe40007f5e0ff */
[----:B------:R-:W-:Y:S01]  /*7d970*/  IADD3 R8, P4, R8, R4, RZ ;  /* 0x0000000408087210 */ /* 0x000fe20007f9e0ff */
[----:B------:R1:W-:Y:S04]  /*7d980*/  LDGSTS.E [R3+0x4600], desc[UR60][R32.64], P1 ;  /* 0x0460000020037fae */ /* 0x0003e8000892187c */
[----:B------:R4:W-:Y:S01]  /*7d990*/  STL [R1+0x21f8], R7 ;  /* 0x0021f80701007387 */ /* 0x0009e20000100800 */
[----:B-1----:R-:W-:Y:S01]  /*7d9a0*/  MOV R32, R7 ;  /* 0x0000000700207202 */ /* 0x002fe20000000f00 */
[----:B------:R-:W-:-:S02]  /*7d9b0*/  IMAD.MOV.U32 R34, RZ, RZ, R8 ;  /* 0x000000ffff227224 */ /* 0x000fc400078e0008 */
[--C-:B---3--:R-:W-:Y:S02]  /*7d9c0*/  IMAD.X R29, R29, 0x1, R0.reuse, P2 ;  /* 0x000000011d1d7824 */ /* 0x108fe400010e0600 */
[----:B----4-:R-:W-:-:S03]  /*7d9d0*/  IMAD.X R10, R10, 0x1, R0, P4 ;  /* 0x000000010a0a7824 */ /* 0x010fc600020e0600 */
[----:B------:R-:W-:Y:S04]  /*7d9e0*/  STL [R1+0x21f4], R29 ;  /* 0x0021f41d01007387 */ /* 0x000fe80000100800 */
[----:B------:R-:W-:Y:S04]  /*7d9f0*/  STL [R1+0x2238], R8 ;  /* 0x0022380801007387 */ /* 0x000fe80000100800 */
[----:B------:R-:W3:Y:S01]  /*7da00*/  LDL.LU R7, [R1+0x2378] ;  /* 0x0023780001077983 */ /* 0x000ee20000300800 */
[----:B------:R-:W-:-:S03]  /*7da10*/  IMAD.MOV.U32 R33, RZ, RZ, R29 ;  /* 0x000000ffff217224 */ /* 0x000fc600078e001d */
[----:B------:R1:W-:Y:S04]  /*7da20*/  STL [R1+0x2234], R10 ;  /* 0x0022340a01007387 */ /* 0x0003e80000100800 */
[----:B------:R-:W4:Y:S01]  /*7da30*/  LDL.LU R31, [R1+0x23e8] ;  /* 0x0023e800011f7983 */ /* 0x000f220000300800 */
[----:B------:R-:W-:-:S03]  /*7da40*/  MOV R35, R10 ;  /* 0x0000000a00237202 */ /* 0x000fc60000000f00 */
        /* <DEDUP_REMOVED lines=9> */
[----:B------:R-:W-:Y:S01]  /*7dae0*/  MOV R34, R9 ;  /* 0x0000000900227202 */ /* 0x000fe20000000f00 */
[----:B------:R-:W-:-:S02]  /*7daf0*/  IMAD.X R30, R30, 0x1, R0, P2 ;  /* 0x000000011e1e7824 */ /* 0x000fc400010e0600 */
[----:B------:R-:W-:-:S03]  /*7db00*/  IMAD.X R28, R28, 0x1, R0, P4 ;  /* 0x000000011c1c7824 */ /* 0x000fc600020e0600 */
[----:B------:R1:W-:Y:S04]  /*7db10*/  STL [R1+0x2274], R30 ;  /* 0x0022741e01007387 */ /* 0x0003e80000100800 */
[----:B------:R1:W-:Y:S04]  /*7db20*/  STL [R1+0x22b8], R27 ;  /* 0x0022b81b01007387 */ /* 0x0003e80000100800 */
[----:B------:R1:W-:Y:S04]  /*7db30*/  STL [R1+0x22b4], R28 ;  /* 0x0022b41c01007387 */ /* 0x0003e80000100800 */
[----:B-1----:R-:W2:Y:S01]  /*7db40*/  LDL.LU R9, [R1+0x241c] ;  /* 0x00241c0001097983 */ /* 0x002ea20000300800 */
[----:B------:R-:W-:-:S05]  /*7db50*/  IMAD.MOV.U32 R35, RZ, RZ, R30 ;  /* 0x000000ffff237224 */ /* 0x000fca00078e001e */
[----:B------:R1:W-:Y:S04]  /*7db60*/  LDGSTS.E [R3+0x5200], desc[UR60][R34.64], P1 ;  /* 0x0520000022037fae */ /* 0x0003e8000892187c */
[----:B------:R-:W2:Y:S01]  /*7db70*/  LDL.LU R30, [R1+0x2454] ;  /* 0x00245400011e7983 */ /* 0x000ea20000300800 */
[-C--:B------:R-:W-:Y:S02]  /*7db80*/  IADD3 R25, P2, R25, R4.reuse, RZ ;  /* 0x0000000419197210 */ /* 0x080fe40007f5e0ff */
[----:B------:R-:W-:Y:S01]  /*7db90*/  IADD3 R11, P4, R11, R4, RZ ;  /* 0x000000040b0b7210 */ /* 0x000fe20007f9e0ff */
[----:B-1----:R-:W-:Y:S02]  /*7dba0*/  IMAD.MOV.U32 R34, RZ, RZ, R27 ;  /* 0x000000ffff227224 */ /* 0x002fe400078e001b */
[--C-:B------:R-:W-:Y:S01]  /*7dbb0*/  IMAD.X R26, R26, 0x1, R0.reuse, P2 ;  /* 0x000000011a1a7824 */ /* 0x100fe200010e0600 */
[----:B------:R-:W-:Y:S01]  /*7dbc0*/  MOV R35, R28 ;  /* 0x0000001c00237202 */ /* 0x000fe20000000f00 */
[----:B------:R-:W2:Y:S01]  /*7dbd0*/  LDL.LU R27, [R1+0x2490] ;  /* 0x00249000011b7983 */ /* 0x000ea20000300800 */
[----:B------:R-:W-:-:S03]  /*7dbe0*/  IMAD.X R24, R24, 0x1, R0, P4 ;  /* 0x0000000118187824 */ /* 0x000fc600020e0600 */
[----:B------:R-:W-:Y:S04]  /*7dbf0*/  STL [R1+0x22f8], R25 ;  /* 0x0022f81901007387 */ /* 0x000fe80000100800 */
[----:B------:R1:W-:Y:S04]  /*7dc00*/  STL [R1+0x22f4], R26 ;  /* 0x0022f41a01007387 */ /* 0x0003e80000100800 */
[----:B------:R1:W-:Y:S04]  /*7dc10*/  STL [R1+0x2338], R11 ;  /* 0x0023380b01007387 */ /* 0x0003e80000100800 */
[----:B------:R1:W-:Y:S04]  /*7dc20*/  LDGSTS.E [R3+0x5600], desc[UR60][R34.64], P1 ;  /* 0x0560000022037fae */ /* 0x0003e8000892187c */
[----:B------:R-:W2:Y:S04]  /*7dc30*/  LDL.LU R28, [R1+0x248c] ;  /* 0x00248c00011c7983 */ /* 0x000ea80000300800 */
[----:B------:R4:W-:Y:S01]  /*7dc40*/  STL [R1+0x2334], R24 ;  /* 0x0023341801007387 */ /* 0x0009e20000100800 */
[----:B-1----:R-:W-:Y:S01]  /*7dc50*/  IMAD.MOV.U32 R35, RZ, RZ, R26 ;  /* 0x000000ffff237224 */ /* 0x002fe200078e001a */
[----:B------:R-:W-:-:S02]  /*7dc60*/  MOV R34, R25 ;  /* 0x0000001900227202 */ /* 0x000fc40000000f00 */
[----:B------:R-:W2:Y:S04]  /*7dc70*/  LDL.LU R26, [R1+0x24d4] ;  /* 0x0024d400011a7983 */ /* 0x000ea80000300800 */
[----:B------:R-:W2:Y:S04]  /*7dc80*/  LDL.LU R25, [R1+0x24d8] ;  /* 0x0024d80001197983 */ /* 0x000ea80000300800 */
[----:B------:R1:W-:Y:S02]  /*7dc90*/  LDGSTS.E [R3+0x5a00], desc[UR60][R34.64], P1 ;  /* 0x05a0000022037fae */ /* 0x0003e4000892187c */
[----:B-1----:R-:W-:Y:S01]  /*7dca0*/  IMAD.MOV.U32 R34, RZ, RZ, R11 ;  /* 0x000000ffff227224 */ /* 0x002fe200078e000b */
[----:B------:R-:W-:Y:S01]  /*7dcb0*/  MOV R35, R24 ;  /* 0x0000001800237202 */ /* 0x000fe20000000f00 */
[----:B------:R-:W2:Y:S04]  /*7dcc0*/  LDL.LU R11, [R1+0x2508] ;  /* 0x00250800010b7983 */ /* 0x000ea80000300800 */
[----:B------:R1:W-:Y:S01]  /*7dcd0*/  LDGSTS.E [R3+0x5e00], desc[UR60][R34.64], P1 ;  /* 0x05e0000022037fae */ /* 0x0003e2000892187c */
[----:B---3--:R-:W-:-:S02]  /*7dce0*/  IADD3 R7, P2, R7, R4, RZ ;  /* 0x0000000407077210 */ /* 0x008fc40007f5e0ff */
[----:B----4-:R-:W-:-:S03]  /*7dcf0*/  IADD3 R31, P4, R31, R4, RZ ;  /* 0x000000041f1f7210 */ /* 0x010fc60007f9e0ff */
[----:B------:R-:W-:Y:S01]  /*7dd00*/  STL [R1+0x2378], R7 ;  /* 0x0023780701007387 */ /* 0x000fe20000100800 */
[--C-:B------:R-:W-:Y:S02]  /*7dd10*/  IMAD.X R10, R10, 0x1, R0.reuse, P2 ;  /* 0x000000010a0a7824 */ /* 0x100fe400010e0600 */
[----:B------:R-:W-:-:S03]  /*7dd20*/  IMAD.X R32, R32, 0x1, R0, P4 ;  /* 0x0000000120207824 */ /* 0x000fc600020e0600 */
[----:B------:R3:W-:Y:S04]  /*7dd30*/  STL [R1+0x2374], R10 ;  /* 0x0023740a01007387 */ /* 0x0007e80000100800 */
[----:B------:R-:W-:Y:S04]  /*7dd40*/  STL [R1+0x23e8], R31 ;  /* 0x0023e81f01007387 */ /* 0x000fe80000100800 */
[----:B------:R-:W4:Y:S01]  /*7dd50*/  LDL.LU R24, [R1+0x2504] ;  /* 0x0025040001187983 */ /* 0x000f220000300800 */
[----:B-1----:R-:W-:-:S03]  /*7dd60*/  IMAD.MOV.U32 R35, RZ, RZ, R10 ;  /* 0x000000ffff237224 */ /* 0x002fc600078e000a */
[----:B------:R1:W-:Y:S01]  /*7dd70*/  STL [R1+0x23e4], R32 ;  /* 0x0023e42001007387 */ /* 0x0003e20000100800 */
[----:B------:R-:W-:-:S03]  /*7dd80*/  MOV R34, R7 ;  /* 0x0000000700227202 */ /* 0x000fc60000000f00 */
[----:B---3--:R-:W3:Y:S04]  /*7dd90*/  LDL.LU R10, [R1+0x2534] ;  /* 0x00253400010a7983 */ /* 0x008ee80000300800 */
[----:B------:R-:W3:Y:S01]  /*7dda0*/  LDL.LU R7, [R1+0x2538] ;  /* 0x0025380001077983 */ /* 0x000ee20000300800 */
[-C--:B--2---:R-:W-:Y:S02]  /*7ddb0*/  IADD3 R8, P2, R8, R4.reuse, RZ ;  /* 0x0000000408087210 */ /* 0x084fe40007f5e0ff */
[----:B------:R-:W-:Y:S01]  /*7ddc0*/  IADD3 R29, P4, R29, R4, RZ ;  /* 0x000000041d1d7210 */ /* 0x000fe20007f9e0ff */
[----:B------:R-:W-:Y:S01]  /*7ddd0*/  IMAD.MOV.U32 R33, RZ, RZ, R32 ;  /* 0x000000ffff217224 */ /* 0x000fe200078e0020 */
[----:B-1----:R-:W-:Y:S01]  /*7dde0*/  MOV R32, R31 ;  /* 0x0000001f00207202 */ /* 0x002fe20000000f00 */
[----:B------:R-:W-:Y:S04]  /*7ddf0*/  LDGSTS.E [R3+0x6200], desc[UR60][R34.64], P1 ;  /* 0x0620000022037fae */ /* 0x000fe8000892187c */
[----:B------:R-:W-:Y:S04]  /*7de00*/  STL [R1+0x2420], R8 ;  /* 0x0024200801007387 */ /* 0x000fe80000100800 */
[----:B------:R-:W-:Y:S01]  /*7de10*/  LDGSTS.E [R3+0x6600], desc[UR60][R32.64], P1 ;  /* 0x0660000020037fae */ /* 0x000fe2000892187c */
[----:B------:R-:W-:-:S02]  /*7de20*/  IMAD.X R9, R9, 0x1, R0, P2 ;  /* 0x0000000109097824 */ /* 0x000fc400010e0600 */
[----:B------:R-:W-:-:S03]  /*7de30*/  IMAD.X R30, R30, 0x1, R0, P4 ;  /* 0x000000011e1e7824 */ /* 0x000fc600020e0600 */
[----:B------:R1:W-:Y:S04]  /*7de40*/  STL [R1+0x241c], R9 ;  /* 0x00241c0901007387 */ /* 0x0003e80000100800 */
[----:B------:R-:W-:Y:S04]  /*7de50*/  STL [R1+0x2458], R29 ;  /* 0x0024581d01007387 */ /* 0x000fe80000100800 */
[----:B------:R-:W-:Y:S04]  /*7de60*/  LDGSTS.E [R3+0x6a00], desc[UR60][R8.64], P1 ;  /* 0x06a0000008037fae */ /* 0x000fe8000892187c */
[----:B------:R2:W-:Y:S01]  /*7de70*/  STL [R1+0x2454], R30 ;  /* 0x0024541e01007387 */ /* 0x0005e20000100800 */
[----:B------:R-:W-:-:S03]  /*7de80*/  MOV R31, R30 ;  /* 0x0000001e001f7202 */ /* 0x000fc60000000f00 */
[----:B-1----:R-:W3:Y:S01]  /*7de90*/  LDL.LU.64 R8, [R1+0x1230] ;  /* 0x0012300001087983 */ /* 0x002ee20000300a00 */
[----:B--2---:R-:W-:Y:S01]  /*7dea0*/  IMAD.MOV.U32 R30, RZ, RZ, R29 ;  /* 0x000000ffff1e7224 */ /* 0x004fe200078e001d */
[----:B------:R-:W-:Y:S02]  /*7deb0*/  IADD3 R27, P2, R27, R4, RZ ;  /* 0x000000041b1b7210 */ /* 0x000fe40007f5e0ff */
[----:B------:R-:W2:Y:S04]  /*7dec0*/  LDL.LU.64 R44, [R1+0x1110] ;  /* 0x00111000012c7983 */ /* 0x000ea80000300a00 */
[----:B------:R-:W-:Y:S01]  /*7ded0*/  LDGSTS.E [R3+0x6e00], desc[UR60][R30.64], P1 ;  /* 0x06e000001e037fae */ /* 0x000fe2000892187c */
[----:B------:R-:W-:-:S03]  /*7dee0*/  IMAD.X R28, R28, 0x1, R0, P2 ;  /* 0x000000011c1c7824 */ /* 0x000fc600010e0600 */
[----:B------:R-:W2:Y:S01]  /*7def0*/  LDL.LU.64 R30, [R1+0x10e8] ;  /* 0x0010e800011e7983 */ /* 0x000ea20000300a00 */
[----:B------:R-:W-:-:S03]  /*7df00*/  IADD3 R25, P4, R25, R4, RZ ;  /* 0x0000000419197210 */ /* 0x000fc60007f9e0ff */
[----:B------:R-:W-:Y:S04]  /*7df10*/  STL [R1+0x2490], R27 ;  /* 0x0024901b01007387 */ /* 0x000fe80000100800 */
[----:B------:R1:W-:Y:S04]  /*7df20*/  STL [R1+0x248c], R28 ;  /* 0x00248c1c01007387 */ /* 0x0003e80000100800 */
[----:B------:R-:W-:Y:S04]  /*7df30*/  STL [R1+0x24d8], R25 ;  /* 0x0024d81901007387 */ /* 0x000fe80000100800 */
[----:B------:R-:W2:Y:S01]  /*7df40*/  LDL.LU.64 R32, [R1+0x10c0] ;  /* 0x0010c00001207983 */ /* 0x000ea20000300a00 */
[----:B------:R-:W-:-:S05]  /*7df50*/  IADD3.X R26, R26, R0, RZ, P4, !PT ;  /* 0x000000001a1a7210 */ /* 0x000fca00027fe4ff */
[----:B------:R1:W-:Y:S04]  /*7df60*/  STL [R1+0x24d4], R26 ;  /* 0x0024d41a01007387 */ /* 0x0003e80000100800 */
[----:B------:R-:W2:Y:S04]  /*7df70*/  LDL.LU.64 R42, [R1+0x1098] ;  /* 0x00109800012a7983 */ /* 0x000ea80000300a00 */
[----:B------:R-:W2:Y:S01]  /*7df80*/  LDL.LU.64 R36, [R1+0x1070] ;  /* 0x0010700001247983 */ /* 0x000ea20000300a00 */
[----:B------:R-:W-:-:S05]  /*7df90*/  IADD3 R11, P2, R11, R4, RZ ;  /* 0x000000040b0b7210 */ /* 0x000fca0007f5e0ff */
[----:B------:R-:W-:Y:S01]  /*7dfa0*/  STL [R1+0x2508], R11 ;  /* 0x0025080b01007387 */ /* 0x000fe20000100800 */
[----:B------:R-:W-:Y:S02]  /*7dfb0*/  IMAD.MOV.U32 R29, RZ, RZ, R28 ;  /* 0x000000ffff1d7224 */ /* 0x000fe400078e001c */
[----:B-1----:R-:W-:Y:S01]  /*7dfc0*/  IMAD.MOV.U32 R28, RZ, RZ, R27 ;  /* 0x000000ffff1c7224 */ /* 0x002fe200078e001b */
[----:B------:R-:W-:-:S04]  /*7dfd0*/  MOV R27, R26 ;  /* 0x0000001a001b7202 */ /* 0x000fc80000000f00 */
[----:B------:R-:W-:Y:S01]  /*7dfe0*/  LDGSTS.E [R3+0x7200], desc[UR60][R28.64], P1 ;  /* 0x072000001c037fae */ /* 0x000fe2000892187c */
[----:B------:R-:W-:-:S05]  /*7dff0*/  IMAD.MOV.U32 R26, RZ, RZ, R25 ;  /* 0x000000ffff1a7224 */ /* 0x000fca00078e0019 */
[----:B------:R-:W-:Y:S01]  /*7e000*/  LDGSTS.E [R3+0x7600], desc[UR60][R26.64], P1 ;  /* 0x076000001a037fae */ /* 0x000fe2000892187c */
[----:B----4-:R-:W-:-:S05]  /*7e010*/  IMAD.X R24, R24, 0x1, R0, P2 ;  /* 0x0000000118187824 */ /* 0x010fca00010e0600 */
[----:B------:R1:W-:Y:S01]  /*7e020*/  STL [R1+0x2504], R24 ;  /* 0x0025041801007387 */ /* 0x0003e20000100800 */
[----:B---3--:R-:W-:-:S04]  /*7e030*/  IADD3 R7, P4, R7, R4, RZ ;  /* 0x0000000407077210 */ /* 0x008fc80007f9e0ff */
[----:B------:R-:W-:Y:S01]  /*7e040*/  IADD3.X R10, R10, R0, RZ, P4, !PT ;  /* 0x000000000a0a7210 */ /* 0x000fe200027fe4ff */
[----:B------:R-:W-:Y:S04]  /*7e050*/  STL [R1+0x2538], R7 ;  /* 0x0025380701007387 */ /* 0x000fe80000100800 */
[----:B------:R-:W3:Y:S04]  /*7e060*/  LDL.LU.64 R34, [R1+0xf80] ;  /* 0x000f800001227983 */ /* 0x000ee80000300a00 */
[----:B------:R4:W-:Y:S04]  /*7e070*/  STL [R1+0x2534], R10 ;  /* 0x0025340a01007387 */ /* 0x0009e80000100800 */
[----:B------:R-:W3:Y:S04]  /*7e080*/  LDL.LU.64 R40, [R1+0xf60] ;  /* 0x000f600001287983 */ /* 0x000ee80000300a00 */
[----:B------:R-:W3:Y:S01]  /*7e090*/  LDL.LU.64 R28, [R1+0xf40] ;  /* 0x000f4000011c7983 */ /* 0x000ee20000300a00 */
[----:B------:R-:W-:-:S02]  /*7e0a0*/  IMAD.MOV.U32 R25, RZ, RZ, R24 ;  /* 0x000000ffff197224 */ /* 0x000fc400078e0018 */
[----:B-1----:R-:W-:Y:S01]  /*7e0b0*/  IMAD.MOV.U32 R24, RZ, RZ, R11 ;  /* 0x000000ffff187224 */ /* 0x002fe200078e000b */
[----:B------:R-:W3:Y:S04]  /*7e0c0*/  LDL.LU.64 R38, [R1+0xf20] ;  /* 0x000f200001267983 */ /* 0x000ee80000300a00 */
[----:B------:R1:W-:Y:S02]  /*7e0d0*/  LDGSTS.E [R3+0x7a00], desc[UR60][R24.64], P1 ;  /* 0x07a0000018037fae */ /* 0x0003e4000892187c */
[----:B-1----:R-:W-:Y:S02]  /*7e0e0*/  IMAD.MOV.U32 R25, RZ, RZ, R10 ;  /* 0x000000ffff197224 */ /* 0x002fe400078e000a */
[----:B----4-:R-:W4:Y:S01]  /*7e0f0*/  LDL.LU.64 R10, [R1+0xf00] ;  /* 0x000f0000010a7983 */ /* 0x010f220000300a00 */
[----:B------:R-:W-:-:S03]  /*7e100*/  MOV R24, R7 ;  /* 0x0000000700187202 */ /* 0x000fc60000000f00 */
[----:B------:R-:W4:Y:S04]  /*7e110*/  LDL.LU.64 R26, [R1+0xee0] ;  /* 0x000ee000011a7983 */ /* 0x000f280000300a00 */
[----:B------:R1:W-:Y:S01]  /*7e120*/  LDGSTS.E [R3+0x7e00], desc[UR60][R24.64], P1 ;  /* 0x07e0000018037fae */ /* 0x0003e2000892187c */
[----:B------:R-:W-:-:S05]  /*7e130*/  IADD3 R82, P2, R8, R4, RZ ;  /* 0x0000000408527210 */ /* 0x000fca0007f5e0ff */
[----:B------:R-:W-:Y:S01]  /*7e140*/  IMAD.X R252, R9, 0x1, R0, P2 ;  /* 0x0000000109fc7824 */ /* 0x000fe200010e0600 */
[----:B--2---:R-:W-:Y:S01]  /*7e150*/  IADD3 R80, P2, R44, R4, RZ ;  /* 0x000000042c507210 */ /* 0x004fe20007f5e0ff */
[----:B------:R-:W2:Y:S03]  /*7e160*/  LDL.LU.64 R24, [R1+0xed8] ;  /* 0x000ed80001187983 */ /* 0x000ea60000300a00 */
[----:B------:R-:W-:Y:S01]  /*7e170*/  IADD3.X R81, R45, R0, RZ, P2, !PT ;  /* 0x000000002d517210 */ /* 0x000fe200017fe4ff */
[----:B------:R-:W2:Y:S01]  /*7e180*/  LDL.LU.64 R8, [R1+0xed0] ;  /* 0x000ed00001087983 */ /* 0x000ea20000300a00 */
[----:B------:R-:W-:-:S05]  /*7e190*/  IADD3 R78, P2, R30, R4, RZ ;  /* 0x000000041e4e7210 */ /* 0x000fca0007f5e0ff */
[--C-:B------:R-:W-:Y:S01]  /*7e1a0*/  IMAD.X R79, R31, 0x1, R0.reuse, P2 ;  /* 0x000000011f4f7824 */ /* 0x100fe200010e0600 */
[-C--:B------:R-:W-:Y:S01]  /*7e1b0*/  IADD3 R76, P2, R32, R4.reuse, RZ ;  /* 0x00000004204c7210 */ /* 0x080fe20007f5e0ff */
[----:B------:R-:W2:Y:S04]  /*7e1c0*/  LDL.LU.64 R30, [R1+0xec8] ;  /* 0x000ec800011e7983 */ /* 0x000ea80000300a00 */
[----:B------:R-:W-:Y:S02]  /*7e1d0*/  IMAD.X R77, R33, 0x1, R0, P2 ;  /* 0x00000001214d7824 */ /* 0x000fe400010e0600 */
[----:B------:R-:W2:Y:S01]  /*7e1e0*/  LDL.LU.64 R32, [R1+0xe40] ;  /* 0x000e400001207983 */ /* 0x000ea20000300a00 */
[----:B------:R-:W-:-:S04]  /*7e1f0*/  IADD3 R74, P2, R42, R4, RZ ;  /* 0x000000042a4a7210 */ /* 0x000fc80007f5e0ff */
[----:B------:R-:W-:Y:S02]  /*7e200*/  IADD3.X R75, R43, R0, RZ, P2, !PT ;  /* 0x000000002b4b7210 */ /* 0x000fe400017fe4ff */
[----:B------:R-:W-:-:S05]  /*7e210*/  IADD3 R72, P2, R36, R4, RZ ;  /* 0x0000000424487210 */ /* 0x000fca0007f5e0ff */
[----:B------:R-:W-:Y:S02]  /*7e220*/  IMAD.X R73, R37, 0x1, R0, P2 ;  /* 0x0000000125497824 */ /* 0x000fe400010e0600 */
[----:B------:R-:W2:Y:S01]  /*7e230*/  LDL.LU.64 R36, [R1+0xec0] ;  /* 0x000ec00001247983 */ /* 0x000ea20000300a00 */
[----:B---3--:R-:W-:-:S05]  /*7e240*/  IADD3 R70, P2, R34, R4, RZ ;  /* 0x0000000422467210 */ /* 0x008fca0007f5e0ff */
[----:B------:R-:W-:Y:S01]  /*7e250*/  IMAD.X R71, R35, 0x1, R0, P2 ;  /* 0x0000000123477824 */ /* 0x000fe200010e0600 */
[----:B------:R-:W-:Y:S01]  /*7e260*/  IADD3 R68, P2, R40, R4, RZ ;  /* 0x0000000428447210 */ /* 0x000fe20007f5e0ff */
[----:B------:R-:W3:Y:S03]  /*7e270*/  LDL.LU.64 R34, [R1+0xeb8] ;  /* 0x000eb80001227983 */ /* 0x000ee60000300a00 */
[----:B------:R-:W-:Y:S02]  /*7e280*/  IADD3.X R69, R41, R0, RZ, P2, !PT ;  /* 0x0000000029457210 */ /* 0x000fe400017fe4ff */
[----:B------:R-:W-:-:S05]  /*7e290*/  IADD3 R66, P2, R28, R4, RZ ;  /* 0x000000041c427210 */ /* 0x000fca0007f5e0ff */
[--C-:B------:R-:W-:Y:S01]  /*7e2a0*/  IMAD.X R67, R29, 0x1, R0.reuse, P2 ;  /* 0x000000011d437824 */ /* 0x100fe200010e0600 */
[-C--:B------:R-:W-:Y:S01]  /*7e2b0*/  IADD3 R63, P2, R38, R4.reuse, RZ ;  /* 0x00000004263f7210 */ /* 0x080fe20007f5e0ff */
[----:B------:R-:W3:Y:S04]  /*7e2c0*/  LDL.LU.64 R28, [R1+0xeb0] ;  /* 0x000eb000011c7983 */ /* 0x000ee80000300a00 */
[----:B------:R-:W-:Y:S01]  /*7e2d0*/  IMAD.X R64, R39, 0x1, R0, P2 ;  /* 0x0000000127407824 */ /* 0x000fe200010e0600 */
[----:B----4-:R-:W-:-:S04]  /*7e2e0*/  IADD3 R61, P2, R10, R4, RZ ;  /* 0x000000040a3d7210 */ /* 0x010fc80007f5e0ff */
[----:B------:R-:W-:Y:S02]  /*7e2f0*/  IADD3.X R62, R11, R0, RZ, P2, !PT ;  /* 0x000000000b3e7210 */ /* 0x000fe400017fe4ff */
[-C--:B------:R-:W-:Y:S01]  /*7e300*/  IADD3 R59, P2, R26, R4.reuse, RZ ;  /* 0x000000041a3b7210 */ /* 0x080fe20007f5e0ff */
[----:B------:R-:W4:Y:S04]  /*7e310*/  LDL.LU.64 R10, [R1+0xea8] ;  /* 0x000ea800010a7983 */ /* 0x000f280000300a00 */
[----:B------:R-:W-:Y:S01]  /*7e320*/  IMAD.X R60, R27, 0x1, R0, P2 ;  /* 0x000000011b3c7824 */ /* 0x000fe200010e0600 */
[----:B--2---:R-:W-:-:S05]  /*7e330*/  IADD3 R57, P2, R24, R4, RZ ;  /* 0x0000000418397210 */ /* 0x004fca0007f5e0ff */
[----:B------:R-:W-:Y:S01]  /*7e340*/  IMAD.X R58, R25, 0x1, R0, P2 ;  /* 0x00000001193a7824 */ /* 0x000fe200010e0600 */
[----:B------:R-:W-:Y:S01]  /*7e350*/  IADD3 R26, P2, R8, R4, RZ ;  /* 0x00000004081a7210 */ /* 0x000fe20007f5e0ff */
[----:B------:R-:W2:Y:S03]  /*7e360*/  LDL.LU.64 R24, [R1+0xea0] ;  /* 0x000ea00001187983 */ /* 0x000ea60000300a00 */
[----:B------:R-:W-:Y:S02]  /*7e370*/  IADD3.X R27, R9, R0, RZ, P2, !PT ;  /* 0x00000000091b7210 */ /* 0x000fe400017fe4ff */
[----:B------:R-:W-:-:S05]  /*7e380*/  IADD3 R8, P2, R30, R4, RZ ;  /* 0x000000041e087210 */ /* 0x000fca0007f5e0ff */
[----:B------:R-:W-:Y:S01]  /*7e390*/  IMAD.X R9, R31, 0x1, R0, P2 ;  /* 0x000000011f097824 */ /* 0x000fe200010e0600 */
[----:B------:R-:W-:-:S05]  /*7e3a0*/  IADD3 R30, P2, R32, R4, RZ ;  /* 0x00000004201e7210 */ /* 0x000fca0007f5e0ff */
[----:B------:R-:W-:Y:S02]  /*7e3b0*/  IMAD.X R31, R33, 0x1, R0, P2 ;  /* 0x00000001211f7824 */ /* 0x000fe400010e0600 */
[----:B------:R-:W2:Y:S04]  /*7e3c0*/  LDL.LU.64 R32, [R1+0xe98] ;  /* 0x000e980001207983 */ /* 0x000ea80000300a00 */
[----:B------:R-:W2:Y:S04]  /*7e3d0*/  LDL.LU.64 R44, [R1+0xe90] ;  /* 0x000e9000012c7983 */ /* 0x000ea80000300a00 */
[----:B------:R-:W2:Y:S04]  /*7e3e0*/  LDL.LU.64 R42, [R1+0xe88] ;  /* 0x000e8800012a7983 */ /* 0x000ea80000300a00 */
[----:B------:R-:W2:Y:S04]  /*7e3f0*/  LDL.LU.64 R40, [R1+0xe80] ;  /* 0x000e800001287983 */ /* 0x000ea80000300a00 */
[----:B------:R-:W2:Y:S01]  /*7e400*/  LDL.LU.64 R38, [R1+0xe78] ;  /* 0x000e780001267983 */ /* 0x000ea20000300a00 */
[----:B------:R-:W-:-:S04]  /*7e410*/  IADD3 R55, P2, R36, R4, RZ ;  /* 0x0000000424377210 */ /* 0x000fc80007f5e0ff */
[----:B------:R-:W-:Y:S02]  /*7e420*/  IADD3.X R56, R37, R0, RZ, P2, !PT ;  /* 0x0000000025387210 */ /* 0x000fe400017fe4ff */
[----:B------:R-:W2:Y:S01]  /*7e430*/  LDL.LU.64 R36, [R1+0xe70] ;  /* 0x000e700001247983 */ /* 0x000ea20000300a00 */
[----:B---3--:R-:W-:-:S05]  /*7e440*/  IADD3 R53, P2, R34, R4, RZ ;  /* 0x0000000422357210 */ /* 0x008fca0007f5e0ff */
[----:B------:R-:W-:Y:S01]  /*7e450*/  IMAD.X R54, R35, 0x1, R0, P2 ;  /* 0x0000000123367824 */ /* 0x000fe200010e0600 */
[----:B------:R-:W-:-:S05]  /*7e460*/  IADD3 R51, P2, R28, R4, RZ ;  /* 0x000000041c337210 */ /* 0x000fca0007f5e0ff */
[----:B------:R-:W-:Y:S01]  /*7e470*/  IMAD.X R52, R29, 0x1, R0, P2 ;  /* 0x000000011d347824 */ /* 0x000fe200010e0600 */
[----:B----4-:R-:W-:-:S04]  /*7e480*/  IADD3 R49, P2, R10, R4, RZ ;  /* 0x000000040a317210 */ /* 0x010fc80007f5e0ff */
[----:B------:R-:W-:Y:S02]  /*7e490*/  IADD3.X R50, R11, R0, RZ, P2, !PT ;  /* 0x000000000b327210 */ /* 0x000fe400017fe4ff */
[----:B--2---:R-:W-:-:S05]  /*7e4a0*/  IADD3 R10, P2, R24, R4, RZ ;  /* 0x00000004180a7210 */ /* 0x004fca0007f5e0ff */
[----:B------:R-:W-:Y:S02]  /*7e4b0*/  IMAD.X R11, R25, 0x1, R0, P2 ;  /* 0x00000001190b7824 */ /* 0x000fe400010e0600 */
[----:B------:R-:W2:Y:S04]  /*7e4c0*/  LDL.LU.64 R24, [R1+0xe68] ;  /* 0x000e680001187983 */ /* 0x000ea80000300a00 */
[----:B------:R-:W1:Y:S01]  /*7e4d0*/  LDL.LU.64 R34, [R1+0xe60] ;  /* 0x000e600001227983 */ /* 0x000e620000300a00 */
[----:B------:R-:W-:-:S05]  /*7e4e0*/  IADD3 R28, P2, R32, R4, RZ ;  /* 0x00000004201c7210 */ /* 0x000fca0007f5e0ff */
[----:B------:R-:W-:Y:S02]  /*7e4f0*/  IMAD.X R29, R33, 0x1, R0, P2 ;  /* 0x00000001211d7824 */ /* 0x000fe400010e0600 */
[----:B------:R-:W3:Y:S04]  /*7e500*/  LDL.LU.64 R32, [R1+0xe58] ;  /* 0x000e580001207983 */ /* 0x000ee80000300a00 */
[----:B------:R-:W4:Y:S04]  /*7e510*/  LDL.LU.64 R86, [R1+0xe50] ;  /* 0x000e500001567983 */ /* 0x000f280000300a00 */
[----:B------:R-:W4:Y:S01]  /*7e520*/  LDL.LU.64 R84, [R1+0xe48] ;  /* 0x000e480001547983 */ /* 0x000f220000300a00 */
        /* <DEDUP_REMOVED lines=9> */
[----:B------:R-:W-:Y:S02]  /*7e5c0*/  IMAD.X R40, R37, 0x1, R0, P2 ;  /* 0x0000000125287824 */ /* 0x000fe400010e0600 */
        /* <DEDUP_REMOVED lines=9> */
[----:B--2---:R-:W-:-:S05]  /*7e660*/  IADD3 R37, P2, R24, R4, RZ ;  /* 0x0000000418257210 */ /* 0x004fca0007f5e0ff */
[----:B------:R-:W-:Y:S01]  /*7e670*/  IMAD.X R38, R25, 0x1, R0, P2 ;  /* 0x0000000119267824 */ /* 0x000fe200010e0600 */
[----:B-1----:R-:W-:-:S04]  /*7e680*/  IADD3 R24, P2, R34, R4, RZ ;  /* 0x0000000422187210 */ /* 0x002fc80007f5e0ff */
[----:B------:R-:W-:Y:S02]  /*7e690*/  IADD3.X R25, R35, R0, RZ, P2, !PT ;  /* 0x0000000023197210 */ /* 0x000fe400017fe4ff */
[----:B---3--:R-:W-:-:S05]  /*7e6a0*/  IADD3 R35, P2, R32, R4, RZ ;  /* 0x0000000420237210 */ /* 0x008fca0007f5e0ff */
[----:B------:R-:W-:Y:S01]  /*7e6b0*/  IMAD.X R36, R33, 0x1, R0, P2 ;  /* 0x0000000121247824 */ /* 0x000fe200010e0600 */
[----:B----4-:R-:W-:-:S05]  /*7e6c0*/  IADD3 R33, P2, R86, R4, RZ ;  /* 0x0000000456217210 */ /* 0x010fca0007f5e0ff */
[----:B------:R-:W-:Y:S01]  /*7e6d0*/  IMAD.X R34, R87, 0x1, R0, P2 ;  /* 0x0000000157227824 */ /* 0x000fe200010e0600 */
[----:B------:R-:W-:Y:S01]  /*7e6e0*/  IADD3 R7, P2, R84, R4, RZ ;  /* 0x0000000454077210 */ /* 0x000fe20007f5e0ff */
[----:B------:R-:W-:Y:S01]  /*7e6f0*/  IMAD.MOV.U32 R84, RZ, RZ, R82 ;  /* 0x000000ffff547224 */ /* 0x000fe200078e0052 */
[----:B------:R-:W-:Y:S01]  /*7e700*/  MOV R82, R80 ;  /* 0x0000005000527202 */ /* 0x000fe20000000f00 */
[----:B------:R-:W-:Y:S02]  /*7e710*/  IMAD.MOV.U32 R80, RZ, RZ, R78 ;  /* 0x000000ffff507224 */ /* 0x000fe400078e004e */
[----:B------:R-:W-:Y:S01]  /*7e720*/  IMAD.MOV.U32 R78, RZ, RZ, R76 ;  /* 0x000000ffff4e7224 */ /* 0x000fe200078e004c */
[----:B------:R-:W-:Y:S01]  /*7e730*/  MOV R76, R74 ;  /* 0x0000004a004c7202 */ /* 0x000fe20000000f00 */
[----:B------:R-:W-:Y:S02]  /*7e740*/  IMAD.MOV.U32 R74, RZ, RZ, R72 ;  /* 0x000000ffff4a7224 */ /* 0x000fe400078e0048 */
[----:B------:R-:W-:Y:S01]  /*7e750*/  IMAD.MOV.U32 R72, RZ, RZ, R70 ;  /* 0x000000ffff487224 */ /* 0x000fe200078e0046 */
[----:B------:R-:W-:-:S02]  /*7e760*/  IADD3.X R32, R85, R0, RZ, P2, !PT ;  /* 0x0000000055207210 */ /* 0x000fc400017fe4ff */
[----:B------:R-:W-:Y:S01]  /*7e770*/  MOV R70, R68 ;  /* 0x0000004400467202 */ /* 0x000fe20000000f00 */
[----:B------:R-:W-:Y:S02]  /*7e780*/  IMAD.MOV.U32 R85, RZ, RZ, R252 ;  /* 0x000000ffff557224 */ /* 0x000fe400078e00fc */
[----:B------:R-:W-:Y:S02]  /*7e790*/  IMAD.MOV.U32 R68, RZ, RZ, R66 ;  /* 0x000000ffff447224 */ /* 0x000fe400078e0042 */
[----:B------:R-:W-:Y:S01]  /*7e7a0*/  IMAD.MOV.U32 R66, RZ, RZ, R63 ;  /* 0x000000ffff427224 */ /* 0x000fe200078e003f */
[----:B------:R-:W-:Y:S01]  /*7e7b0*/  MOV R63, R62 ;  /* 0x0000003e003f7202 */ /* 0x000fe20000000f00 */
[----:B------:R-:W-:Y:S01]  /*7e7c0*/  IMAD.MOV.U32 R62, RZ, RZ, R61 ;  /* 0x000000ffff3e7224 */ /* 0x000fe200078e003d */
[----:B------:R-:W5:Y:S01]  /*7e7d0*/  LDL.LU.64 R86, [R1+0x2ea8] ;  /* 0x002ea80001567983 */ /* 0x000f620000300a00 */
[----:B------:R-:W-:-:S03]  /*7e7e0*/  IMAD.MOV.U32 R61, RZ, RZ, R60 ;  /* 0x000000ffff3d7224 */ /* 0x000fc600078e003c */
[----:B------:R1:W-:Y:S01]  /*7e7f0*/  STL.64 [R1+0x1230], R84 ;  /* 0x0012305401007387 */ /* 0x0003e20000100a00 */
[----:B------:R-:W-:-:S03]  /*7e800*/  MOV R60, R59 ;  /* 0x0000003b003c7202 */ /* 0x000fc60000000f00 */
[----:B------:R2:W-:Y:S01]  /*7e810*/  STL.64 [R1+0x1110], R82 ;  /* 0x0011105201007387 */ /* 0x0005e20000100a00 */
[----:B------:R-:W-:-:S03]  /*7e820*/  IMAD.MOV.U32 R59, RZ, RZ, R58 ;  /* 0x000000ffff3b7224 */ /* 0x000fc600078e003a */
[----:B------:R3:W-:Y:S01]  /*7e830*/  STL.64 [R1+0x10e8], R80 ;  /* 0x0010e85001007387 */ /* 0x0007e20000100a00 */
        /* <DEDUP_REMOVED lines=37> */
[----:B------:R4:W-:Y:S01]  /*7ea90*/  STL.64 [R1+0xe98], R28 ;  /* 0x000e981c01007387 */ /* 0x0009e20000100a00 */
[----:B------:R-:W-:-:S03]  /*7eaa0*/  MOV R39, R38 ;  /* 0x0000002600277202 */ /* 0x000fc60000000f00 */
[----:B------:R-:W-:Y:S01]  /*7eab0*/  STL.64 [R1+0xe90], R48 ;  /* 0x000e903001007387 */ /* 0x000fe20000100a00 */
[----:B------:R-:W-:-:S03]  /*7eac0*/  IMAD.MOV.U32 R38, RZ, RZ, R37 ;  /* 0x000000ffff267224 */ /* 0x000fc600078e0025 */
[----:B------:R-:W-:Y:S04]  /*7ead0*/  STL.64 [R1+0xe88], R46 ;  /* 0x000e882e01007387 */ /* 0x000fe80000100a00 */
[----:B------:R-:W-:Y:S01]  /*7eae0*/  STL.64 [R1+0xe80], R44 ;  /* 0x000e802c01007387 */ /* 0x000fe20000100a00 */
[----:B------:R-:W-:-:S03]  /*7eaf0*/  IMAD.MOV.U32 R37, RZ, RZ, R36 ;  /* 0x000000ffff257224 */ /* 0x000fc600078e0024 */
[----:B------:R-:W-:Y:S01]  /*7eb00*/  STL.64 [R1+0xe78], R42 ;  /* 0x000e782a01007387 */ /* 0x000fe20000100a00 */
[----:B------:R-:W-:-:S03]  /*7eb10*/  MOV R36, R35 ;  /* 0x0000002300247202 */ /* 0x000fc60000000f00 */
[----:B------:R-:W-:Y:S01]  /*7eb20*/  STL.64 [R1+0xe70], R40 ;  /* 0x000e702801007387 */ /* 0x000fe20000100a00 */
[----:B------:R-:W-:Y:S02]  /*7eb30*/  IMAD.MOV.U32 R35, RZ, RZ, R34 ;  /* 0x000000ffff237224 */ /* 0x000fe400078e0022 */
[----:B------:R-:W-:Y:S01]  /*7eb40*/  IMAD.MOV.U32 R34, RZ, RZ, R33 ;  /* 0x000000ffff227224 */ /* 0x000fe200078e0021 */
[----:B------:R-:W-:Y:S01]  /*7eb50*/  STL.64 [R1+0xe68], R38 ;  /* 0x000e682601007387 */ /* 0x000fe20000100a00 */
[----:B------:R-:W-:-:S03]  /*7eb60*/  MOV R33, R32 ;  /* 0x0000002000217202 */ /* 0x000fc60000000f00 */
[----:B------:R4:W-:Y:S04]  /*7eb70*/  STL.64 [R1+0xe60], R24 ;  /* 0x000e601801007387 */ /* 0x0009e80000100a00 */
[----:B------:R-:W-:Y:S01]  /*7eb80*/  LDGSTS.E [R3+0x20200], desc[UR60][R84.64], P1 ;  /* 0x2020000054037fae */ /* 0x000fe2000892187c */
[----:B------:R-:W-:-:S03]  /*7eb90*/  IMAD.MOV.U32 R32, RZ, RZ, R7 ;  /* 0x000000ffff207224 */ /* 0x000fc600078e0007 */
        /* <DEDUP_REMOVED lines=10> */
[----:B-1----:R-:W5:Y:S04]  /*7ec40*/  LDL.LU.64 R84, [R1+0x2ea0] ;  /* 0x002ea00001547983 */ /* 0x002f680000300a00 */
[----:B------:R-:W-:Y:S04]  /*7ec50*/  STL.64 [R1+0xe58], R36 ;  /* 0x000e582401007387 */ /* 0x000fe80000100a00 */
[----:B--2---:R-:W5:Y:S04]  /*7ec60*/  LDL.LU.64 R82, [R1+0x2e98] ;  /* 0x002e980001527983 */ /* 0x004f680000300a00 */
[----:B------:R-:W-:Y:S04]  /*7ec70*/  STL.64 [R1+0xe50], R34 ;  /* 0x000e502201007387 */ /* 0x000fe80000100a00 */
[----:B---3--:R-:W5:Y:S04]  /*7ec80*/  LDL.LU.64 R80, [R1+0x2e90] ;  /* 0x002e900001507983 */ /* 0x008f680000300a00 */
[----:B------:R-:W-:Y:S04]  /*7ec90*/  STL.64 [R1+0xe48], R32 ;  /* 0x000e482001007387 */ /* 0x000fe80000100a00 */
[----:B----4-:R-:W5:Y:S04]  /*7eca0*/  LDL.LU.64 R78, [R1+0x2e88] ;  /* 0x002e8800014e7983 */ /* 0x010f680000300a00 */
[----:B------:R-:W5:Y:S04]  /*7ecb0*/  LDL.LU.64 R76, [R1+0x2e80] ;  /* 0x002e8000014c7983 */ /* 0x000f680000300a00 */
[----:B------:R-:W5:Y:S04]  /*7ecc0*/  LDL.LU.64 R74, [R1+0x2e78] ;  /* 0x002e7800014a7983 */ /* 0x000f680000300a00 */
[----:B------:R-:W5:Y:S04]  /*7ecd0*/  LDL.LU.64 R72, [R1+0x2e70] ;  /* 0x002e700001487983 */ /* 0x000f680000300a00 */
[----:B------:R-:W5:Y:S04]  /*7ece0*/  LDL.LU.64 R70, [R1+0x2e68] ;  /* 0x002e680001467983 */ /* 0x000f680000300a00 */
[----:B------:R-:W-:Y:S04]  /*7ecf0*/  LDGSTS.E [R3+0x22e00], desc[UR60][R60.64], P1 ;  /* 0x22e000003c037fae */ /* 0x000fe8000892187c */
[----:B------:R-:W5:Y:S04]  /*7ed00*/  LDL.LU.64 R68, [R1+0x2e60] ;  /* 0x002e600001447983 */ /* 0x000f680000300a00 */
[----:B------:R-:W-:Y:S04]  /*7ed10*/  LDGSTS.E [R3+0x23200], desc[UR60][R58.64], P1 ;  /* 0x232000003a037fae */ /* 0x000fe8000892187c */
[----:B------:R-:W5:Y:S04]  /*7ed20*/  LDL.LU.64 R66, [R1+0x2e58] ;  /* 0x002e580001427983 */ /* 0x000f680000300a00 */
        /* <DEDUP_REMOVED lines=9> */
[----:B------:R-:W-:Y:S04]  /*7edc0*/  LDGSTS.E [R3+0x25a00], desc[UR60][R46.64], P1 ;  /* 0x25a000002e037fae */ /* 0x000fe8000892187c */
[----:B------:R-:W-:Y:S04]  /*7edd0*/  LDGSTS.E [R3+0x25e00], desc[UR60][R44.64], P1 ;  /* 0x25e000002c037fae */ /* 0x000fe8000892187c */
[----:B------:R-:W-:Y:S04]  /*7ede0*/  LDGSTS.E [R3+0x26200], desc[UR60][R42.64], P1 ;  /* 0x262000002a037fae */ /* 0x000fe8000892187c */
[----:B------:R-:W2:Y:S04]  /*7edf0*/  LDL.LU R26, [R1+0x1d7c] ;  /* 0x001d7c00011a7983 */ /* 0x000ea80000300800 */
[----:B------:R-:W3:Y:S04]  /*7ee00*/  LDL.LU R9, [R1+0x1d80] ;  /* 0x001d800001097983 */ /* 0x000ee80000300800 */
[----:B------:R-:W4:Y:S04]  /*7ee10*/  LDL.LU R8, [R1+0x1dbc] ;  /* 0x001dbc0001087983 */ /* 0x000f280000300800 */
[----:B------:R-:W2:Y:S04]  /*7ee20*/  LDL.LU R7, [R1+0x1dc0] ;  /* 0x001dc00001077983 */ /* 0x000ea80000300800 */
[----:B------:R-:W-:Y:S04]  /*7ee30*/  LDGSTS.E [R3+0x26600], desc[UR60][R40.64], P1 ;  /* 0x2660000028037fae */ /* 0x000fe8000892187c */
[----:B------:R-:W4:Y:S04]  /*7ee40*/  LDL.LU R10, [R1+0x1e00] ;  /* 0x001e0000010a7983 */ /* 0x000f280000300800 */
[----:B------:R-:W4:Y:S04]  /*7ee50*/  LDL.LU R27, [R1+0x1e40] ;  /* 0x001e4000011b7983 */ /* 0x000f280000300800 */
[----:B------:R-:W4:Y:S04]  /*7ee60*/  LDL.LU R11, [R1+0x1dfc] ;  /* 0x001dfc00010b7983 */ /* 0x000f280000300800 */
[----:B------:R-:W4:Y:S04]  /*7ee70*/  LDL.LU R28, [R1+0x1e3c] ;  /* 0x001e3c00011c7983 */ /* 0x000f280000300800 */
[----:B------:R-:W-:Y:S04]  /*7ee80*/  LDGSTS.E [R3+0x26a00], desc[UR60][R38.64], P1 ;  /* 0x26a0000026037fae */ /* 0x000fe8000892187c */
[----:B------:R-:W-:Y:S01]  /*7ee90*/  LDGSTS.E [R3+0x26e00], desc[UR60][R24.64], P1 ;  /* 0x26e0000018037fae */ /* 0x000fe2000892187c */
[----:B-1----:R-:W-:-:S03]  /*7eea0*/  LOP3.LUT R29, R13, 0x50, RZ, 0x3c, !PT ;  /* 0x000000500d1d7812 */ /* 0x002fc600078e3cff */
[----:B------:R-:W-:Y:S04]  /*7eeb0*/  LDGSTS.E [R3+0x27200], desc[UR60][R36.64], P1 ;  /* 0x2720000024037fae */ /* 0x000fe8000892187c */
[----:B------:R-:W-:Y:S04]  /*7eec0*/  LDGSTS.E [R3+0x27600], desc[UR60][R34.64], P1 ;  /* 0x2760000022037fae */ /* 0x000fe8000892187c */
[----:B------:R-:W-:Y:S04]  /*7eed0*/  LDGSTS.E [R3+0x27a00], desc[UR60][R32.64], P1 ;  /* 0x27a0000020037fae */ /* 0x000fe8000892187c */
[----:B------:R1:W-:Y:S04]  /*7eee0*/  LDGSTS.E [R3+0x27e00], desc[UR60][R30.64], P1 ;  /* 0x27e000001e037fae */ /* 0x0003e8000892187c */
[----:B------:R-:W4:Y:S04]  /*7eef0*/  LDL.LU R24, [R1+0x1e80] ;  /* 0x001e800001187983 */ /* 0x000f280000300800 */
[----:B------:R-:W4:Y:S01]  /*7ef00*/  LDL.LU R25, [R1+0x1e7c] ;  /* 0x001e7c0001197983 */ /* 0x000f220000300800 */
[----:B-1----:R-:W-:Y:S01]  /*7ef10*/  IMAD.IADD R3, R29, 0x1, R5 ;  /* 0x000000011d037824 */ /* 0x002fe200078e0205 */
[----:B---3--:R-:W-:-:S02]  /*7ef20*/  IADD3 R9, P2, R9, R4, RZ ;  /* 0x0000000409097210 */ /* 0x008fc40007f5e0ff */
[----:B--2---:R-:W-:-:S03]  /*7ef30*/  IADD3 R7, P4, R7, R4, RZ ;  /* 0x0000000407077210 */ /* 0x004fc60007f9e0ff */
[----:B------:R-:W-:Y:S01]  /*7ef40*/  IMAD.X R26, R26, 0x1, R0, P2 ;  /* 0x000000011a1a7824 */ /* 0x000fe200010e0600 */
[----:B----4-:R-:W-:Y:S01]  /*7ef50*/  IADD3.X R8, R8, R0, RZ, P4, !PT ;  /* 0x0000000008087210 */ /* 0x010fe200027fe4ff */
[----:B------:R-:W-:Y:S04]  /*7ef60*/  STL [R1+0x1d80], R9 ;  /* 0x001d800901007387 */ /* 0x000fe80000100800 */
[----:B------:R1:W-:Y:S04]  /*7ef70*/  STL [R1+0x1d7c], R26 ;  /* 0x001d7c1a01007387 */ /* 0x0003e80000100800 */
[----:B------:R-:W-:Y:S01]  /*7ef80*/  STL [R1+0x1dc0], R7 ;  /* 0x001dc00701007387 */ /* 0x000fe20000100800 */
[----:B------:R-:W-:Y:S01]  /*7ef90*/  IMAD.MOV.U32 R30, RZ, RZ, R9 ;  /* 0x000000ffff1e7224 */ /* 0x000fe200078e0009 */
[----:B------:R-:W-:-:S02]  /*7efa0*/  MOV R31, R26 ;  /* 0x0000001a001f7202 */ /* 0x000fc40000000f00 */
[----:B------:R2:W-:Y:S01]  /*7efb0*/  STL [R1+0x1dbc], R8 ;  /* 0x001dbc0801007387 */ /* 0x0005e20000100800 */
[-C--:B------:R-:W-:Y:S02]  /*7efc0*/  IADD3 R10, P2, R10, R4.reuse, RZ ;  /* 0x000000040a0a7210 */ /* 0x080fe40007f5e0ff */
[----:B------:R-:W-:Y:S01]  /*7efd0*/  IADD3 R27, P4, R27, R4, RZ ;  /* 0x000000041b1b7210 */ /* 0x000fe20007f9e0ff */
[----:B------:R3:W-:Y:S04]  /*7efe0*/  LDGSTS.E [R3+0x280], desc[UR60][R30.64], P1 ;  /* 0x002800001e037fae */ /* 0x0007e8000892187c */
[----:B-1----:R-:W4:Y:S04]  /*7eff0*/  LDL.LU R26, [R1+0x1ebc] ;  /* 0x001ebc00011a7983 */ /* 0x002f280000300800 */
[----:B------:R-:W4:Y:S01]  /*7f000*/  LDL.LU R9, [R1+0x1ec0] ;  /* 0x001ec00001097983 */ /* 0x000f220000300800 */
[----:B------:R-:W-:Y:S01]  /*7f010*/  IADD3.X R11, R11, R0, RZ, P2, !PT ;  /* 0x000000000b0b7210 */ /* 0x000fe200017fe4ff */
[----:B------:R-:W-:-:S02]  /*7f020*/  IMAD.X R28, R28, 0x1, R0, P4 ;  /* 0x000000011c1c7824 */ /* 0x000fc400020e0600 */
[----:B---3--:R-:W-:Y:S02]  /*7f030*/  IMAD.MOV.U32 R30, RZ, RZ, R7 ;  /* 0x000000ffff1e7224 */ /* 0x008fe400078e0007 */
[----:B------:R-:W-:Y:S02]  /*7f040*/  IMAD.MOV.U32 R31, RZ, RZ, R8 ;  /* 0x000000ffff1f7224 */ /* 0x000fe400078e0008 */
[----:B--2---:R-:W2:Y:S04]  /*7f050*/  LDL.LU R8, [R1+0x1efc] ;  /* 0x001efc0001087983 */ /* 0x004ea80000300800 */
[----:B------:R-:W3:Y:S04]  /*7f060*/  LDL.LU R7, [R1+0x1f00] ;  /* 0x001f000001077983 */ /* 0x000ee80000300800 */
[----:B------:R-:W-:Y:S04]  /*7f070*/  STL [R1+0x1e00], R10 ;  /* 0x001e000a01007387 */ /* 0x000fe80000100800 */
[----:B------:R1:W-:Y:S04]  /*7f080*/  LDGSTS.E [R3+0x680], desc[UR60][R30.64], P1 ;  /* 0x006800001e037fae */ /* 0x0003e8000892187c */
[----:B------:R1:W-:Y:S04]  /*7f090*/  STL [R1+0x1dfc], R11 ;  /* 0x001dfc0b01007387 */ /* 0x0003e80000100800 */
[----:B------:R-:W-:Y:S01]  /*7f0a0*/  STL [R1+0x1e40], R27 ;  /* 0x001e401b01007387 */ /* 0x000fe20000100800 */
[----:B-1----:R-:W-:Y:S01]  /*7f0b0*/  MOV R31, R11 ;  /* 0x0000000b001f7202 */ /* 0x002fe20000000f00 */
[----:B------:R-:W-:-:S02]  /*7f0c0*/  IMAD.MOV.U32 R30, RZ, RZ, R10 ;  /* 0x000000ffff1e7224 */ /* 0x000fc400078e000a */
[----:B------:R-:W2:Y:S04]  /*7f0d0*/  LDL.LU R11, [R1+0x1f3c] ;  /* 0x001f3c00010b7983 */ /* 0x000ea80000300800 */
[----:B------:R1:W-:Y:S04]  /*7f0e0*/  STL [R1+0x1e3c], R28 ;  /* 0x001e3c1c01007387 */ /* 0x0003e80000100800 */
[----:B------:R-:W2:Y:S01]  /*7f0f0*/  LDL.LU R10, [R1+0x1f40] ;  /* 0x001f4000010a7983 */ /* 0x000ea20000300800 */
[----:B------:R-:W-:-:S03]  /*7f100*/  IADD3 R24, P2, R24, R4, RZ ;  /* 0x0000000418187210 */ /* 0x000fc60007f5e0ff */
[----:B------:R1:W-:Y:S01]  /*7f110*/  LDGSTS.E [R3+0xa80], desc[UR60][R30.64], P1 ;  /* 0x00a800001e037fae */ /* 0x0003e2000892187c */
[----:B------:R-:W-:Y:S01]  /*7f120*/  IADD3.X R25, R25, R0, RZ, P2, !PT ;  /* 0x0000000019197210 */ /* 0x000fe200017fe4ff */
[----:B-1----:R-:W-:Y:S02]  /*7f130*/  IMAD.MOV.U32 R30, RZ, RZ, R27 ;  /* 0x000000ffff1e7224 */ /* 0x002fe400078e001b */
[----:B------:R-:W-:Y:S02]  /*7f140*/  IMAD.MOV.U32 R31, RZ, RZ, R28 ;  /* 0x000000ffff1f7224 */ /* 0x000fe400078e001c */
[----:B------:R-:W2:Y:S04]  /*7f150*/  LDL.LU R28, [R1+0x1f7c] ;  /* 0x001f7c00011c7983 */ /* 0x000ea80000300800 */
[----:B------:R-:W2:Y:S04]  /*7f160*/  LDL.LU R27, [R1+0x1f80] ;  /* 0x001f8000011b7983 */ /* 0x000ea80000300800 */
[----:B------:R-:W-:Y:S04]  /*7f170*/  STL [R1+0x1e80], R24 ;  /* 0x001e801801007387 */ /* 0x000fe80000100800 */
[----:B------:R1:W-:Y:S04]  /*7f180*/  LDGSTS.E [R3+0xe80], desc[UR60][R30.64], P1 ;  /* 0x00e800001e037fae */ /* 0x0003e8000892187c */
[----:B------:R4:W-:Y:S01]  /*7f190*/  STL [R1+0x1e7c], R25 ;  /* 0x001e7c1901007387 */ /* 0x0009e20000100800 */
[----:B-1----:R-:W-:Y:S01]  /*7f1a0*/  MOV R31, R25 ;  /* 0x00000019001f7202 */ /* 0x002fe20000000f00 */
[----:B------:R-:W-:-:S05]  /*7f1b0*/  IMAD.MOV.U32 R30, RZ, RZ, R24 ;  /* 0x000000ffff1e7224 */ /* 0x000fca00078e0018 */
[----:B------:R1:W-:Y:S01]  /*7f1c0*/  LDGSTS.E [R3+0x1280], desc[UR60][R30.64], P1 ;  /* 0x012800001e037fae */ /* 0x0003e2000892187c */
[----:B----4-:R-:W-:-:S05]  /*7f1d0*/  IADD3 R9, P4, R9, R4, RZ ;  /* 0x0000000409097210 */ /* 0x010fca0007f9e0ff */
[----:B------:R-:W-:Y:S01]  /*7f1e0*/  IMAD.X R26, R26, 0x1, R0, P4 ;  /* 0x000000011a1a7824 */ /* 0x000fe200020e0600 */
[----:B------:R-:W-:Y:S04]  /*7f1f0*/  STL [R1+0x1ec0], R9 ;  /* 0x001ec00901007387 */ /* 0x000fe80000100800 */
[----:B------:R-:W4:Y:S04]  /*7f200*/  LDL.LU R25, [R1+0x1fbc] ;  /* 0x001fbc0001197983 */ /* 0x000f280000300800 */
[----:B------:R2:W-:Y:S04]  /*7f210*/  STL [R1+0x1ebc], R26 ;  /* 0x001ebc1a01007387 */ /* 0x0005e80000100800 */
[----:B------:R-:W4:Y:S01]  /*7f220*/  LDL.LU R24, [R1+0x1fc0] ;  /* 0x001fc00001187983 */ /* 0x000f220000300800 */
[----:B---3--:R-:W-:Y:S01]  /*7f230*/  IADD3 R7, P2, R7, R4, RZ ;  /* 0x0000000407077210 */ /* 0x008fe20007f5e0ff */
[----:B-1----:R-:W-:-:S02]  /*7f240*/  IMAD.MOV.U32 R30, RZ, RZ, R9 ;  /* 0x000000ffff1e7224 */ /* 0x002fc400078e0009 */
[----:B------:R-:W-:Y:S01]  /*7f250*/  IMAD.MOV.U32 R31, RZ, RZ, R26 ;  /* 0x000000ffff1f7224 */ /* 0x000fe200078e001a */
[----:B--2---:R-:W-:Y:S01]  /*7f260*/  IADD3.X R8, R8, R0, RZ, P2, !PT ;  /* 0x0000000008087210 */ /* 0x004fe200017fe4ff */
[----:B------:R-:W2:Y:S04]  /*7f270*/  LDL.LU R26, [R1+0x1ffc] ;  /* 0x001ffc00011a7983 */ /* 0x000ea80000300800 */
[----:B------:R-:W3:Y:S04]  /*7f280*/  LDL.LU R9, [R1+0x2000] ;  /* 0x0020000001097983 */ /* 0x000ee80000300800 */
[----:B------:R-:W-:Y:S04]  /*7f290*/  STL [R1+0x1f00], R7 ;  /* 0x001f000701007387 */ /* 0x000fe80000100800 */
[----:B------:R1:W-:Y:S04]  /*7f2a0*/  LDGSTS.E [R3+0x1680], desc[UR60][R30.64], P1 ;  /* 0x016800001e037fae */ /* 0x0003e8000892187c */
[----:B------:R1:W-:Y:S01]  /*7f2b0*/  STL [R1+0x1efc], R8 ;  /* 0x001efc0801007387 */ /* 0x0003e20000100800 */
[----:B------:R-:W-:-:S05]  /*7f2c0*/  IADD3 R10, P4, R10, R4, RZ ;  /* 0x000000040a0a7210 */ /* 0x000fca0007f9e0ff */
[----:B------:R-:W-:Y:S01]  /*7f2d0*/  IMAD.X R11, R11, 0x1, R0, P4 ;  /* 0x000000010b0b7824 */ /* 0x000fe200020e0600 */
[----:B-1----:R-:W-:Y:S01]  /*7f2e0*/  MOV R31, R8 ;  /* 0x00000008001f7202 */ /* 0x002fe20000000f00 */
[----:B------:R-:W-:Y:S04]  /*7f2f0*/  STL [R1+0x1f40], R10 ;  /* 0x001f400a01007387 */ /* 0x000fe80000100800 */
[----:B------:R-:W2:Y:S01]  /*7f300*/  LDL.LU R8, [R1+0x203c] ;  /* 0x00203c0001087983 */ /* 0x000ea20000300800 */
[----:B------:R-:W-:-:S03]  /*7f310*/  IMAD.MOV.U32 R30, RZ, RZ, R7 ;  /* 0x000000ffff1e7224 */ /* 0x000fc600078e0007 */
[----:B------:R1:W-:Y:S04]  /*7f320*/  STL [R1+0x1f3c], R11 ;  /* 0x001f3c0b01007387 */ /* 0x0003e80000100800 */
[----:B------:R-:W2:Y:S04]  /*7f330*/  LDL.LU R7, [R1+0x2040] ;  /* 0x0020400001077983 */ /* 0x000ea80000300800 */
[----:B------:R1:W-:Y:S01]  /*7f340*/  LDGSTS.E [R3+0x1a80], desc[UR60][R30.64], P1 ;  /* 0x01a800001e037fae */ /* 0x0003e2000892187c */
[----:B------:R-:W-:-:S04]  /*7f350*/  IADD3 R27, P2, R27, R4, RZ ;  /* 0x000000041b1b7210 */ /* 0x000fc80007f5e0ff */
        /* <DEDUP_REMOVED lines=20> */
[----:B--2---:R-:W-:-:S04]  /*7f4a0*/  IADD3.X R26, R26, R0, RZ, P2, !PT ;  /* 0x000000001a1a7210 */ /* 0x004fc800017fe4ff */
[----:B------:R1:W-:Y:S04]  /*7f4b0*/  LDGSTS.E [R3+0x2680], desc[UR60][R30.64], P1 ;  /* 0x026800001e037fae */ /* 0x0003e8000892187c */
[----:B------:R-:W2:Y:S04]  /*7f4c0*/  LDL.LU R25, [R1+0x20fc] ;  /* 0x0020fc0001197983 */ /* 0x000ea80000300800 */
[----:B------:R-:W3:Y:S04]  /*7f4d0*/  LDL.LU R24, [R1+0x2100] ;  /* 0x0021000001187983 */ /* 0x000ee80000300800 */
[----:B------:R-:W-:Y:S04]  /*7f4e0*/  STL [R1+0x2000], R9 ;  /* 0x0020000901007387 */ /* 0x000fe80000100800 */
[----:B------:R1:W-:Y:S01]  /*7f4f0*/  STL [R1+0x1ffc], R26 ;  /* 0x001ffc1a01007387 */ /* 0x0003e20000100800 */
[----:B------:R-:W-:-:S02]  /*7f500*/  IADD3 R7, P4, R7, R4, RZ ;  /* 0x0000000407077210 */ /* 0x000fc40007f9e0ff */
[----:B-1----:R-:W-:-:S03]  /*7f510*/  MOV R31, R26 ;  /* 0x0000001a001f7202 */ /* 0x002fc60000000f00 */
[----:B------:R-:W-:Y:S01]  /*7f520*/  IMAD.X R8, R8, 0x1, R0, P4 ;  /* 0x0000000108087824 */ /* 0x000fe200020e0600 */
        /* <DEDUP_REMOVED lines=154> */
[----:B------:R-:W2:Y:S04]  /*7fed0*/  LDL.LU.64 R10, [R1+0x1228] ;  /* 0x00122800010a7983 */ /* 0x000ea80000300a00 */
[----:B------:R-:W-:Y:S04]  /*7fee0*/  STL [R1+0x2498], R27 ;  /* 0x0024981b01007387 */ /* 0x000fe80000100800 */
[----:B------:R1:W-:Y:S04]  /*7fef0*/  LDGSTS.E [R3+0x6e80], desc[UR60][R30.64], P1 ;  /* 0x06e800001e037fae */ /* 0x0003e8000892187c */
[----:B------:R4:W-:Y:S01]  /*7ff00*/  STL [R1+0x2494], R28 ;  /* 0x0024941c01007387 */ /* 0x0009e20000100800 */
[----:B-1----:R-:W-:Y:S01]  /*7ff10*/  IMAD.MOV.U32 R30, RZ, RZ, R27 ;  /* 0x000000ffff1e7224 */ /* 0x002fe200078e001b */
[----:B------:R-:W-:-:S05]  /*7ff20*/  MOV R31, R28 ;  /* 0x0000001c001f7202 */ /* 0x000fca0000000f00 */
[----:B------:R1:W-:Y:S01]  /*7ff30*/  LDGSTS.E [R3+0x7280], desc[UR60][R30.64], P1 ;  /* 0x072800001e037fae */ /* 0x0003e2000892187c */
[----:B----4-:R-:W-:-:S05]  /*7ff40*/  IADD3 R24, P4, R24, R4, RZ ;  /* 0x0000000418187210 */ /* 0x010fca0007f9e0ff */
[----:B------:R-:W-:Y:S01]  /*7ff50*/  STL [R1+0x24e0], R24 ;  /* 0x0024e01801007387 */ /* 0x000fe20000100800 */
[----:B------:R-:W-:-:S03]  /*7ff60*/  IMAD.X R25, R25, 0x1, R0, P4 ;  /* 0x0000000119197824 */ /* 0x000fc600020e0600 */
[----:B------:R-:W4:Y:S01]  /*7ff70*/  LDL.LU.64 R28, [R1+0x1108] ;  /* 0x00110800011c7983 */ /* 0x000f220000300a00 */
[----:B---3--:R-:W-:-:S03]  /*7ff80*/  IADD3 R9, P2, R9, R4, RZ ;  /* 0x0000000409097210 */ /* 0x008fc60007f5e0ff */
[----:B------:R3:W-:Y:S01]  /*7ff90*/  STL [R1+0x24dc], R25 ;  /* 0x0024dc1901007387 */ /* 0x0007e20000100800 */
[----:B-1----:R-:W-:Y:S02]  /*7ffa0*/  IMAD.MOV.U32 R30, RZ, RZ, R24 ;  /* 0x000000ffff1e7224 */ /* 0x002fe400078e0018 */
[----:B------:R-:W-:Y:S01]  /*7ffb0*/  IMAD.MOV.U32 R31, RZ, RZ, R25 ;  /* 0x000000ffff1f7224 */ /* 0x000fe200078e0019 */
[----:B--2---:R-:W-:-:S04]  /*7ffc0*/  IADD3.X R26, R26, R0, RZ, P2, !PT ;  /* 0x000000001a1a7210 */ /* 0x004fc800017fe4ff */
[----:B------:R1:W-:Y:S04]  /*7ffd0*/  LDGSTS.E [R3+0x7680], desc[UR60][R30.64], P1 ;  /* 0x076800001e037fae */ /* 0x0003e8000892187c */
[----:B---3--:R-:W2:Y:S04]  /*7ffe0*/  LDL.LU.64 R24, [R1+0x10e0] ;  /* 0x0010e00001187983 */ /* 0x008ea80000300a00 */
[----:B------:R-:W-:Y:S04]  /*7fff0*/  STL [R1+0x2510], R9 ;  /* 0x0025100901007387 */ /* 0x000fe80000100800 */
[----:B------:R3:W-:Y:S01]  /*80000*/  STL [R1+0x250c], R26 ;  /* 0x00250c1a01007387 */ /* 0x0007e20000100800 */
[----:B------:R-:W-:Y:S01]  /*80010*/  IADD3 R7, P4, R7, R4, RZ ;  /* 0x0000000407077210 */ /* 0x000fe20007f9e0ff */
[----:B-1----:R-:W-:Y:S01]  /*80020*/  IMAD.MOV.U32 R30, RZ, RZ, R9 ;  /* 0x000000ffff1e7224 */ /* 0x002fe200078e0009 */
[----:B------:R-:W-:-:S03]  /*80030*/  MOV R31, R26 ;  /* 0x0000001a001f7202 */ /* 0x000fc60000000f00 */
[----:B------:R-:W-:Y:S01]  /*80040*/  IMAD.X R8, R8, 0x1, R0, P4 ;  /* 0x0000000108087824 */ /* 0x000fe200020e0600 */
[----:B------:R-:W-:Y:S04]  /*80050*/  STL [R1+0x2540], R7 ;  /* 0x0025400701007387 */ /* 0x000fe80000100800 */
[----:B---3--:R-:W3:Y:S04]  /*80060*/  LDL.LU.64 R26, [R1+0x10b8] ;  /* 0x0010b800011a7983 */ /* 0x008ee80000300a00 */
[----:B------:R1:W-:Y:S04]  /*80070*/  LDGSTS.E [R3+0x7a80], desc[UR60][R30.64], P1 ;  /* 0x07a800001e037fae */ /* 0x0003e8000892187c */
[----:B------:R1:W-:Y:S02]  /*80080*/  STL [R1+0x253c], R8 ;  /* 0x00253c0801007387 */ /* 0x0003e40000100800 */
[----:B-1----:R-:W-:-:S02]  /*80090*/  IMAD.MOV.U32 R31, RZ, RZ, R8 ;  /* 0x000000ffff1f7224 */ /* 0x002fc400078e0008 */
[----:B------:R-:W3:Y:S04]  /*800a0*/  LDL.LU.64 R8, [R1+0x1090] ;  /* 0x0010900001087983 */ /* 0x000ee80000300a00 */
[----:B------:R-:W3:Y:S01]  /*800b0*/  LDL.LU.64 R34, [R1+0xf98] ;  /* 0x000f980001227983 */ /* 0x000ee20000300a00 */
[----:B------:R-:W-:-:S03]  /*800c0*/  IMAD.MOV.U32 R30, RZ, RZ, R7 ;  /* 0x000000ffff1e7224 */ /* 0x000fc600078e0007 */
[----:B------:R-:W3:Y:S01]  /*800d0*/  LDL.LU.64 R32, [R1+0xf78] ;  /* 0x000f780001207983 */ /* 0x000ee20000300a00 */
[----:B------:R-:W-:-:S03]  /*800e0*/  IADD3 R46, P2, R10, R4, RZ ;  /* 0x000000040a2e7210 */ /* 0x000fc60007f5e0ff */
[----:B------:R1:W-:Y:S01]  /*800f0*/  LDGSTS.E [R3+0x7e80], desc[UR60][R30.64], P1 ;  /* 0x07e800001e037fae */ /* 0x0003e2000892187c */
[----:B------:R-:W-:-:S03]  /*80100*/  IADD3.X R252, R11, R0, RZ, P2, !PT ;  /* 0x000000000bfc7210 */ /* 0x000fc600017fe4ff */
[----:B------:R-:W3:Y:S04]  /*80110*/  LDL.LU.64 R30, [R1+0xf58] ;  /* 0x000f5800011e7983 */ /* 0x000ee80000300a00 */
[----:B------:R-:W1:Y:S01]  /*80120*/  LDL.LU.64 R10, [R1+0xf38] ;  /* 0x000f3800010a7983 */ /* 0x000e620000300a00 */
[----:B----4-:R-:W-:-:S05]  /*80130*/  IADD3 R44, P2, R28, R4, RZ ;  /* 0x000000041c2c7210 */ /* 0x010fca0007f5e0ff */
[----:B------:R-:W-:Y:S02]  /*80140*/  IMAD.X R45, R29, 0x1, R0, P2 ;  /* 0x000000011d2d7824 */ /* 0x000fe400010e0600 */
[----:B------:R-:W4:Y:S01]  /*80150*/  LDL.LU.64 R28, [R1+0xf18] ;  /* 0x000f1800011c7983 */ /* 0x000f220000300a00 */
[----:B--2---:R-:W-:-:S05]  /*80160*/  IADD3 R42, P2, R24, R4, RZ ;  /* 0x00000004182a7210 */ /* 0x004fca0007f5e0ff */
[----:B------:R-:W-:Y:S02]  /*80170*/  IMAD.X R43, R25, 0x1, R0, P2 ;  /* 0x00000001192b7824 */ /* 0x000fe400010e0600 */
[----:B------:R-:W2:Y:S01]  /*80180*/  LDL.LU.64 R24, [R1+0xef8] ;  /* 0x000ef80001187983 */ /* 0x000ea20000300a00 */
[----:B---3--:R-:W-:-:S04]  /*80190*/  IADD3 R40, P2, R26, R4, RZ ;  /* 0x000000041a287210 */ /* 0x008fc80007f5e0ff */
[----:B------:R-:W-:Y:S02]  /*801a0*/  IADD3.X R41, R27, R0, RZ, P2, !PT ;  /* 0x000000001b297210 */ /* 0x000fe400017fe4ff */
[----:B------:R-:W3:Y:S01]  /*801b0*/  LDL.LU.64 R26, [R1+0xe38] ;  /* 0x000e3800011a7983 */ /* 0x000ee20000300a00 */
[----:B------:R-:W-:-:S05]  /*801c0*/  IADD3 R38, P2, R8, R4, RZ ;  /* 0x0000000408267210 */ /* 0x000fca0007f5e0ff */
[----:B------:R-:W-:Y:S02]  /*801d0*/  IMAD.X R39, R9, 0x1, R0, P2 ;  /* 0x0000000109277824 */ /* 0x000fe400010e0600 */
[----:B------:R-:W3:Y:S04]  /*801e0*/  LDL.LU.64 R8, [R1+0xe20] ;  /* 0x000e200001087983 */ /* 0x000ee80000300a00 */
[----:B------:R-:W3:Y:S01]  /*801f0*/  LDL.LU.64 R48, [R1+0xe08] ;  /* 0x000e080001307983 */ /* 0x000ee20000300a00 */
[----:B------:R-:W-:-:S05]  /*80200*/  IADD3 R36, P2, R34, R4, RZ ;  /* 0x0000000422247210 */ /* 0x000fca0007f5e0ff */
[----:B------:R-:W-:Y:S01]  /*80210*/  IMAD.X R37, R35, 0x1, R0, P2 ;  /* 0x0000000123257824 */ /* 0x000fe200010e0600 */
[----:B------:R-:W-:-:S04]  /*80220*/  IADD3 R34, P2, R32, R4, RZ ;  /* 0x0000000420227210 */ /* 0x000fc80007f5e0ff */
[----:B------:R-:W-:Y:S02]  /*80230*/  IADD3.X R35, R33, R0, RZ, P2, !PT ;  /* 0x0000000021237210 */ /* 0x000fe400017fe4ff */
[----:B------:R-:W-:-:S05]  /*80240*/  IADD3 R32, P2, R30, R4, RZ ;  /* 0x000000041e207210 */ /* 0x000fca0007f5e0ff */
[----:B------:R-:W-:Y:S01]  /*80250*/  IMAD.X R33, R31, 0x1, R0, P2 ;  /* 0x000000011f217824 */ /* 0x000fe200010e0600 */
[----:B-1----:R-:W-:-:S05]  /*80260*/  IADD3 R30, P2, R10, R4, RZ ;  /* 0x000000040a1e7210 */ /* 0x002fca0007f5e0ff */
[----:B------:R-:W-:Y:S02]  /*80270*/  IMAD.X R31, R11, 0x1, R0, P2 ;  /* 0x000000010b1f7824 */ /* 0x000fe400010e0600 */
[----:B------:R-:W-:-:S05]  /*80280*/  IMAD.MOV.U32 R47, RZ, RZ, R252 ;  /* 0x000000ffff2f7224 */ /* 0x000fca00078e00fc */
[----:B------:R-:W-:Y:S04]  /*80290*/  STL.64 [R1+0x1228], R46 ;  /* 0x0012282e01007387 */ /* 0x000fe80000100a00 */
[----:B------:R-:W-:Y:S04]  /*802a0*/  STL.64 [R1+0x1108], R44 ;  /* 0x0011082c01007387 */ /* 0x000fe80000100a00 */
[----:B------:R-:W-:Y:S04]  /*802b0*/  STL.64 [R1+0x10e0], R42 ;  /* 0x0010e02a01007387 */ /* 0x000fe80000100a00 */
        /* <DEDUP_REMOVED lines=13> */
[----:B------:R-:W-:Y:S04]  /*80390*/  LDGSTS.E [R3+0x21e80], desc[UR60][R32.64], P1 ;  /* 0x21e8000020037fae */ /* 0x000fe8000892187c */
[----:B------:R-:W-:Y:S01]  /*803a0*/  LDGSTS.E [R3+0x22280], desc[UR60][R30.64], P1 ;  /* 0x222800001e037fae */ /* 0x000fe2000892187c */
[----:B----4-:R-:W-:-:S04]  /*803b0*/  IADD3 R10, P2, R28, R4, RZ ;  /* 0x000000041c0a7210 */ /* 0x010fc80007f5e0ff */
[----:B------:R-:W-:Y:S02]  /*803c0*/  IADD3.X R11, R29, R0, RZ, P2, !PT ;  /* 0x000000001d0b7210 */ /* 0x000fe400017fe4ff */
[----:B--2---:R-:W-:-:S03]  /*803d0*/  IADD3 R28, P2, R24, R4, RZ ;  /* 0x00000004181c7210 */ /* 0x004fc60007f5e0ff */
[----:B------:R-:W-:Y:S02]  /*803e0*/  LDGSTS.E [R3+0x22680], desc[UR60][R10.64], P1 ;  /* 0x226800000a037fae */ /* 0x000fe4000892187c */
[----:B------:R-:W-:Y:S02]  /*803f0*/  IMAD.X R29, R25, 0x1, R0, P2 ;  /* 0x00000001191d7824 */ /* 0x000fe400010e0600 */
[----:B------:R1:W-:Y:S01]  /*80400*/  STL.64 [R1+0xf18], R10 ;  /* 0x000f180a01007387 */ /* 0x0003e20000100a00 */
[----:B---3--:R-:W-:-:S03]  /*80410*/  IADD3 R24, P2, R26, R4, RZ ;  /* 0x000000041a187210 */ /* 0x008fc60007f5e0ff */
[----:B------:R2:W-:Y:S02]  /*80420*/  LDGSTS.E [R3+0x22a80], desc[UR60][R28.64], P1 ;  /* 0x22a800001c037fae */ /* 0x0005e4000892187c */
[----:B------:R-:W-:Y:S02]  /*80430*/  IMAD.X R25, R27, 0x1, R0, P2 ;  /* 0x000000011b197824 */ /* 0x000fe400010e0600 */
[----:B------:R-:W-:Y:S01]  /*80440*/  STL.64 [R1+0xef8], R28 ;  /* 0x000ef81c01007387 */ /* 0x000fe20000100a00 */
[----:B------:R-:W-:-:S03]  /*80450*/  IADD3 R26, P2, R8, R4, RZ ;  /* 0x00000004081a7210 */ /* 0x000fc60007f5e0ff */
[----:B------:R-:W-:Y:S01]  /*80460*/  LDGSTS.E [R3+0x22e80], desc[UR60][R24.64], P1 ;  /* 0x22e8000018037fae */ /* 0x000fe2000892187c */
[----:B------:R-:W-:Y:S02]  /*80470*/  IADD3.X R27, R9, R0, RZ, P2, !PT ;  /* 0x00000000091b7210 */ /* 0x000fe400017fe4ff */
[-C--:B------:R-:W-:Y:S01]  /*80480*/  IADD3 R8, P2, R48, R4.reuse, RZ ;  /* 0x0000000430087210 */ /* 0x080fe20007f5e0ff */
[----:B------:R3:W-:Y:S04]  /*80490*/  STL.64 [R1+0xe38], R24 ;  /* 0x000e381801007387 */ /* 0x0007e80000100a00 */
[----:B------:R-:W-:Y:S01]  /*804a0*/  LDGSTS.E [R3+0x23280], desc[UR60][R26.64], P1 ;  /* 0x232800001a037fae */ /* 0x000fe2000892187c */
[----:B------:R-:W-:Y:S01]  /*804b0*/  IMAD.X R9, R49, 0x1, R0, P2 ;  /* 0x0000000131097824 */ /* 0x000fe200010e0600 */
[----:B------:R-:W-:-:S02]  /*804c0*/  IADD3 R64, P2, R248, R4, RZ ;  /* 0x00000004f8407210 */ /* 0x000fc40007f5e0ff */
[----:B------:R-:W-:Y:S04]  /*804d0*/  STL.64 [R1+0xe20], R26 ;  /* 0x000e201a01007387 */ /* 0x000fe80000100a00 */
[----:B------:R-:W-:Y:S01]  /*804e0*/  LDGSTS.E [R3+0x23680], desc[UR60][R8.64], P1 ;  /* 0x2368000008037fae */ /* 0x000fe2000892187c */
        /* <DEDUP_REMOVED lines=34> */
[----:B------:R4:W-:Y:S04]  /*80710*/  STL.64 [R1+0xe08], R8 ;  /* 0x000e080801007387 */ /* 0x0009e80000100a00 */
[----:B-1----:R-:W2:Y:S01]  /*80720*/  LDL.LU R11, [R1+0x1d88] ;  /* 0x001d8800010b7983 */ /* 0x002ea20000300800 */
[----:B------:R-:W-:-:S04]  /*80730*/  IMAD.X R202, R203, 0x1, R0, P2 ;  /* 0x00000001cbca7824 */ /* 0x000fc800010e0600 */
[----:B------:R-:W-:Y:S02]  /*80740*/  IMAD.MOV.U32 R203, RZ, RZ, R202 ;  /* 0x000000ffffcb7224 */ /* 0x000fe400078e00ca */
[----:B------:R-:W-:Y:S02]  /*80750*/  IMAD.MOV.U32 R202, RZ, RZ, R7 ;  /* 0x000000ffffca7224 */ /* 0x000fe400078e0007 */
[----:B------:R-:W2:Y:S04]  /*80760*/  LDL.LU R7, [R1+0x1dc8] ;  /* 0x001dc80001077983 */ /* 0x000ea80000300800 */
[----:B---3--:R-:W3:Y:S04]  /*80770*/  LDL.LU R24, [R1+0x1d84] ;  /* 0x001d840001187983 */ /* 0x008ee80000300800 */
[----:B------:R-:W3:Y:S04]  /*80780*/  LDL.LU R10, [R1+0x1dc4] ;  /* 0x001dc400010a7983 */ /* 0x000ee80000300800 */
[----:B----4-:R-:W4:Y:S04]  /*80790*/  LDL.LU R9, [R1+0x1e04] ;  /* 0x001e040001097983 */ /* 0x010f280000300800 */
[----:B------:R-:W4:Y:S04]  /*807a0*/  LDL.LU R8, [R1+0x1e08] ;  /* 0x001e080001087983 */ /* 0x000f280000300800 */
[----:B------:R-:W4:Y:S04]  /*807b0*/  LDL.LU R28, [R1+0x1e44] ;  /* 0x001e4400011c7983 */ /* 0x000f280000300800 */
[----:B------:R-:W4:Y:S01]  /*807c0*/  LDL.LU R27, [R1+0x1e48] ;  /* 0x001e4800011b7983 */ /* 0x000f220000300800 */
        /* <DEDUP_REMOVED lines=13> */
[----:B------:R-:W-:Y:S01]  /*808a0*/  LDGSTS.E [R3+0x23a80], desc[UR60][R248.64], P1 ;  /* 0x23a80000f8037fae */ /* 0x000fe2000892187c */
[----:B------:R-:W-:Y:S02]  /*808b0*/  IMAD.MOV.U32 R224, RZ, RZ, R58 ;  /* 0x000000ffffe07224 */ /* 0x000fe400078e003a */
[----:B------:R-:W-:Y:S01]  /*808c0*/  IMAD.MOV.U32 R223, RZ, RZ, R222 ;  /* 0x000000ffffdf7224 */ /* 0x000fe200078e00de */
[----:B------:R-:W-:Y:S01]  /*808d0*/  LDGSTS.E [R3+0x23e80], desc[UR60][R242.64], P1 ;  /* 0x23e80000f2037fae */ /* 0x000fe2000892187c */
[----:B------:R-:W-:Y:S01]  /*808e0*/  MOV R222, R57 ;  /* 0x0000003900de7202 */ /* 0x000fe20000000f00 */
[----:B------:R-:W-:Y:S02]  /*808f0*/  IMAD.MOV.U32 R221, RZ, RZ, R220 ;  /* 0x000000ffffdd7224 */ /* 0x000fe400078e00dc */
[----:B------:R-:W-:Y:S01]  /*80900*/  LDGSTS.E [R3+0x24280], desc[UR60][R236.64], P1 ;  /* 0x24280000ec037fae */ /* 0x000fe2000892187c */
[----:B------:R-:W-:Y:S01]  /*80910*/  IMAD.MOV.U32 R220, RZ, RZ, R56 ;  /* 0x000000ffffdc7224 */ /* 0x000fe200078e0038 */
[----:B------:R-:W-:-:S02]  /*80920*/  MOV R219, R218 ;  /* 0x000000da00db7202 */ /* 0x000fc40000000f00 */
        /* <DEDUP_REMOVED lines=22> */
[----:B------:R-:W-:-:S03]  /*80a90*/  MOV R204, R48 ;  /* 0x0000003000cc7202 */ /* 0x000fc60000000f00 */
[----:B------:R-:W-:Y:S04]  /*80aa0*/  LDGSTS.E [R3+0x26680], desc[UR60][R214.64], P1 ;  /* 0x26680000d6037fae */ /* 0x000fe8000892187c */
[----:B------:R-:W-:Y:S04]  /*80ab0*/  LDGSTS.E [R3+0x26a80], desc[UR60][R212.64], P1 ;  /* 0x26a80000d4037fae */ /* 0x000fe8000892187c */
[----:B------:R-:W-:Y:S01]  /*80ac0*/  LDGSTS.E [R3+0x26e80], desc[UR60][R210.64], P1 ;  /* 0x26e80000d2037fae */ /* 0x000fe2000892187c */
[----:B--2---:R-:W-:-:S03]  /*80ad0*/  LOP3.LUT R29, R13, 0x60, RZ, 0x3c, !PT ;  /* 0x000000600d1d7812 */ /* 0x004fc600078e3cff */
[----:B------:R-:W-:Y:S04]  /*80ae0*/  LDGSTS.E [R3+0x27280], desc[UR60][R208.64], P1 ;  /* 0x27280000d0037fae */ /* 0x000fe8000892187c */
[----:B------:R-:W2:Y:S04]  /*80af0*/  LDL.LU R26, [R1+0x1e84] ;  /* 0x001e8400011a7983 */ /* 0x000ea80000300800 */
[----:B------:R-:W-:Y:S04]  /*80b00*/  LDGSTS.E [R3+0x27680], desc[UR60][R206.64], P1 ;  /* 0x27680000ce037fae */ /* 0x000fe8000892187c */
[----:B------:R-:W2:Y:S04]  /*80b10*/  LDL.LU R25, [R1+0x1e88] ;  /* 0x001e880001197983 */ /* 0x000ea80000300800 */
[----:B------:R-:W-:Y:S04]  /*80b20*/  LDGSTS.E [R3+0x27a80], desc[UR60][R204.64], P1 ;  /* 0x27a80000cc037fae */ /* 0x000fe8000892187c */
[----:B------:R1:W-:Y:S02]  /*80b30*/  LDGSTS.E [R3+0x27e80], desc[UR60][R202.64], P1 ;  /* 0x27e80000ca037fae */ /* 0x0003e4000892187c */
[----:B-1----:R-:W-:Y:S01]  /*80b40*/  IMAD.IADD R3, R29, 0x1, R5 ;  /* 0x000000011d037824 */ /* 0x002fe200078e0205 */
[----:B------:R-:W-:-:S02]  /*80b50*/  IADD3 R11, P2, R11, R4, RZ ;  /* 0x000000040b0b7210 */ /* 0x000fc40007f5e0ff */
[----:B------:R-:W-:Y:S02]  /*80b60*/  IADD3 R7, P4, R7, R4, RZ ;  /* 0x0000000407077210 */ /* 0x000fe40007f9e0ff */
[----:B---3--:R-:W-:Y:S01]  /*80b70*/  IADD3.X R24, R24, R0, RZ, P2, !PT ;  /* 0x0000000018187210 */ /* 0x008fe200017fe4ff */
[----:B------:R-:W-:Y:S02]  /*80b80*/  STL [R1+0x1d88], R11 ;  /* 0x001d880b01007387 */ /* 0x000fe40000100800 */
[----:B------:R-:W-:Y:S02]  /*80b90*/  IMAD.X R10, R10, 0x1, R0, P4 ;  /* 0x000000010a0a7824 */ /* 0x000fe400020e0600 */
[----:B------:R1:W-:Y:S01]  /*80ba0*/  STL [R1+0x1d84], R24 ;  /* 0x001d841801007387 */ /* 0x0003e20000100800 */
[----:B------:R-:W-:Y:S01]  /*80bb0*/  MOV R30, R11 ;  /* 0x0000000b001e7202 */ /* 0x000fe20000000f00 */
[----:B------:R-:W-:Y:S02]  /*80bc0*/  IMAD.MOV.U32 R31, RZ, RZ, R24 ;  /* 0x000000ffff1f7224 */ /* 0x000fe400078e0018 */
[----:B------:R-:W-:Y:S01]  /*80bd0*/  STL [R1+0x1dc8], R7 ;  /* 0x001dc80701007387 */ /* 0x000fe20000100800 */
[----:B----4-:R-:W-:-:S03]  /*80be0*/  IADD3 R8, P2, R8, R4, RZ ;  /* 0x0000000408087210 */ /* 0x010fc60007f5e0ff */
[----:B------:R3:W-:Y:S01]  /*80bf0*/  STL [R1+0x1dc4], R10 ;  /* 0x001dc40a01007387 */ /* 0x0007e20000100800 */
[----:B------:R-:W-:-:S03]  /*80c00*/  IADD3 R27, P4, R27, R4, RZ ;  /* 0x000000041b1b7210 */ /* 0x000fc60007f9e0ff */
[----:B------:R4:W-:Y:S04]  /*80c10*/  LDGSTS.E [R3+0x300], desc[UR60][R30.64], P1 ;  /* 0x003000001e037fae */ /* 0x0009e8000892187c */
[----:B-1----:R-:W2:Y:S04]  /*80c20*/  LDL.LU R24, [R1+0x1ec4] ;  /* 0x001ec40001187983 */ /* 0x002ea80000300800 */
[----:B------:R-:W2:Y:S01]  /*80c30*/  LDL.LU R11, [R1+0x1ec8] ;  /* 0x001ec800010b7983 */ /* 0x000ea20000300800 */
[--C-:B------:R-:W-:Y:S02]  /*80c40*/  IMAD.X R9, R9, 0x1, R0.reuse, P2 ;  /* 0x0000000109097824 */ /* 0x100fe400010e0600 */
[----:B------:R-:W-:-:S02]  /*80c50*/  IMAD.X R28, R28, 0x1, R0, P4 ;  /* 0x000000011c1c7824 */ /* 0x000fc400020e0600 */
[----:B----4-:R-:W-:Y:S01]  /*80c60*/  IMAD.MOV.U32 R30, RZ, RZ, R7 ;  /* 0x000000ffff1e7224 */ /* 0x010fe200078e0007 */
[----:B------:R-:W-:Y:S02]  /*80c70*/  MOV R31, R10 ;  /* 0x0000000a001f7202 */ /* 0x000fe40000000f00 */
[----:B---3--:R-:W3:Y:S04]  /*80c80*/  LDL.LU R10, [R1+0x1f04] ;  /* 0x001f0400010a7983 */ /* 0x008ee80000300800 */
[----:B------:R-:W4:Y:S04]  /*80c90*/  LDL.LU R7, [R1+0x1f08] ;  /* 0x001f080001077983 */ /* 0x000f280000300800 */
[----:B------:R-:W-:Y:S04]  /*80ca0*/  STL [R1+0x1e08], R8 ;  /* 0x001e080801007387 */ /* 0x000fe80000100800 */
[----:B------:R1:W-:Y:S04]  /*80cb0*/  LDGSTS.E [R3+0x700], desc[UR60][R30.64], P1 ;  /* 0x007000001e037fae */ /* 0x0003e8000892187c */
[----:B------:R1:W-:Y:S04]  /*80cc0*/  STL [R1+0x1e04], R9 ;  /* 0x001e040901007387 */ /* 0x0003e80000100800 */
[----:B------:R-:W-:Y:S01]  /*80cd0*/  STL [R1+0x1e48], R27 ;  /* 0x001e481b01007387 */ /* 0x000fe20000100800 */
[----:B-1----:R-:W-:Y:S01]  /*80ce0*/  IMAD.MOV.U32 R31, RZ, RZ, R9 ;  /* 0x000000ffff1f7224 */ /* 0x002fe200078e0009 */
[----:B------:R-:W-:-:S02]  /*80cf0*/  MOV R30, R8 ;  /* 0x00000008001e7202 */ /* 0x000fc40000000f00 */
[----:B------:R-:W3:Y:S04]  /*80d00*/  LDL.LU R9, [R1+0x1f44] ;  /* 0x001f440001097983 */ /* 0x000ee80000300800 */
[----:B------:R1:W-:Y:S04]  /*80d10*/  STL [R1+0x1e44], R28 ;  /* 0x001e441c01007387 */ /* 0x0003e80000100800 */
[----:B------:R-:W3:Y:S04]  /*80d20*/  LDL.LU R8, [R1+0x1f48] ;  /* 0x001f480001087983 */ /* 0x000ee80000300800 */
[----:B------:R1:W-:Y:S01]  /*80d30*/  LDGSTS.E [R3+0xb00], desc[UR60][R30.64], P1 ;  /* 0x00b000001e037fae */ /* 0x0003e2000892187c */
[----:B--2---:R-:W-:Y:S01]  /*80d40*/  IADD3 R25, P2, R25, R4, RZ ;  /* 0x0000000419197210 */ /* 0x004fe20007f5e0ff */
[----:B-1----:R-:W-:Y:S01]  /*80d50*/  IMAD.MOV.U32 R30, RZ, RZ, R27 ;  /* 0x000000ffff1e7224 */ /* 0x002fe200078e001b */
[----:B------:R-:W-:-:S03]  /*80d60*/  MOV R31, R28 ;  /* 0x0000001c001f7202 */ /* 0x000fc60000000f00 */
[----:B------:R-:W-:Y:S01]  /*80d70*/  IMAD.X R26, R26, 0x1, R0, P2 ;  /* 0x000000011a1a7824 */ /* 0x000fe200010e0600 */
[----:B------:R-:W2:Y:S04]  /*80d80*/  LDL.LU R28, [R1+0x1f84] ;  /* 0x001f8400011c7983 */ /* 0x000ea80000300800 */
[----:B------:R-:W2:Y:S04]  /*80d90*/  LDL.LU R27, [R1+0x1f88] ;  /* 0x001f8800011b7983 */ /* 0x000ea80000300800 */
[----:B------:R1:W-:Y:S04]  /*80da0*/  LDGSTS.E [R3+0xf00], desc[UR60][R30.64], P1 ;  /* 0x00f000001e037fae */ /* 0x0003e8000892187c */
[----:B------:R-:W-:Y:S04]  /*80db0*/  STL [R1+0x1e88], R25 ;  /* 0x001e881901007387 */ /* 0x000fe80000100800 */
[----:B------:R4:W-:Y:S01]  /*80dc0*/  STL [R1+0x1e84], R26 ;  /* 0x001e841a01007387 */ /* 0x0009e20000100800 */
[----:B-1----:R-:W-:Y:S01]  /*80dd0*/  MOV R30, R25 ;  /* 0x00000019001e7202 */ /* 0x002fe20000000f00 */
[----:B------:R-:W-:-:S05]  /*80de0*/  IMAD.MOV.U32 R31, RZ, RZ, R26 ;  /* 0x000000ffff1f7224 */ /* 0x000fca00078e001a */
[----:B------:R1:W-:Y:S01]  /*80df0*/  LDGSTS.E [R3+0x1300], desc[UR60][R30.64], P1 ;  /* 0x013000001e037fae */ /* 0x0003e2000892187c */
[----:B------:R-:W-:-:S05]  /*80e00*/  IADD3 R11, P4, R11, R4, RZ ;  /* 0x000000040b0b7210 */ /* 0x000fca0007f9e0ff */
[----:B------:R-:W-:Y:S01]  /*80e10*/  IMAD.X R24, R24, 0x1, R0, P4 ;  /* 0x0000000118187824 */ /* 0x000fe200020e0600 */
[----:B------:R-:W-:Y:S04]  /*80e20*/  STL [R1+0x1ec8], R11 ;  /* 0x001ec80b01007387 */ /* 0x000fe80000100800 */
[----:B----4-:R-:W4:Y:S04]  /*80e30*/  LDL.LU R26, [R1+0x1fc4] ;  /* 0x001fc400011a7983 */ /* 0x010f280000300800 */
[----:B------:R3:W-:Y:S04]  /*80e40*/  STL [R1+0x1ec4], R24 ;  /* 0x001ec41801007387 */ /* 0x0007e80000100800 */
[----:B------:R-:W4:Y:S01]  /*80e50*/  LDL.LU R25, [R1+0x1fc8] ;  /* 0x001fc80001197983 */ /* 0x000f220000300800 */
[----:B------:R-:W-:Y:S01]  /*80e60*/  IADD3 R7, P2, R7, R4, RZ ;  /* 0x0000000407077210 */ /* 0x000fe20007f5e0ff */
[----:B-1----:R-:W-:Y:S01]  /*80e70*/  IMAD.MOV.U32 R30, RZ, RZ, R11 ;  /* 0x000000ffff1e7224 */ /* 0x002fe200078e000b */
[----:B------:R-:W-:-:S03]  /*80e80*/  MOV R31, R24 ;  /* 0x00000018001f7202 */ /* 0x000fc60000000f00 */
[----:B---3--:R-:W-:Y:S01]  /*80e90*/  IMAD.X R10, R10, 0x1, R0, P2 ;  /* 0x000000010a0a7824 */ /* 0x008fe200010e0600 */
[----:B------:R-:W3:Y:S04]  /*80ea0*/  LDL.LU R24, [R1+0x2004] ;  /* 0x0020040001187983 */ /* 0x000ee80000300800 */
[----:B------:R-:W3:Y:S04]  /*80eb0*/  LDL.LU R11, [R1+0x2008] ;  /* 0x00200800010b7983 */ /* 0x000ee80000300800 */
[----:B------:R-:W-:Y:S04]  /*80ec0*/  STL [R1+0x1f08], R7 ;  /* 0x001f080701007387 */ /* 0x000fe80000100800 */
[----:B------:R1:W-:Y:S04]  /*80ed0*/  LDGSTS.E [R3+0x1700], desc[UR60][R30.64], P1 ;  /* 0x017000001e037fae */ /* 0x0003e8000892187c */
[----:B------:R1:W-:Y:S01]  /*80ee0*/  STL [R1+0x1f04], R10 ;  /* 0x001f040a01007387 */ /* 0x0003e20000100800 */
[----:B------:R-:W-:-:S05]  /*80ef0*/  IADD3 R8, P4, R8, R4, RZ ;  /* 0x0000000408087210 */ /* 0x000fca0007f9e0ff */
[----:B------:R-:W-:Y:S02]  /*80f00*/  IMAD.X R9, R9, 0x1, R0, P4 ;  /* 0x0000000109097824 */ /* 0x000fe400020e0600 */
[----:B-1----:R-:W-:Y:S01]  /*80f10*/  IMAD.MOV.U32 R31, RZ, RZ, R10 ;  /* 0x000000ffff1f7224 */ /* 0x002fe200078e000a */
[----:B------:R-:W-:Y:S04]  /*80f20*/  STL [R1+0x1f48], R8 ;  /* 0x001f480801007387 */ /* 0x000fe80000100800 */
[----:B------:R-:W3:Y:S01]  /*80f30*/  LDL.LU R10, [R1+0x2044] ;  /* 0x00204400010a7983 */ /* 0x000ee20000300800 */
[----:B------:R-:W-:-:S03]  /*80f40*/  MOV R30, R7 ;  /* 0x00000007001e7202 */ /* 0x000fc60000000f00 */
        /* <DEDUP_REMOVED lines=15> */
[----:B----4-:R-:W-:-:S05]  /*81040*/  IADD3 R25, P4, R25, R4, RZ ;  /* 0x0000000419197210 */ /* 0x010fca0007f9e0ff */
[----:B------:R-:W-:Y:S01]  /*81050*/  IMAD.X R26, R26, 0x1, R0, P4 ;  /* 0x000000011a1a7824 */ /* 0x000fe200020e0600 */
[----:B------:R-:W-:Y:S04]  /*81060*/  STL [R1+0x1fc8], R25 ;  /* 0x001fc81901007387 */ /* 0x000fe80000100800 */
[----:B------:R-:W4:Y:S01]  /*81070*/  LDL.LU R28, [R1+0x20c4] ;  /* 0x0020c400011c7983 */ /* 0x000f220000300800 */
[----:B---3--:R-:W-:-:S03]  /*81080*/  IADD3 R11, P2, R11, R4, RZ ;  /* 0x000000040b0b7210 */ /* 0x008fc60007f5e0ff */
[----:B------:R3:W-:Y:S04]  /*81090*/  STL [R1+0x1fc4], R26 ;  /* 0x001fc41a01007387 */ /* 0x0007e80000100800 */
[----:B------:R-:W4:Y:S01]  /*810a0*/  LDL.LU R27, [R1+0x20c8] ;  /* 0x0020c800011b7983 */ /* 0x000f220000300800 */
[----:B-1----:R-:W-:Y:S01]  /*810b0*/  IMAD.MOV.U32 R30, RZ, RZ, R25 ;  /* 0x000000ffff1e7224 */ /* 0x002fe200078e0019 */
[----:B------:R-:W-:Y:S01]  /*810c0*/  MOV R31, R26 ;  /* 0x0000001a001f7202 */ /* 0x000fe20000000f00 */
[----:B------:R-:W-:-:S04]  /*810d0*/  IMAD.X R24, R24, 0x1, R0, P2 ;  /* 0x0000000118187824 */ /* 0x000fc800010e0600 */
[----:B------:R1:W-:Y:S04]  /*810e0*/  LDGSTS.E [R3+0x2700], desc[UR60][R30.64], P1 ;  /* 0x027000001e037fae */ /* 0x0003e8000892187c */
[----:B---3--:R-:W3:Y:S04]  /*810f0*/  LDL.LU R26, [R1+0x2104] ;  /* 0x00210400011a7983 */ /* 0x008ee80000300800 */
[----:B------:R-:W3:Y:S04]  /*81100*/  LDL.LU R25, [R1+0x2108] ;  /* 0x0021080001197983 */ /* 0x000ee80000300800 */
[----:B------:R-:W-:Y:S04]  /*81110*/  STL [R1+0x2008], R11 ;  /* 0x0020080b01007387 */ /* 0x000fe80000100800 */
[----:B------:R1:W-:Y:S01]  /*81120*/  STL [R1+0x2004], R24 ;  /* 0x0020041801007387 */ /* 0x0003e20000100800 */
[----:B------:R-:W-:Y:S01]  /*81130*/  IADD3 R7, P4, R7, R4, RZ ;  /* 0x0000000407077210 */ /* 0x000fe20007f9e0ff */
[----:B-1----:R-:W-:-:S04]  /*81140*/  IMAD.MOV.U32 R31, RZ, RZ, R24 ;  /* 0x000000ffff1f7224 */ /* 0x002fc800078e0018 */
[----:B------:R-:W-:Y:S01]  /*81150*/  IMAD.X R10, R10, 0x1, R0, P4 ;  /* 0x000000010a0a7824 */ /* 0x000fe200020e0600 */
[----:B------:R-:W-:Y:S04]  /*81160*/  STL [R1+0x2048], R7 ;  /* 0x0020480701007387 */ /* 0x000fe80000100800 */
[----:B------:R-:W3:Y:S01]  /*81170*/  LDL.LU R24, [R1+0x2144] ;  /* 0x0021440001187983 */ /* 0x000ee20000300800 */
[----:B------:R-:W-:-:S03]  /*81180*/  MOV R30, R11 ;  /* 0x0000000b001e7202 */ /* 0x000fc60000000f00 */
[----:B------:R1:W-:Y:S04]  /*81190*/  STL [R1+0x2044], R10 ;  /* 0x0020440a01007387 */ /* 0x0003e80000100800 */
[----:B------:R-:W3:Y:S04]  /*811a0*/  LDL.LU R11, [R1+0x2148] ;  /* 0x00214800010b7983 */ /* 0x000ee80000300800 */
[----:B------:R1:W-:Y:S01]  /*811b0*/  LDGSTS.E [R3+0x2b00], desc[UR60][R30.64], P1 ;  /* 0x02b000001e037fae */ /* 0x0003e2000892187c */
[----:B--2---:R-:W-:-:S05]  /*811c0*/  IADD3 R8, P2, R8, R4, RZ ;  /* 0x0000000408087210 */ /* 0x004fca0007f5e0ff */
[----:B------:R-:W-:Y:S02]  /*811d0*/  IMAD.X R9, R9, 0x1, R0, P2 ;  /* 0x0000000109097824 */ /* 0x000fe400010e0600 */
[----:B-1----:R-:W-:Y:S01]  /*811e0*/  IMAD.MOV.U32 R30, RZ, RZ, R7 ;  /* 0x000000ffff1e7224 */ /* 0x002fe200078e0007 */
[----:B------:R-:W-:Y:S02]  /*811f0*/  MOV R31, R10 ;  /* 0x0000000a001f7202 */ /* 0x000fe40000000f00 */
        /* <DEDUP_REMOVED lines=144> */
[----:B------:R-:W2:Y:S04]  /*81b00*/  LDL.LU.64 R8, [R1+0x1220] ;  /* 0x0012200001087983 */ /* 0x000ea80000300a00 */
[----:B------:R1:W-:Y:S04]  /*81b10*/  LDGSTS.E [R3+0x6f00], desc[UR60][R30.64], P1 ;  /* 0x06f000001e037fae */ /* 0x0003e8000892187c */
[----:B------:R-:W-:Y:S04]  /*81b20*/  STL [R1+0x24b8], R27 ;  /* 0x0024b81b01007387 */ /* 0x000fe80000100800 */
[----:B------:R4:W-:Y:S01]  /*81b30*/  STL [R1+0x24b4], R28 ;  /* 0x0024b41c01007387 */ /* 0x0009e20000100800 */
[----:B-1----:R-:W-:Y:S01]  /*81b40*/  MOV R30, R27 ;  /* 0x0000001b001e7202 */ /* 0x002fe20000000f00 */
[----:B------:R-:W-:-:S05]  /*81b50*/  IMAD.MOV.U32 R31, RZ, RZ, R28 ;  /* 0x000000ffff1f7224 */ /* 0x000fca00078e001c */
[----:B------:R1:W-:Y:S01]  /*81b60*/  LDGSTS.E [R3+0x7300], desc[UR60][R30.64], P1 ;  /* 0x073000001e037fae */ /* 0x0003e2000892187c */
[----:B----4-:R-:W-:-:S05]  /*81b70*/  IADD3 R25, P4, R25, R4, RZ ;  /* 0x0000000419197210 */ /* 0x010fca0007f9e0ff */
[--C-:B------:R-:W-:Y:S01]  /*81b80*/  IMAD.X R26, R26, 0x1, R0.reuse, P4 ;  /* 0x000000011a1a7824 */ /* 0x100fe200020e0600 */
[----:B------:R-:W-:Y:S04]  /*81b90*/  STL [R1+0x24e8], R25 ;  /* 0x0024e81901007387 */ /* 0x000fe80000100800 */
[----:B------:R-:W4:Y:S01]  /*81ba0*/  LDL.LU.64 R28, [R1+0x1100] ;  /* 0x00110000011c7983 */ /* 0x000f220000300a00 */
[----:B---3--:R-:W-:Y:S01]  /*81bb0*/  IADD3 R11, P2, R11, R4, RZ ;  /* 0x000000040b0b7210 */ /* 0x008fe20007f5e0ff */
[----:B-1----:R-:W-:Y:S01]  /*81bc0*/  IMAD.MOV.U32 R30, RZ, RZ, R25 ;  /* 0x000000ffff1e7224 */ /* 0x002fe200078e0019 */
[----:B------:R-:W-:Y:S01]  /*81bd0*/  MOV R31, R26 ;  /* 0x0000001a001f7202 */ /* 0x000fe20000000f00 */
[----:B------:R1:W-:Y:S02]  /*81be0*/  STL [R1+0x24e4], R26 ;  /* 0x0024e41a01007387 */ /* 0x0003e40000100800 */
[----:B------:R-:W-:-:S02]  /*81bf0*/  IMAD.X R24, R24, 0x1, R0, P2 ;  /* 0x0000000118187824 */ /* 0x000fc400010e0600 */
[----:B------:R3:W-:Y:S04]  /*81c00*/  LDGSTS.E [R3+0x7700], desc[UR60][R30.64], P1 ;  /* 0x077000001e037fae */ /* 0x0007e8000892187c */
[----:B-1----:R-:W4:Y:S04]  /*81c10*/  LDL.LU.64 R26, [R1+0x10d8] ;  /* 0x0010d800011a7983 */ /* 0x002f280000300a00 */
[----:B------:R-:W-:Y:S04]  /*81c20*/  STL [R1+0x2518], R11 ;  /* 0x0025180b01007387 */ /* 0x000fe80000100800 */
[----:B------:R1:W-:Y:S01]  /*81c30*/  STL [R1+0x2514], R24 ;  /* 0x0025141801007387 */ /* 0x0003e20000100800 */
[----:B------:R-:W-:-:S02]  /*81c40*/  IADD3 R7, P4, R7, R4, RZ ;  /* 0x0000000407077210 */ /* 0x000fc40007f9e0ff */
[----:B---3--:R-:W-:Y:S01]  /*81c50*/  MOV R30, R11 ;  /* 0x0000000b001e7202 */ /* 0x008fe20000000f00 */
[----:B------:R-:W-:Y:S02]  /*81c60*/  IMAD.MOV.U32 R31, RZ, RZ, R24 ;  /* 0x000000ffff1f7224 */ /* 0x000fe400078e0018 */
[----:B------:R-:W-:Y:S01]  /*81c70*/  STL [R1+0x2548], R7 ;  /* 0x0025480701007387 */ /* 0x000fe20000100800 */
[----:B------:R-:W-:-:S03]  /*81c80*/  IMAD.X R10, R10, 0x1, R0, P4 ;  /* 0x000000010a0a7824 */ /* 0x000fc600020e0600 */
[----:B-1----:R-:W3:Y:S04]  /*81c90*/  LDL.LU.64 R24, [R1+0x10b0] ;  /* 0x0010b00001187983 */ /* 0x002ee80000300a00 */
[----:B------:R1:W-:Y:S04]  /*81ca0*/  LDGSTS.E [R3+0x7b00], desc[UR60][R30.64], P1 ;  /* 0x07b000001e037fae */ /* 0x0003e8000892187c */
[----:B------:R2:W-:Y:S01]  /*81cb0*/  STL [R1+0x2544], R10 ;  /* 0x0025440a01007387 */ /* 0x0005e20000100800 */
[----:B-1----:R-:W-:-:S03]  /*81cc0*/  MOV R31, R10 ;  /* 0x0000000a001f7202 */ /* 0x002fc60000000f00 */
[----:B--2---:R-:W2:Y:S04]  /*81cd0*/  LDL.LU.64 R10, [R1+0x1088] ;  /* 0x00108800010a7983 */ /* 0x004ea80000300a00 */
[----:B------:R-:W2:Y:S01]  /*81ce0*/  LDL.LU.64 R34, [R1+0xf90] ;  /* 0x000f900001227983 */ /* 0x000ea20000300a00 */
[----:B------:R-:W-:-:S03]  /*81cf0*/  IMAD.MOV.U32 R30, RZ, RZ, R7 ;  /* 0x000000ffff1e7224 */ /* 0x000fc600078e0007 */
[----:B------:R-:W2:Y:S01]  /*81d00*/  LDL.LU.64 R32, [R1+0xf70] ;  /* 0x000f700001207983 */ /* 0x000ea20000300a00 */
[----:B------:R-:W-:-:S03]  /*81d10*/  IADD3 R46, P2, R8, R4, RZ ;  /* 0x00000004082e7210 */ /* 0x000fc60007f5e0ff */
[----:B------:R1:W-:Y:S02]  /*81d20*/  LDGSTS.E [R3+0x7f00], desc[UR60][R30.64], P1 ;  /* 0x07f000001e037fae */ /* 0x0003e4000892187c */
[----:B------:R-:W-:Y:S02]  /*81d30*/  IMAD.X R252, R9, 0x1, R0, P2 ;  /* 0x0000000109fc7824 */ /* 0x000fe400010e0600 */
[----:B------:R-:W2:Y:S04]  /*81d40*/  LDL.LU.64 R30, [R1+0xf50] ;  /* 0x000f5000011e7983 */ /* 0x000ea80000300a00 */
[----:B------:R-:W1:Y:S01]  /*81d50*/  LDL.LU.64 R8, [R1+0xf30] ;  /* 0x000f300001087983 */ /* 0x000e620000300a00 */
[----:B----4-:R-:W-:-:S05]  /*81d60*/  IADD3 R44, P2, R28, R4, RZ ;  /* 0x000000041c2c7210 */ /* 0x010fca0007f5e0ff */
[----:B------:R-:W-:Y:S02]  /*81d70*/  IMAD.X R45, R29, 0x1, R0, P2 ;  /* 0x000000011d2d7824 */ /* 0x000fe400010e0600 */
[----:B------:R-:W4:Y:S01]  /*81d80*/  LDL.LU.64 R28, [R1+0xf10] ;  /* 0x000f1000011c7983 */ /* 0x000f220000300a00 */
[----:B------:R-:W-:-:S04]  /*81d90*/  IADD3 R42, P2, R26, R4, RZ ;  /* 0x000000041a2a7210 */ /* 0x000fc80007f5e0ff */
[----:B------:R-:W-:Y:S02]  /*81da0*/  IADD3.X R43, R27, R0, RZ, P2, !PT ;  /* 0x000000001b2b7210 */ /* 0x000fe400017fe4ff */
[----:B------:R-:W4:Y:S01]  /*81db0*/  LDL.LU.64 R26, [R1+0xef0] ;  /* 0x000ef000011a7983 */ /* 0x000f220000300a00 */
[----:B---3--:R-:W-:-:S05]  /*81dc0*/  IADD3 R40, P2, R24, R4, RZ ;  /* 0x0000000418287210 */ /* 0x008fca0007f5e0ff */
[----:B------:R-:W-:Y:S02]  /*81dd0*/  IMAD.X R41, R25, 0x1, R0, P2 ;  /* 0x0000000119297824 */ /* 0x000fe400010e0600 */
[----:B------:R-:W3:Y:S01]  /*81de0*/  LDL.LU.64 R24, [R1+0xe30] ;  /* 0x000e300001187983 */ /* 0x000ee20000300a00 */
[----:B--2---:R-:W-:-:S05]  /*81df0*/  IADD3 R38, P2, R10, R4, RZ ;  /* 0x000000040a267210 */ /* 0x004fca0007f5e0ff */
[----:B------:R-:W-:Y:S02]  /*81e00*/  IMAD.X R39, R11, 0x1, R0, P2 ;  /* 0x000000010b277824 */ /* 0x000fe400010e0600 */
[----:B------:R-:W2:Y:S04]  /*81e10*/  LDL.LU.64 R10, [R1+0xe18] ;  /* 0x000e1800010a7983 */ /* 0x000ea80000300a00 */
[----:B------:R-:W2:Y:S01]  /*81e20*/  LDL.LU.64 R48, [R1+0xe00] ;  /* 0x000e000001307983 */ /* 0x000ea20000300a00 */
[----:B------:R-:W-:-:S04]  /*81e30*/  IADD3 R36, P2, R34, R4, RZ ;  /* 0x0000000422247210 */ /* 0x000fc80007f5e0ff */
[----:B------:R-:W-:Y:S02]  /*81e40*/  IADD3.X R37, R35, R0, RZ, P2, !PT ;  /* 0x0000000023257210 */ /* 0x000fe400017fe4ff */
[----:B------:R-:W-:-:S05]  /*81e50*/  IADD3 R34, P2, R32, R4, RZ ;  /* 0x0000000420227210 */ /* 0x000fca0007f5e0ff */
[----:B------:R-:W-:Y:S01]  /*81e60*/  IMAD.X R35, R33, 0x1, R0, P2 ;  /* 0x0000000121237824 */ /* 0x000fe200010e0600 */
[----:B------:R-:W-:-:S05]  /*81e70*/  IADD3 R32, P2, R30, R4, RZ ;  /* 0x000000041e207210 */ /* 0x000fca0007f5e0ff */
[----:B------:R-:W-:Y:S01]  /*81e80*/  IMAD.X R33, R31, 0x1, R0, P2 ;  /* 0x000000011f217824 */ /* 0x000fe200010e0600 */
[----:B-1----:R-:W-:-:S04]  /*81e90*/  IADD3 R30, P2, R8, R4, RZ ;  /* 0x00000004081e7210 */ /* 0x002fc80007f5e0ff */
[----:B------:R-:W-:Y:S02]  /*81ea0*/  IADD3.X R31, R9, R0, RZ, P2, !PT ;  /* 0x00000000091f7210 */ /* 0x000fe400017fe4ff */
[----:B------:R-:W-:-:S05]  /*81eb0*/  MOV R47, R252 ;  /* 0x000000fc002f7202 */ /* 0x000fca0000000f00 */
[----:B------:R-:W-:Y:S04]  /*81ec0*/  STL.64 [R1+0x1220], R46 ;  /* 0x0012202e01007387 */ /* 0x000fe80000100a00 */
[----:B------:R-:W-:Y:S04]  /*81ed0*/  STL.64 [R1+0x1100], R44 ;  /* 0x0011002c01007387 */ /* 0x000fe80000100a00 */
        /* <DEDUP_REMOVED lines=15> */
[----:B------:R-:W-:Y:S01]  /*81fd0*/  LDGSTS.E [R3+0x22300], desc[UR60][R30.64], P1 ;  /* 0x223000001e037fae */ /* 0x000fe2000892187c */
[----:B----4-:R-:W-:-:S05]  /*81fe0*/  IADD3 R8, P2, R28, R4, RZ ;  /* 0x000000041c087210 */ /* 0x010fca0007f5e0ff */
[----:B------:R-:W-:Y:S01]  /*81ff0*/  IMAD.X R9, R29, 0x1, R0, P2 ;  /* 0x000000011d097824 */ /* 0x000fe200010e0600 */
[----:B------:R-:W-:-:S04]  /*82000*/  IADD3 R28, P2, R26, R4, RZ ;  /* 0x000000041a1c7210 */ /* 0x000fc80007f5e0ff */
[----:B------:R-:W-:Y:S01]  /*82010*/  LDGSTS.E [R3+0x22700], desc[UR60][R8.64], P1 ;  /* 0x2270000008037fae */ /* 0x000fe2000892187c */
[----:B------:R-:W-:-:S03]  /*82020*/  IMAD.X R29, R27, 0x1, R0, P2 ;  /* 0x000000011b1d7824 */ /* 0x000fc600010e0600 */
[----:B------:R1:W-:Y:S01]  /*82030*/  STL.64 [R1+0xf10], R8 ;  /* 0x000f100801007387 */ /* 0x0003e20000100a00 */
[----:B---3--:R-:W-:-:S03]  /*82040*/  IADD3 R26, P2, R24, R4, RZ ;  /* 0x00000004181a7210 */ /* 0x008fc60007f5e0ff */
[----:B------:R3:W-:Y:S01]  /*82050*/  LDGSTS.E [R3+0x22b00], desc[UR60][R28.64], P1 ;  /* 0x22b000001c037fae */ /* 0x0007e2000892187c */
[----:B------:R-:W-:-:S03]  /*82060*/  IADD3.X R27, R25, R0, RZ, P2, !PT ;  /* 0x00000000191b7210 */ /* 0x000fc600017fe4ff */
[----:B------:R4:W-:Y:S04]  /*82070*/  STL.64 [R1+0xef0], R28 ;  /* 0x000ef01c01007387 */ /* 0x0009e80000100a00 */
[----:B------:R-:W-:Y:S01]  /*82080*/  LDGSTS.E [R3+0x22f00], desc[UR60][R26.64], P1 ;  /* 0x22f000001a037fae */ /* 0x000fe2000892187c */
[----:B--2---:R-:W-:-:S05]  /*82090*/  IADD3 R24, P2, R10, R4, RZ ;  /* 0x000000040a187210 */ /* 0x004fca0007f5e0ff */
[----:B------:R-:W-:Y:S01]  /*820a0*/  IMAD.X R25, R11, 0x1, R0, P2 ;  /* 0x000000010b197824 */ /* 0x000fe200010e0600 */
[----:B------:R-:W-:-:S04]  /*820b0*/  IADD3 R10, P2, R48, R4, RZ ;  /* 0x00000004300a7210 */ /* 0x000fc80007f5e0ff */
[----:B------:R-:W-:Y:S01]  /*820c0*/  LDGSTS.E [R3+0x23300], desc[UR60][R24.64], P1 ;  /* 0x2330000018037fae */ /* 0x000fe2000892187c */
[----:B------:R-:W-:Y:S01]  /*820d0*/  IMAD.X R11, R49, 0x1, R0, P2 ;  /* 0x00000001310b7824 */ /* 0x000fe200010e0600 */
[----:B------:R-:W-:-:S04]  /*820e0*/  IADD3 R64, P2, R246, R4, RZ ;  /* 0x00000004f6407210 */ /* 0x000fc80007f5e0ff */
[----:B------:R-:W-:Y:S02]  /*820f0*/  IADD3.X R246, R247, R0, RZ, P2, !PT ;  /* 0x00000000f7f67210 */ /* 0x000fe400017fe4ff */
[-C--:B------:R-:W-:Y:S01]  /*82100*/  IADD3 R63, P2, R240, R4.reuse, RZ ;  /* 0x00000004f03f7210 */ /* 0x080fe20007f5e0ff */
[----:B------:R-:W-:Y:S04]  /*82110*/  LDGSTS.E [R3+0x23700], desc[UR60][R10.64], P1 ;  /* 0x237000000a037fae */ /* 0x000fe8000892187c */
        /* <DEDUP_REMOVED lines=33> */
[----:B------:R-:W5:Y:S01]  /*82330*/  LDL.LU R64, [R1+0x2e50] ;  /* 0x002e500001407983 */ /* 0x000f620000300800 */
[----:B------:R-:W-:Y:S01]  /*82340*/  IMAD.X R160, R161, 0x1, R0, P2 ;  /* 0x00000001a1a07824 */ /* 0x000fe200010e0600 */
[----:B------:R-:W-:Y:S02]  /*82350*/  IADD3 R7, P2, R158, R4, RZ ;  /* 0x000000049e077210 */ /* 0x000fe40007f5e0ff */
[----:B------:R2:W-:Y:S01]  /*82360*/  STL.64 [R1+0xe30], R26 ;  /* 0x000e301a01007387 */ /* 0x0005e20000100a00 */
[----:B------:R-:W-:-:S02]  /*82370*/  IMAD.MOV.U32 R240, RZ, RZ, R63 ;  /* 0x000000fffff07224 */ /* 0x000fc400078e003f */
[----:B------:R-:W-:Y:S01]  /*82380*/  IMAD.MOV.U32 R235, RZ, RZ, R234 ;  /* 0x000000ffffeb7224 */ /* 0x000fe200078e00ea */
[----:B------:R-:W5:Y:S01]  /*82390*/  LDL.LU R63, [R1+0x2e4c] ;  /* 0x002e4c00013f7983 */ /* 0x000f620000300800 */
[----:B------:R-:W-:-:S03]  /*823a0*/  IMAD.X R158, R159, 0x1, R0, P2 ;  /* 0x000000019f9e7824 */ /* 0x000fc600010e0600 */
[----:B------:R3:W-:Y:S04]  /*823b0*/  STL.64 [R1+0xe18], R24 ;  /* 0x000e181801007387 */ /* 0x0007e80000100a00 */
[----:B------:R3:W-:Y:S04]  /*823c0*/  STL.64 [R1+0xe00], R10 ;  /* 0x000e000a01007387 */ /* 0x0007e80000100a00 */
[----:B-1----:R-:W3:Y:S01]  /*823d0*/  LDL.LU R8, [R1+0x1d90] ;  /* 0x001d900001087983 */ /* 0x002ee20000300800 */
[----:B------:R-:W-:Y:S01]  /*823e0*/  IMAD.MOV.U32 R159, RZ, RZ, R158 ;  /* 0x000000ffff9f7224 */ /* 0x000fe200078e009e */
[----:B------:R-:W-:Y:S01]  /*823f0*/  MOV R158, R7 ;  /* 0x00000007009e7202 */ /* 0x000fe20000000f00 */
[----:B------:R-:W-:Y:S01]  /*82400*/  IMAD.MOV.U32 R201, RZ, RZ, R200 ;  /* 0x000000ffffc97224 */ /* 0x000fe200078e00c8 */
[----:B------:R-:W3:Y:S04]  /*82410*/  LDL.LU R7, [R1+0x1dd0] ;  /* 0x001dd00001077983 */ /* 0x000ee80000300800 */
[----:B------:R-:W3:Y:S04]  /*82420*/  LDL.LU R9, [R1+0x1d8c] ;  /* 0x001d8c0001097983 */ /* 0x000ee80000300800 */
[----:B----4-:R-:W4:Y:S04]  /*82430*/  LDL.LU R28, [R1+0x1dcc] ;  /* 0x001dcc00011c7983 */ /* 0x010f280000300800 */
[----:B--2---:R-:W2:Y:S04]  /*82440*/  LDL.LU R27, [R1+0x1e0c] ;  /* 0x001e0c00011b7983 */ /* 0x004ea80000300800 */
[----:B------:R-:W2:Y:S04]  /*82450*/  LDL.LU R26, [R1+0x1e10] ;  /* 0x001e1000011a7983 */ /* 0x000ea80000300800 */
[----:B---3--:R-:W3:Y:S04]  /*82460*/  LDL.LU R25, [R1+0x1e4c] ;  /* 0x001e4c0001197983 */ /* 0x008ee80000300800 */
[----:B------:R-:W3:Y:S01]  /*82470*/  LDL.LU R24, [R1+0x1e50] ;  /* 0x001e500001187983 */ /* 0x000ee20000300800 */
[----:B------:R-:W-:Y:S01]  /*82480*/  MOV R234, R62 ;  /* 0x0000003e00ea7202 */ /* 0x000fe20000000f00 */
[----:B------:R-:W-:Y:S01]  /*82490*/  IMAD.MOV.U32 R200, RZ, RZ, R61 ;  /* 0x000000ffffc87224 */ /* 0x000fe200078e003d */
[----:B------:R-:W-:Y:S01]  /*824a0*/  MOV R197, R196 ;  /* 0x000000c400c57202 */ /* 0x000fe20000000f00 */
[----:B------:R-:W-:-:S02]  /*824b0*/  IMAD.MOV.U32 R196, RZ, RZ, R60 ;  /* 0x000000ffffc47224 */ /* 0x000fc400078e003c */
[----:B------:R-:W-:Y:S01]  /*824c0*/  IMAD.MOV.U32 R193, RZ, RZ, R192 ;  /* 0x000000ffffc17224 */ /* 0x000fe200078e00c0 */
[----:B------:R-:W-:Y:S01]  /*824d0*/  MOV R192, R59 ;  /* 0x0000003b00c07202 */ /* 0x000fe20000000f00 */
[----:B------:R-:W-:Y:S01]  /*824e0*/  IMAD.MOV.U32 R189, RZ, RZ, R188 ;  /* 0x000000ffffbd7224 */ /* 0x000fe200078e00bc */
[----:B------:R-:W-:Y:S01]  /*824f0*/  LDGSTS.E [R3+0x23b00], desc[UR60][R246.64], P1 ;  /* 0x23b00000f6037fae */ /* 0x000fe2000892187c */
[----:B------:R-:W-:Y:S01]  /*82500*/  IMAD.MOV.U32 R188, RZ, RZ, R58 ;  /* 0x000000ffffbc7224 */ /* 0x000fe200078e003a */
[----:B------:R-:W-:Y:S02]  /*82510*/  MOV R185, R184 ;  /* 0x000000b800b97202 */ /* 0x000fe40000000f00 */
[----:B------:R-:W-:Y:S01]  /*82520*/  LDGSTS.E [R3+0x23f00], desc[UR60][R240.64], P1 ;  /* 0x23f00000f0037fae */ /* 0x000fe2000892187c */
[----:B------:R-:W-:Y:S02]  /*82530*/  IMAD.MOV.U32 R184, RZ, RZ, R57 ;  /* 0x000000ffffb87224 */ /* 0x000fe400078e0039 */
[----:B------:R-:W-:Y:S01]  /*82540*/  IMAD.MOV.U32 R181, RZ, RZ, R180 ;  /* 0x000000ffffb57224 */ /* 0x000fe200078e00b4 */
[----:B------:R-:W-:Y:S01]  /*82550*/  LDGSTS.E [R3+0x24300], desc[UR60][R234.64], P1 ;  /* 0x24300000ea037fae */ /* 0x000fe2000892187c */
[----:B------:R-:W-:Y:S01]  /*82560*/  MOV R180, R56 ;  /* 0x0000003800b47202 */ /* 0x000fe20000000f00 */
[----:B------:R-:W-:-:S02]  /*82570*/  IMAD.MOV.U32 R177, RZ, RZ, R176 ;  /* 0x000000ffffb17224 */ /* 0x000fc400078e00b0 */
[----:B------:R-:W-:Y:S01]  /*82580*/  LDGSTS.E [R3+0x24700], desc[UR60][R200.64], P1 ;  /* 0x24700000c8037fae */ /* 0x000fe2000892187c */
[----:B------:R-:W-:Y:S01]  /*82590*/  IMAD.MOV.U32 R176, RZ, RZ, R55 ;  /* 0x000000ffffb07224 */ /* 0x000fe200078e0037 */
[----:B------:R-:W-:Y:S02]  /*825a0*/  MOV R173, R172 ;  /* 0x000000ac00ad7202 */ /* 0x000fe40000000f00 */
[----:B------:R-:W-:Y:S01]  /*825b0*/  LDGSTS.E [R3+0x24b00], desc[UR60][R196.64], P1 ;  /* 0x24b00000c4037fae */ /* 0x000fe2000892187c */
[----:B------:R-:W-:Y:S02]  /*825c0*/  IMAD.MOV.U32 R172, RZ, RZ, R54 ;  /* 0x000000ffffac7224 */ /* 0x000fe400078e0036 */
[----:B------:R-:W-:Y:S01]  /*825d0*/  IMAD.MOV.U32 R171, RZ, RZ, R170 ;  /* 0x000000ffffab7224 */ /* 0x000fe200078e00aa */
[----:B------:R-:W3:Y:S04]  /*825e0*/  LDL.LU R11, [R1+0x1e8c] ;  /* 0x001e8c00010b7983 */ /* 0x000ee80000300800 */
[----:B------:R-:W-:Y:S01]  /*825f0*/  LDGSTS.E [R3+0x24f00], desc[UR60][R192.64], P1 ;  /* 0x24f00000c0037fae */ /* 0x000fe2000892187c */
[----:B------:R-:W-:Y:S01]  /*82600*/  MOV R170, R53 ;  /* 0x0000003500aa7202 */ /* 0x000fe20000000f00 */
[----:B------:R-:W-:-:S02]  /*82610*/  IMAD.MOV.U32 R169, RZ, RZ, R168 ;  /* 0x000000ffffa97224 */ /* 0x000fc400078e00a8 */
[----:B------:R-:W3:Y:S04]  /*82620*/  LDL.LU R10, [R1+0x1e90] ;  /* 0x001e9000010a7983 */ /* 0x000ee80000300800 */
        /* <DEDUP_REMOVED lines=13> */
[----:B------:R-:W-:-:S03]  /*82700*/  IMAD.MOV.U32 R160, RZ, RZ, R48 ;  /* 0x000000ffffa07224 */ /* 0x000fc600078e0030 */
[----:B------:R-:W-:Y:S04]  /*82710*/  LDGSTS.E [R3+0x26700], desc[UR60][R170.64], P1 ;  /* 0x26700000aa037fae */ /* 0x000fe8000892187c */
[----:B------:R-:W-:Y:S04]  /*82720*/  LDGSTS.E [R3+0x26b00], desc[UR60][R168.64], P1 ;  /* 0x26b00000a8037fae */ /* 0x000fe8000892187c */
[----:B------:R-:W-:Y:S01]  /*82730*/  LDGSTS.E [R3+0x26f00], desc[UR60][R166.64], P1 ;  /* 0x26f00000a6037fae */ /* 0x000fe2000892187c */
[----:B------:R-:W-:-:S03]  /*82740*/  LOP3.LUT R29, R13, 0x70, RZ, 0x3c, !PT ;  /* 0x000000700d1d7812 */ /* 0x000fc600078e3cff */
[----:B------:R-:W-:Y:S04]  /*82750*/  LDGSTS.E [R3+0x27300], desc[UR60][R164.64], P1 ;  /* 0x27300000a4037fae */ /* 0x000fe8000892187c */
[----:B------:R-:W-:Y:S04]  /*82760*/  LDGSTS.E [R3+0x27700], desc[UR60][R162.64], P1 ;  /* 0x27700000a2037fae */ /* 0x000fe8000892187c */
[----:B------:R-:W-:Y:S04]  /*82770*/  LDGSTS.E [R3+0x27b00], desc[UR60][R160.64], P1 ;  /* 0x27b00000a0037fae */ /* 0x000fe8000892187c */
[----:B------:R1:W-:Y:S02]  /*82780*/  LDGSTS.E [R3+0x27f00], desc[UR60][R158.64], P1 ;  /* 0x27f000009e037fae */ /* 0x0003e4000892187c */
[----:B-1----:R-:W-:Y:S01]  /*82790*/  IMAD.IADD R3, R29, 0x1, R5 ;  /* 0x000000011d037824 */ /* 0x002fe200078e0205 */
[----:B------:R-:W-:-:S02]  /*827a0*/  IADD3 R8, P2, R8, R4, RZ ;  /* 0x0000000408087210 */ /* 0x000fc40007f5e0ff */
[----:B------:R-:W-:-:S03]  /*827b0*/  IADD3 R7, P4, R7, R4, RZ ;  /* 0x0000000407077210 */ /* 0x000fc60007f9e0ff */
[----:B------:R-:W-:Y:S01]  /*827c0*/  IMAD.X R9, R9, 0x1, R0, P2 ;  /* 0x0000000109097824 */ /* 0x000fe200010e0600 */
[----:B------:R-:W-:Y:S01]  /*827d0*/  STL [R1+0x1d90], R8 ;  /* 0x001d900801007387 */ /* 0x000fe20000100800 */
[----:B----4-:R-:W-:Y:S02]  /*827e0*/  IADD3.X R28, R28, R0, RZ, P4, !PT ;  /* 0x000000001c1c7210 */ /* 0x010fe400027fe4ff */
[----:B------:R-:W-:Y:S01]  /*827f0*/  IMAD.MOV.U32 R31, RZ, RZ, R9 ;  /* 0x000000ffff1f7224 */ /* 0x000fe200078e0009 */
[----:B------:R1:W-:Y:S04]  /*82800*/  STL [R1+0x1d8c], R9 ;  /* 0x001d8c0901007387 */ /* 0x0003e80000100800 */
[----:B------:R-:W-:Y:S01]  /*82810*/  STL [R1+0x1dd0], R7 ;  /* 0x001dd00701007387 */ /* 0x000fe20000100800 */
[----:B------:R-:W-:Y:S01]  /*82820*/  IMAD.MOV.U32 R30, RZ, RZ, R8 ;  /* 0x000000ffff1e7224 */ /* 0x000fe200078e0008 */
[----:B--2---:R-:W-:-:S02]  /*82830*/  IADD3 R26, P2, R26, R4, RZ ;  /* 0x000000041a1a7210 */ /* 0x004fc40007f5e0ff */
[----:B------:R-:W-:Y:S02]  /*82840*/  MOV R29, R28 ;  /* 0x0000001c001d7202 */ /* 0x000fe40000000f00 */
[----:B---3--:R-:W-:Y:S01]  /*82850*/  IADD3 R24, P4, R24, R4, RZ ;  /* 0x0000000418187210 */ /* 0x008fe20007f9e0ff */
[----:B------:R-:W-:Y:S04]  /*82860*/  LDGSTS.E [R3+0x380], desc[UR60][R30.64], P1 ;  /* 0x003800001e037fae */ /* 0x000fe8000892187c */
[----:B-1----:R-:W2:Y:S04]  /*82870*/  LDL.LU R9, [R1+0x1ecc] ;  /* 0x001ecc0001097983 */ /* 0x002ea80000300800 */
[----:B------:R1:W-:Y:S04]  /*82880*/  STL [R1+0x1dcc], R28 ;  /* 0x001dcc1c01007387 */ /* 0x0003e80000100800 */
[----:B------:R-:W3:Y:S01]  /*82890*/  LDL.LU R8, [R1+0x1ed0] ;  /* 0x001ed00001087983 */ /* 0x000ee20000300800 */
[----:B------:R-:W-:Y:S01]  /*828a0*/  IMAD.X R27, R27, 0x1, R0, P2 ;  /* 0x000000011b1b7824 */ /* 0x000fe200010e0600 */
[----:B------:R-:W-:Y:S01]  /*828b0*/  IADD3.X R25, R25, R0, RZ, P4, !PT ;  /* 0x0000000019197210 */ /* 0x000fe200027fe4ff */
[----:B-1----:R-:W-:-:S02]  /*828c0*/  IMAD.MOV.U32 R28, RZ, RZ, R7 ;  /* 0x000000ffff1c7224 */ /* 0x002fc400078e0007 */
[----:B------:R-:W4:Y:S04]  /*828d0*/  LDL.LU R7, [R1+0x1f0c] ;  /* 0x001f0c0001077983 */ /* 0x000f280000300800 */
[----:B------:R-:W4:Y:S04]  /*828e0*/  LDL.LU R5, [R1+0x1f10] ;  /* 0x001f100001057983 */ /* 0x000f280000300800 */
[----:B------:R-:W-:Y:S04]  /*828f0*/  STL [R1+0x1e10], R26 ;  /* 0x001e101a01007387 */ /* 0x000fe80000100800 */
[----:B------:R1:W-:Y:S04]  /*82900*/  LDGSTS.E [R3+0x780], desc[UR60][R28.64], P1 ;  /* 0x007800001c037fae */ /* 0x0003e8000892187c */
[----:B------:R1:W-:Y:S04]  /*82910*/  STL [R1+0x1e0c], R27 ;  /* 0x001e0c1b01007387 */ /* 0x0003e80000100800 */
[----:B------:R-:W-:Y:S01]  /*82920*/  STL [R1+0x1e50], R24 ;  /* 0x001e501801007387 */ /* 0x000fe20000100800 */
[----:B-1----:R-:W-:-:S02]  /*82930*/  IMAD.MOV.U32 R29, RZ, RZ, R27 ;  /* 0x000000ffff1d7224 */ /* 0x002fc400078e001b */
[----:B------:R-:W-:Y:S01]  /*82940*/  IMAD.MOV.U32 R28, RZ, RZ, R26 ;  /* 0x000000ffff1c7224 */ /* 0x000fe200078e001a */
[----:B------:R-:W4:Y:S04]  /*82950*/  LDL.LU R27, [R1+0x1f4c] ;  /* 0x001f4c00011b7983 */ /* 0x000f280000300800 */
[----:B------:R1:W-:Y:S04]  /*82960*/  STL [R1+0x1e4c], R25 ;  /* 0x001e4c1901007387 */ /* 0x0003e80000100800 */
[----:B------:R-:W4:Y:S01]  /*82970*/  LDL.LU R26, [R1+0x1f50] ;  /* 0x001f5000011a7983 */ /* 0x000f220000300800 */
[----:B------:R-:W-:-:S03]  /*82980*/  IADD3 R10, P2, R10, R4, RZ ;  /* 0x000000040a0a7210 */ /* 0x000fc60007f5e0ff */
[----:B------:R1:W-:Y:S02]  /*82990*/  LDGSTS.E [R3+0xb80], desc[UR60][R28.64], P1 ;  /* 0x00b800001c037fae */ /* 0x0003e4000892187c */
[----:B------:R-:W-:Y:S01]  /*829a0*/  IMAD.X R11, R11, 0x1, R0, P2 ;  /* 0x000000010b0b7824 */ /* 0x000fe200010e0600 */
[----:B-1----:R-:W-:Y:S01]  /*829b0*/  MOV R28, R24 ;  /* 0x00000018001c7202 */ /* 0x002fe20000000f00 */
[----:B------:R-:W-:Y:S02]  /*829c0*/  IMAD.MOV.U32 R29, RZ, RZ, R25 ;  /* 0x000000ffff1d7224 */ /* 0x000fe400078e0019 */
[----:B------:R-:W4:Y:S04]  /*829d0*/  LDL.LU R25, [R1+0x1f8c] ;  /* 0x001f8c0001197983 */ /* 0x000f280000300800 */
[----:B------:R-:W4:Y:S04]  /*829e0*/  LDL.LU R24, [R1+0x1f90] ;  /* 0x001f900001187983 */ /* 0x000f280000300800 */
[----:B------:R-:W-:Y:S04]  /*829f0*/  STL [R1+0x1e90], R10 ;  /* 0x001e900a01007387 */ /* 0x000fe80000100800 */
[----:B------:R1:W-:Y:S04]  /*82a00*/  LDGSTS.E [R3+0xf80], desc[UR60][R28.64], P1 ;  /* 0x00f800001c037fae */ /* 0x0003e8000892187c */
[----:B------:R2:W-:Y:S01]  /*82a10*/  STL [R1+0x1e8c], R11 ;  /* 0x001e8c0b01007387 */ /* 0x0005e20000100800 */
[----:B-1----:R-:W-:-:S02]  /*82a20*/  IMAD.MOV.U32 R29, RZ, RZ, R11 ;  /* 0x000000ffff1d7224 */ /* 0x002fc400078e000b */
[----:B------:R-:W-:-:S05]  /*82a30*/  IMAD.MOV.U32 R28, RZ, RZ, R10 ;  /* 0x000000ffff1c7224 */ /* 0x000fca00078e000a */
[----:B------:R1:W-:Y:S01]  /*82a40*/  LDGSTS.E [R3+0x1380], desc[UR60][R28.64], P1 ;  /* 0x013800001c037fae */ /* 0x0003e2000892187c */
[----:B---3--:R-:W-:-:S04]  /*82a50*/  IADD3 R8, P4, R8, R4, RZ ;  /* 0x0000000408087210 */ /* 0x008fc80007f9e0ff */
[----:B--2---:R-:W-:Y:S01]  /*82a60*/  IADD3.X R9, R9, R0, RZ, P4, !PT ;  /* 0x0000000009097210 */ /* 0x004fe200027fe4ff */
[----:B------:R-:W-:Y:S04]  /*82a70*/  STL [R1+0x1ed0], R8 ;  /* 0x001ed00801007387 */ /* 0x000fe80000100800 */
[----:B------:R-:W2:Y:S04]  /*82a80*/  LDL.LU R11, [R1+0x1fcc] ;  /* 0x001fcc00010b7983 */ /* 0x000ea80000300800 */
[----:B------:R3:W-:Y:S04]  /*82a90*/  STL [R1+0x1ecc], R9 ;  /* 0x001ecc0901007387 */ /* 0x0007e80000100800 */
[----:B------:R-:W2:Y:S01]  /*82aa0*/  LDL.LU R10, [R1+0x1fd0] ;  /* 0x001fd000010a7983 */ /* 0x000ea20000300800 */
[----:B----4-:R-:W-:-:S02]  /*82ab0*/  IADD3 R5, P2, R5, R4, RZ ;  /* 0x0000000405057210 */ /* 0x010fc40007f5e0ff */
[----:B-1----:R-:W-:Y:S01]  /*82ac0*/  MOV R28, R8 ;  /* 0x00000008001c7202 */ /* 0x002fe20000000f00 */
[----:B------:R-:W-:Y:S02]  /*82ad0*/  IMAD.MOV.U32 R29, RZ, RZ, R9 ;  /* 0x000000ffff1d7224 */ /* 0x000fe400078e0009 */
[----:B------:R-:W-:Y:S01]  /*82ae0*/  IMAD.X R7, R7, 0x1, R0, P2 ;  /* 0x0000000107077824 */ /* 0x000fe200010e0600 */
[----:B---3--:R-:W3:Y:S04]  /*82af0*/  LDL.LU R9, [R1+0x200c] ;  /* 0x00200c0001097983 */ /* 0x008ee80000300800 */
[----:B------:R-:W4:Y:S04]  /*82b00*/  LDL.LU R8, [R1+0x2010] ;  /* 0x0020100001087983 */ /* 0x000f280000300800 */
[----:B------:R-:W-:Y:S04]  /*82b10*/  STL [R1+0x1f10], R5 ;  /* 0x001f100501007387 */ /* 0x000fe80000100800 */
[----:B------:R1:W-:Y:S04]  /*82b20*/  LDGSTS.E [R3+0x1780], desc[UR60][R28.64], P1 ;  /* 0x017800001c037fae */ /* 0x0003e8000892187c */
[----:B------:R1:W-:Y:S01]  /*82b30*/  STL [R1+0x1f0c], R7 ;  /* 0x001f0c0701007387 */ /* 0x0003e20000100800 */
[----:B------:R-:W-:-:S04]  /*82b40*/  IADD3 R26, P4, R26, R4, RZ ;  /* 0x000000041a1a7210 */ /* 0x000fc80007f9e0ff */
[----:B------:R-:W-:Y:S01]  /*82b50*/  IADD3.X R27, R27, R0, RZ, P4, !PT ;  /* 0x000000001b1b7210 */ /* 0x000fe200027fe4ff */
[----:B-1----:R-:W-:Y:S01]  /*82b60*/  IMAD.MOV.U32 R29, RZ, RZ, R7 ;  /* 0x000000ffff1d7224 */ /* 0x002fe200078e0007 */
[----:B------:R-:W-:Y:S04]  /*82b70*/  STL [R1+0x1f50], R26 ;  /* 0x001f501a01007387 */ /* 0x000fe80000100800 */
[----:B------:R-:W3:Y:S01]  /*82b80*/  LDL.LU R7, [R1+0x204c] ;  /* 0x00204c0001077983 */ /* 0x000ee20000300800 */
[----:B------:R-:W-:-:S03]  /*82b90*/  IMAD.MOV.U32 R28, RZ, RZ, R5 ;  /* 0x000000ffff1c7224 */ /* 0x000fc600078e0005 */
[----:B------:R1:W-:Y:S04]  /*82ba0*/  STL [R1+0x1f4c], R27 ;  /* 0x001f4c1b01007387 */ /* 0x0003e80000100800 */
[----:B------:R-:W3:Y:S04]  /*82bb0*/  LDL.LU R5, [R1+0x2050] ;  /* 0x0020500001057983 */ /* 0x000ee80000300800 */
[----:B------:R1:W-:Y:S01]  /*82bc0*/  LDGSTS.E [R3+0x1b80], desc[UR60][R28.64], P1 ;  /* 0x01b800001c037fae */ /* 0x0003e2000892187c */
[----:B------:R-:W-:Y:S02]  /*82bd0*/  IADD3 R24, P2, R24, R4, RZ ;  /* 0x0000000418187210 */ /* 0x000fe40007f5e0ff */
[----:B-1----:R-:W-:Y:S01]  /*82be0*/  MOV R28, R26 ;  /* 0x0000001a001c7202 */ /* 0x002fe20000000f00 */
[----:B------:R-:W-:-:S02]  /*82bf0*/  IMAD.MOV.U32 R29, RZ, RZ, R27 ;  /* 0x000000ffff1d7224 */ /* 0x000fc400078e001b */
[----:B------:R-:W-:Y:S01]  /*82c00*/  IMAD.X R25, R25, 0x1, R0, P2 ;  /* 0x0000000119197824 */ /* 0x000fe200010e0600 */
[----:B------:R-:W3:Y:S04]  /*82c10*/  LDL.LU R27, [R1+0x208c] ;  /* 0x00208c00011b7983 */ /* 0x000ee80000300800 */
[----:B------:R-:W3:Y:S04]  /*82c20*/  LDL.LU R26, [R1+0x2090] ;  /* 0x00209000011a7983 */ /* 0x000ee80000300800 */
[----:B------:R-:W-:Y:S04]  /*82c30*/  STL [R1+0x1f90], R24 ;  /* 0x001f901801007387 */ /* 0x000fe80000100800 */
[----:B------:R1:W-:Y:S04]  /*82c40*/  LDGSTS.E [R3+0x1f80], desc[UR60][R28.64], P1 ;  /* 0x01f800001c037fae */ /* 0x0003e8000892187c */
[----:B------:R2:W-:Y:S01]  /*82c50*/  STL [R1+0x1f8c], R25 ;  /* 0x001f8c1901007387 */ /* 0x0005e20000100800 */
[----:B-1----:R-:W-:-:S02]  /*82c60*/  IMAD.MOV.U32 R29, RZ, RZ, R25 ;  /* 0x000000ffff1d7224 */ /* 0x002fc400078e0019 */
[----:B------:R-:W-:-:S05]  /*82c70*/  IMAD.MOV.U32 R28, RZ, RZ, R24 ;  /* 0x000000ffff1c7224 */ /* 0x000fca00078e0018 */
[----:B------:R1:W-:Y:S01]  /*82c80*/  LDGSTS.E [R3+0x2380], desc[UR60][R28.64], P1 ;  /* 0x023800001c037fae */ /* 0x0003e2000892187c */
[----:B--2---:R-:W-:-:S04]  /*82c90*/  IADD3 R10, P4, R10, R4, RZ ;  /* 0x000000040a0a7210 */ /* 0x004fc80007f9e0ff */
[----:B------:R-:W-:Y:S01]  /*82ca0*/  IADD3.X R11, R11, R0, RZ, P4, !PT ;  /* 0x000000000b0b7210 */ /* 0x000fe200027fe4ff */
[----:B------:R-:W-:Y:S04]  /*82cb0*/  STL [R1+0x1fd0], R10 ;  /* 0x001fd00a01007387 */ /* 0x000fe80000100800 */
[----:B------:R-:W2:Y:S04]  /*82cc0*/  LDL.LU R25, [R1+0x20cc] ;  /* 0x0020cc0001197983 */ /* 0x000ea80000300800 */
[----:B------:R3:W-:Y:S04]  /*82cd0*/  STL [R1+0x1fcc], R11 ;  /* 0x001fcc0b01007387 */ /* 0x0007e80000100800 */
[----:B------:R-:W2:Y:S01]  /*82ce0*/  LDL.LU R24, [R1+0x20d0] ;  /* 0x0020d00001187983 */ /* 0x000ea20000300800 */
[----:B----4-:R-:W-:-:S02]  /*82cf0*/  IADD3 R8, P2, R8, R4, RZ ;  /* 0x0000000408087210 */ /* 0x010fc40007f5e0ff */
[----:B-1----:R-:W-:Y:S01]  /*82d00*/  MOV R28, R10 ;  /* 0x0000000a001c7202 */ /* 0x002fe20000000f00 */
[----:B------:R-:W-:Y:S02]  /*82d10*/  IMAD.MOV.U32 R29, RZ, RZ, R11 ;  /* 0x000000ffff1d7224 */ /* 0x000fe400078e000b */
[----:B---3--:R-:W-:-:S03]  /*82d20*/  IMAD.X R9, R9, 0x1, R0, P2 ;  /* 0x0000000109097824 */ /* 0x008fc600010e0600 */
[----:B------:R1:W-:Y:S04]  /*82d30*/  LDGSTS.E [R3+0x2780], desc[UR60][R28.64], P1 ;  /* 0x027800001c037fae */ /* 0x0003e8000892187c */
[----:B------:R-:W3:Y:S04]  /*82d40*/  LDL.LU R11, [R1+0x210c] ;  /* 0x00210c00010b7983 */ /* 0x000ee80000300800 */
[----:B------:R-:W4:Y:S04]  /*82d50*/  LDL.LU R10, [R1+0x2110] ;  /* 0x00211000010a7983 */ /* 0x000f280000300800 */
[----:B------:R-:W-:Y:S04]  /*82d60*/  STL [R1+0x2010], R8 ;  /* 0x0020100801007387 */ /* 0x000fe80000100800 */
[----:B------:R1:W-:Y:S01]  /*82d70*/  STL [R1+0x200c], R9 ;  /* 0x00200c0901007387 */ /* 0x0003e20000100800 */
[----:B------:R-:W-:Y:S01]  /*82d80*/  IADD3 R5, P4, R5, R4, RZ ;  /* 0x0000000405057210 */ /* 0x000fe20007f9e0ff */
[----:B-1----:R-:W-:-:S03]  /*82d90*/  IMAD.MOV.U32 R29, RZ, RZ, R9 ;  /* 0x000000ffff1d7224 */ /* 0x002fc600078e0009 */
[----:B------:R-:W-:Y:S01]  /*82da0*/  IADD3.X R7, R7, R0, RZ, P4, !PT ;  /* 0x0000000007077210 */ /* 0x000fe200027fe4ff */
[----:B------:R-:W-:Y:S04]  /*82db0*/  STL [R1+0x2050], R5 ;  /* 0x0020500501007387 */ /* 0x000fe80000100800 */
[----:B------:R-:W3:Y:S01]  /*82dc0*/  LDL.LU R9, [R1+0x214c] ;  /* 0x00214c0001097983 */ /* 0x000ee20000300800 */
[----:B------:R-:W-:-:S03]  /*82dd0*/  IMAD.MOV.U32 R28, RZ, RZ, R8 ;  /* 0x000000ffff1c7224 */ /* 0x000fc600078e0008 */
[----:B------:R1:W-:Y:S04]  /*82de0*/  STL [R1+0x204c], R7 ;  /* 0x00204c0701007387 */ /* 0x0003e80000100800 */
[----:B------:R-:W3:Y:S04]  /*82df0*/  LDL.LU R8, [R1+0x2150] ;  /* 0x0021500001087983 */ /* 0x000ee80000300800 */
[----:B------:R1:W-:Y:S01]  /*82e00*/  LDGSTS.E [R3+0x2b80], desc[UR60][R28.64], P1 ;  /* 0x02b800001c037fae */ /* 0x0003e2000892187c */
[----:B------:R-:W-:-:S05]  /*82e10*/  IADD3 R26, P2, R26, R4, RZ ;  /* 0x000000041a1a7210 */ /* 0x000fca0007f5e0ff */
[----:B------:R-:W-:Y:S01]  /*82e20*/  IMAD.X R27, R27, 0x1, R0, P2 ;  /* 0x000000011b1b7824 */ /* 0x000fe200010e0600 */
[----:B-1----:R-:W-:Y:S01]  /*82e30*/  MOV R28, R5 ;  /* 0x00000005001c7202 */ /* 0x002fe20000000f00 */
[----:B------:R-:W-:Y:S02]  /*82e40*/  IMAD.MOV.U32 R29, RZ, RZ, R7 ;  /* 0x000000ffff1d7224 */ /* 0x000fe400078e0007 */
        /* <DEDUP_REMOVED lines=139> */
[----:B------:R4:W-:Y:S04]  /*83700*/  LDGSTS.E [R3+0x6b80], desc[UR60][R28.64], P1 ;  /* 0x06b800001c037fae */ /* 0x0009e8000892187c */
[----:B------:R-:W-:Y:S01]  /*83710*/  LDGSTS.E [R3+0x6f80], desc[UR60][R26.64], P1 ;  /* 0x06f800001a037fae */ /* 0x000fe2000892187c */
[----:B------:R-:W-:-:S04]  /*83720*/  IADD3 R24, P2, R24, R4, RZ ;  /* 0x0000000418187210 */ /* 0x000fc80007f5e0ff */
[----:B------:R-:W-:Y:S01]  /*83730*/  IADD3.X R25, R25, R0, RZ, P2, !PT ;  /* 0x0000000019197210 */ /* 0x000fe200017fe4ff */
[----:B------:R-:W-:Y:S04]  /*83740*/  STL [R1+0x24c0], R24 ;  /* 0x0024c01801007387 */ /* 0x000fe80000100800 */
[----:B------:R4:W-:Y:S04]  /*83750*/  STL [R1+0x24bc], R25 ;  /* 0x0024bc1901007387 */ /* 0x0009e80000100800 */
[----:B------:R-:W-:Y:S01]  /*83760*/  LDGSTS.E [R3+0x7380], desc[UR60][R24.64], P1 ;  /* 0x0738000018037fae */ /* 0x000fe2000892187c */
[----:B--2---:R-:W-:-:S05]  /*83770*/  IADD3 R10, P4, R10, R4, RZ ;  /* 0x000000040a0a7210 */ /* 0x004fca0007f9e0ff */
[----:B------:R-:W-:Y:S01]  /*83780*/  STL [R1+0x24f0], R10 ;  /* 0x0024f00a01007387 */ /* 0x000fe20000100800 */
[----:B------:R-:W-:-:S03]  /*83790*/  IMAD.X R11, R11, 0x1, R0, P4 ;  /* 0x000000010b0b7824 */ /* 0x000fc600020e0600 */
[----:B-1----:R-:W2:Y:S01]  /*837a0*/  LDL.LU.64 R26, [R1+0x1120] ;  /* 0x00112000011a7983 */ /* 0x002ea20000300a00 */
[----:B----4-:R-:W-:-:S03]  /*837b0*/  IADD3 R8, P2, R8, R4, RZ ;  /* 0x0000000408087210 */ /* 0x010fc60007f5e0ff */
[----:B------:R1:W-:Y:S04]  /*837c0*/  STL [R1+0x24ec], R11 ;  /* 0x0024ec0b01007387 */ /* 0x0003e80000100800 */
[----:B------:R-:W4:Y:S01]  /*837d0*/  LDL.LU.64 R24, [R1+0x10f8] ;  /* 0x0010f80001187983 */ /* 0x000f220000300a00 */
[----:B------:R-:W-:Y:S01]  /*837e0*/  IMAD.MOV.U32 R28, RZ, RZ, R10 ;  /* 0x000000ffff1c7224 */ /* 0x000fe200078e000a */
[----:B------:R-:W-:Y:S01]  /*837f0*/  MOV R29, R11 ;  /* 0x0000000b001d7202 */ /* 0x000fe20000000f00 */
[----:B---3--:R-:W-:-:S04]  /*83800*/  IMAD.X R9, R9, 0x1, R0, P2 ;  /* 0x0000000109097824 */ /* 0x008fc800010e0600 */
[----:B------:R3:W-:Y:S04]  /*83810*/  LDGSTS.E [R3+0x7780], desc[UR60][R28.64], P1 ;  /* 0x077800001c037fae */ /* 0x0007e8000892187c */
[----:B-1----:R-:W4:Y:S04]  /*83820*/  LDL.LU.64 R10, [R1+0x10d0] ;  /* 0x0010d000010a7983 */ /* 0x002f280000300a00 */
[----:B------:R-:W-:Y:S04]  /*83830*/  STL [R1+0x2520], R8 ;  /* 0x0025200801007387 */ /* 0x000fe80000100800 */
[----:B------:R1:W-:Y:S01]  /*83840*/  STL [R1+0x251c], R9 ;  /* 0x00251c0901007387 */ /* 0x0003e20000100800 */
[----:B------:R-:W-:-:S02]  /*83850*/  IADD3 R5, P4, R5, R4, RZ ;  /* 0x0000000405057210 */ /* 0x000fc40007f9e0ff */
[----:B---3--:R-:W-:Y:S01]  /*83860*/  MOV R28, R8 ;  /* 0x00000008001c7202 */ /* 0x008fe20000000f00 */
[----:B------:R-:W-:Y:S02]  /*83870*/  IMAD.MOV.U32 R29, RZ, RZ, R9 ;  /* 0x000000ffff1d7224 */ /* 0x000fe400078e0009 */
[----:B------:R3:W-:Y:S04]  /*83880*/  STL [R1+0x2550], R5 ;  /* 0x0025500501007387 */ /* 0x0007e80000100800 */
[----:B-1----:R-:W4:Y:S01]  /*83890*/  LDL.LU.64 R8, [R1+0x10a8] ;  /* 0x0010a80001087983 */ /* 0x002f220000300a00 */
[----:B------:R-:W-:-:S03]  /*838a0*/  IMAD.X R7, R7, 0x1, R0, P4 ;  /* 0x0000000107077824 */ /* 0x000fc600020e0600 */
[----:B------:R1:W-:Y:S04]  /*838b0*/  LDGSTS.E [R3+0x7b80], desc[UR60][R28.64], P1 ;  /* 0x07b800001c037fae */ /* 0x0003e8000892187c */
[----:B------:R4:W-:Y:S04]  /*838c0*/  STL [R1+0x254c], R7 ;  /* 0x00254c0701007387 */ /* 0x0009e80000100800 */
[----:B------:R-:W4:Y:S04]  /*838d0*/  LDL.LU.64 R36, [R1+0x1080] ;  /* 0x0010800001247983 */ /* 0x000f280000300a00 */
[----:B------:R-:W4:Y:S04]  /*838e0*/  LDL.LU.64 R34, [R1+0xf88] ;  /* 0x000f880001227983 */ /* 0x000f280000300a00 */
[----:B------:R-:W4:Y:S04]  /*838f0*/  LDL.LU.64 R32, [R1+0xf68] ;  /* 0x000f680001207983 */ /* 0x000f280000300a00 */
[----:B------:R-:W4:Y:S01]  /*83900*/  LDL.LU.64 R30, [R1+0xf48] ;  /* 0x000f4800011e7983 */ /* 0x000f220000300a00 */
[----:B-1----:R-:W-:Y:S01]  /*83910*/  IMAD.MOV.U32 R28, RZ, RZ, R5 ;  /* 0x000000ffff1c7224 */ /* 0x002fe200078e0005 */
[----:B------:R-:W-:-:S05]  /*83920*/  MOV R29, R7 ;  /* 0x00000007001d7202 */ /* 0x000fca0000000f00 */
[----:B------:R1:W-:Y:S04]  /*83930*/  LDGSTS.E [R3+0x7f80], desc[UR60][R28.64], P1 ;  /* 0x07f800001c037fae */ /* 0x0003e8000892187c */
[----:B------:R-:W4:Y:S01]  /*83940*/  LDL.LU.64 R28, [R1+0xf28] ;  /* 0x000f2800011c7983 */ /* 0x000f220000300a00 */
[----:B--2---:R-:W-:-:S05]  /*83950*/  IADD3 R45, P2, R26, R4, RZ ;  /* 0x000000041a2d7210 */ /* 0x004fca0007f5e0ff */
[--C-:B---3--:R-:W-:Y:S01]  /*83960*/  IMAD.X R5, R27, 0x1, R0.reuse, P2 ;  /* 0x000000011b057824 */ /* 0x108fe200010e0600 */
[-C--:B----4-:R-:W-:Y:S01]  /*83970*/  IADD3 R44, P2, R24, R4.reuse, RZ ;  /* 0x00000004182c7210 */ /* 0x090fe20007f5e0ff */
[----:B------:R-:W1:Y:S04]  /*83980*/  LDL.LU.64 R26, [R1+0xf08] ;  /* 0x000f0800011a7983 */ /* 0x000e680000300a00 */
[----:B------:R-:W-:Y:S02]  /*83990*/  IMAD.X R252, R25, 0x1, R0, P2 ;  /* 0x0000000119fc7824 */ /* 0x000fe400010e0600 */
[----:B------:R-:W2:Y:S01]  /*839a0*/  LDL.LU.64 R24, [R1+0xee8] ;  /* 0x000ee80001187983 */ /* 0x000ea20000300a00 */
[----:B------:R-:W-:-:S04]  /*839b0*/  IADD3 R42, P2, R10, R4, RZ ;  /* 0x000000040a2a7210 */ /* 0x000fc80007f5e0ff */
[----:B------:R-:W-:Y:S02]  /*839c0*/  IADD3.X R43, R11, R0, RZ, P2, !PT ;  /* 0x000000000b2b7210 */ /* 0x000fe400017fe4ff */
[----:B------:R-:W3:Y:S01]  /*839d0*/  LDL.LU.64 R10, [R1+0xe28] ;  /* 0x000e2800010a7983 */ /* 0x000ee20000300a00 */
[----:B------:R-:W-:-:S05]  /*839e0*/  IADD3 R40, P2, R8, R4, RZ ;  /* 0x0000000408287210 */ /* 0x000fca0007f5e0ff */
[----:B------:R-:W-:Y:S02]  /*839f0*/  IMAD.X R41, R9, 0x1, R0, P2 ;  /* 0x0000000109297824 */ /* 0x000fe400010e0600 */
[----:B------:R-:W4:Y:S01]  /*83a00*/  LDL.LU.64 R8, [R1+0xe10] ;  /* 0x000e100001087983 */ /* 0x000f220000300a00 */
        /* <DEDUP_REMOVED lines=9> */
[----:B------:R-:W-:Y:S01]  /*83aa0*/  IADD3.X R31, R29, R0, RZ, P2, !PT ;  /* 0x000000001d1f7210 */ /* 0x000fe200017fe4ff */
[----:B------:R-:W-:Y:S02]  /*83ab0*/  IMAD.MOV.U32 R46, RZ, RZ, R45 ;  /* 0x000000ffff2e7224 */ /* 0x000fe400078e002d */
[----:B------:R-:W-:Y:S01]  /*83ac0*/  IMAD.MOV.U32 R47, RZ, RZ, R5 ;  /* 0x000000ffff2f7224 */ /* 0x000fe200078e0005 */
[----:B------:R-:W-:Y:S01]  /*83ad0*/  MOV R45, R252 ;  /* 0x000000fc002d7202 */ /* 0x000fe20000000f00 */
[----:B------:R-:W1:Y:S03]  /*83ae0*/  LDC R5, c[0x0][0x230] ;  /* 0x00008c00ff057b82 */ /* 0x000e660000000800 */
        /* <DEDUP_REMOVED lines=17> */
[----:B------:R2:W-:Y:S01]  /*83c00*/  LDGSTS.E [R3+0x22380], desc[UR60][R30.64], P1 ;  /* 0x223800001e037fae */ /* 0x0005e2000892187c */
[----:B-1----:R-:W-:-:S04]  /*83c10*/  IADD3 R252, R5, 0x7f, RZ ;  /* 0x0000007f05fc7810 */ /* 0x002fc80007ffe0ff */
[----:B------:R-:W-:Y:S01]  /*83c20*/  SHF.R.S32.HI R5, RZ, 0x1f, R252 ;  /* 0x0000001fff057819 */ /* 0x000fe200000114fc */
[----:B------:R-:W-:-:S03]  /*83c30*/  VIADD R6, R6, 0x1 ;  /* 0x0000000106067836 */ /* 0x000fc60000000000 */
[----:B------:R-:W-:-:S04]  /*83c40*/  LEA.HI R5, R5, R252, RZ, 0x7 ;  /* 0x000000fc05057211 */ /* 0x000fc800078f38ff */
[----:B------:R-:W-:Y:S02]  /*83c50*/  SHF.R.S32.HI R5, RZ, 0x7, R5 ;  /* 0x00000007ff057819 */ /* 0x000fe40000011405 */
[----:B------:R-:W-:-:S05]  /*83c60*/  IADD3 R28, P2, R26, R4, RZ ;  /* 0x000000041a1c7210 */ /* 0x000fca0007f5e0ff */
[----:B------:R-:W-:Y:S01]  /*83c70*/  IMAD.X R29, R27, 0x1, R0, P2 ;  /* 0x000000011b1d7824 */ /* 0x000fe200010e0600 */
[----:B--2---:R-:W-:-:S04]  /*83c80*/  IADD3 R26, P2, R24, R4, RZ ;  /* 0x00000004181a7210 */ /* 0x004fc80007f5e0ff */
[----:B------:R1:W-:Y:S01]  /*83c90*/  LDGSTS.E [R3+0x22780], desc[UR60][R28.64], P1 ;  /* 0x227800001c037fae */ /* 0x0003e2000892187c */
[----:B------:R-:W-:Y:S01]  /*83ca0*/  IMAD.X R27, R25, 0x1, R0, P2 ;  /* 0x00000001191b7824 */ /* 0x000fe200010e0600 */
[----:B---3--:R-:W-:Y:S02]  /*83cb0*/  IADD3 R24, P2, R10, R4, RZ ;  /* 0x000000040a187210 */ /* 0x008fe40007f5e0ff */
[----:B------:R2:W-:Y:S04]  /*83cc0*/  STL.64 [R1+0xf08], R28 ;  /* 0x000f081c01007387 */ /* 0x0005e80000100a00 */
[----:B------:R1:W-:Y:S01]  /*83cd0*/  LDGSTS.E [R3+0x22b80], desc[UR60][R26.64], P1 ;  /* 0x22b800001a037fae */ /* 0x0003e2000892187c */
[----:B------:R-:W-:-:S03]  /*83ce0*/  IADD3.X R25, R11, R0, RZ, P2, !PT ;  /* 0x000000000b197210 */ /* 0x000fc600017fe4ff */
[----:B------:R3:W-:Y:S04]  /*83cf0*/  STL.64 [R1+0xee8], R26 ;  /* 0x000ee81a01007387 */ /* 0x0007e80000100a00 */
[----:B------:R1:W-:Y:S01]  /*83d00*/  LDGSTS.E [R3+0x22f80], desc[UR60][R24.64], P1 ;  /* 0x22f8000018037fae */ /* 0x0003e2000892187c */
[----:B----4-:R-:W-:-:S05]  /*83d10*/  IADD3 R10, P2, R8, R4, RZ ;  /* 0x00000004080a7210 */ /* 0x010fca0007f5e0ff */
[----:B------:R-:W-:Y:S01]  /*83d20*/  IMAD.X R11, R9, 0x1, R0, P2 ;  /* 0x00000001090b7824 */ /* 0x000fe200010e0600 */
[----:B------:R-:W-:-:S04]  /*83d30*/  IADD3 R7, P2, R250, R4, RZ ;  /* 0x00000004fa077210 */ /* 0x000fc80007f5e0ff */
[----:B------:R1:W-:Y:S01]  /*83d40*/  LDGSTS.E [R3+0x23380], desc[UR60][R10.64], P1 ;  /* 0x233800000a037fae */ /* 0x0003e2000892187c */
[----:B------:R-:W-:Y:S01]  /*83d50*/  IMAD.X R250, R251, 0x1, R0, P2 ;  /* 0x00000001fbfa7824 */ /* 0x000fe200010e0600 */
        /* <DEDUP_REMOVED lines=26> */
[----:B------:R-:W-:Y:S02]  /*83f00*/  IADD3 R49, P2, R22, R4, RZ ;  /* 0x0000000416317210 */ /* 0x000fe40007f5e0ff */
[----:B------:R-:W-:-:S03]  /*83f10*/  MOV R251, R7 ;  /* 0x0000000700fb7202 */ /* 0x000fc60000000f00 */
[----:B------:R-:W-:Y:S01]  /*83f20*/  IMAD.X R22, R23, 0x1, R0, P2 ;  /* 0x0000000117167824 */ /* 0x000fe200010e0600 */
[----:B------:R-:W-:Y:S01]  /*83f30*/  IADD3 R48, P2, R20, R4, RZ ;  /* 0x0000000414307210 */ /* 0x000fe20007f5e0ff */
[----:B------:R-:W-:Y:S02]  /*83f40*/  IMAD.MOV.U32 R245, RZ, RZ, R244 ;  /* 0x000000fffff57224 */ /* 0x000fe400078e00f4 */
[----:B------:R-:W-:Y:S01]  /*83f50*/  IMAD.MOV.U32 R244, RZ, RZ, R62 ;  /* 0x000000fffff47224 */ /* 0x000fe200078e003e */
[----:B------:R-:W-:Y:S02]  /*83f60*/  LOP3.LUT R251, R251, R250, RZ, 0x3c, !PT ;  /* 0x000000fafbfb7212 */ /* 0x000fe400078e3cff */
[----:B------:R-:W-:Y:S02]  /*83f70*/  IADD3.X R20, R21, R0, RZ, P2, !PT ;  /* 0x0000000015147210 */ /* 0x000fe400017fe4ff */
[----:B------:R-:W-:Y:S01]  /*83f80*/  IADD3 R9, P2, R18, R4, RZ ;  /* 0x0000000412097210 */ /* 0x000fe20007f5e0ff */
[----:B------:R1:W5:Y:S01]  /*83f90*/  LDL.LU R62, [R1+0x2e48] ;  /* 0x002e4800013e7983 */ /* 0x0003620000300800 */
[----:B------:R-:W-:-:S03]  /*83fa0*/  MOV R239, R238 ;  /* 0x000000ee00ef7202 */ /* 0x000fc60000000f00 */
[----:B------:R4:W-:Y:S01]  /*83fb0*/  STL.64 [R1+0xe28], R24 ;  /* 0x000e281801007387 */ /* 0x0009e20000100a00 */
[----:B------:R-:W-:Y:S02]  /*83fc0*/  IMAD.MOV.U32 R238, RZ, RZ, R61 ;  /* 0x000000ffffee7224 */ /* 0x000fe400078e003d */
[----:B------:R-:W-:Y:S01]  /*83fd0*/  IMAD.MOV.U32 R233, RZ, RZ, R232 ;  /* 0x000000ffffe97224 */ /* 0x000fe200078e00e8 */
[----:B------:R1:W5:Y:S04]  /*83fe0*/  LDL.LU R61, [R1+0x2e44] ;  /* 0x002e4400013d7983 */ /* 0x0003680000300800 */
[----:B------:R1:W-:Y:S01]  /*83ff0*/  STL.64 [R1+0xe10], R10 ;  /* 0x000e100a01007387 */ /* 0x0003e20000100a00 */
[----:B------:R-:W-:Y:S01]  /*84000*/  MOV R232, R60 ;  /* 0x0000003c00e87202 */ /* 0x000fe20000000f00 */
[----:B------:R-:W-:Y:S01]  /*84010*/  IMAD.MOV.U32 R199, RZ, RZ, R198 ;  /* 0x000000ffffc77224 */ /* 0x000fe200078e00c6 */
[----:B------:R-:W-:Y:S01]  /*84020*/  LOP3.LUT R250, R251, R250, RZ, 0x3c, !PT ;  /* 0x000000fafbfa7212 */ /* 0x000fe200078e3cff */
[----:B------:R1:W5:Y:S01]  /*84030*/  LDL.LU R60, [R1+0x2e40] ;  /* 0x002e4000013c7983 */ /* 0x0003620000300800 */
[----:B------:R-:W-:Y:S01]  /*84040*/  IMAD.MOV.U32 R198, RZ, RZ, R59 ;  /* 0x000000ffffc67224 */ /* 0x000fe200078e003b */
[----:B------:R-:W-:Y:S01]  /*84050*/  MOV R195, R194 ;  /* 0x000000c200c37202 */ /* 0x000fe20000000f00 */
[----:B------:R-:W-:Y:S01]  /*84060*/  IMAD.X R18, R19, 0x1, R0, P2 ;  /* 0x0000000113127824 */ /* 0x000fe200010e0600 */
[----:B------:R1:W5:Y:S01]  /*84070*/  LDL.LU R59, [R1+0x2e3c] ;  /* 0x002e3c00013b7983 */ /* 0x0003620000300800 */
[----:B------:R-:W-:-:S02]  /*84080*/  IMAD.MOV.U32 R194, RZ, RZ, R58 ;  /* 0x000000ffffc27224 */ /* 0x000fc400078e003a */
[----:B------:R-:W-:Y:S01]  /*84090*/  IMAD.MOV.U32 R191, RZ, RZ, R190 ;  /* 0x000000ffffbf7224 */ /* 0x000fe200078e00be */
[----:B------:R-:W-:Y:S01]  /*840a0*/  IADD3 R7, P2, R16, R4, RZ ;  /* 0x0000000410077210 */ /* 0x000fe20007f5e0ff */
[----:B------:R1:W5:Y:S01]  /*840b0*/  LDL.LU R58, [R1+0x2e38] ;  /* 0x002e3800013a7983 */ /* 0x0003620000300800 */
[----:B------:R-:W-:Y:S01]  /*840c0*/  MOV R190, R57 ;  /* 0x0000003900be7202 */ /* 0x000fe20000000f00 */
[----:B------:R-:W-:Y:S02]  /*840d0*/  IMAD.MOV.U32 R187, RZ, RZ, R186 ;  /* 0x000000ffffbb7224 */ /* 0x000fe400078e00ba */
[----:B------:R1:W5:Y:S01]  /*840e0*/  LDL.LU R57, [R1+0x2e34] ;  /* 0x002e340001397983 */ /* 0x0003620000300800 */
[----:B------:R-:W-:Y:S01]  /*840f0*/  IMAD.MOV.U32 R186, RZ, RZ, R56 ;  /* 0x000000ffffba7224 */ /* 0x000fe200078e0038 */
[----:B------:R-:W-:Y:S02]  /*84100*/  MOV R183, R182 ;  /* 0x000000b600b77202 */ /* 0x000fe40000000f00 */
[----:B------:R-:W-:Y:S01]  /*84110*/  LOP3.LUT R251, R251, R250, RZ, 0x3c, !PT ;  /* 0x000000fafbfb7212 */ /* 0x000fe200078e3cff */
[----:B------:R1:W5:Y:S01]  /*84120*/  LDL.LU R56, [R1+0x2e30] ;  /* 0x002e300001387983 */ /* 0x0003620000300800 */
[----:B------:R-:W-:-:S02]  /*84130*/  IMAD.MOV.U32 R182, RZ, RZ, R55 ;  /* 0x000000ffffb67224 */ /* 0x000fc400078e0037 */
[----:B------:R-:W-:Y:S01]  /*84140*/  IMAD.MOV.U32 R179, RZ, RZ, R178 ;  /* 0x000000ffffb37224 */ /* 0x000fe200078e00b2 */
[----:B------:R1:W5:Y:S01]  /*84150*/  LDL.LU R55, [R1+0x2e2c] ;  /* 0x002e2c0001377983 */ /* 0x0003620000300800 */
[----:B------:R-:W-:Y:S01]  /*84160*/  MOV R178, R54 ;  /* 0x0000003600b27202 */ /* 0x000fe20000000f00 */
[----:B------:R-:W-:Y:S02]  /*84170*/  IMAD.MOV.U32 R175, RZ, RZ, R174 ;  /* 0x000000ffffaf7224 */ /* 0x000fe400078e00ae */
[----:B------:R1:W5:Y:S01]  /*84180*/  LDL.LU R54, [R1+0x2e28] ;  /* 0x002e280001367983 */ /* 0x0003620000300800 */
[----:B------:R-:W-:Y:S01]  /*84190*/  IMAD.MOV.U32 R174, RZ, RZ, R53 ;  /* 0x000000ffffae7224 */ /* 0x000fe200078e0035 */
[----:B------:R-:W-:Y:S01]  /*841a0*/  MOV R157, R156 ;  /* 0x0000009c009d7202 */ /* 0x000fe20000000f00 */
[----:B------:R-:W-:Y:S01]  /*841b0*/  IMAD.X R16, R17, 0x1, R0, P2 ;  /* 0x0000000111107824 */ /* 0x000fe200010e0600 */
        /* <DEDUP_REMOVED lines=8> */
[----:B------:R-:W-:Y:S02]  /*84240*/  MOV R23, R22 ;  /* 0x0000001600177202 */ /* 0x000fe40000000f00 */
[----:B------:R1:W-:Y:S04]  /*84250*/  LDGSTS.E [R3+0x23780], desc[UR60][R250.64], P1 ;  /* 0x23780000fa037fae */ /* 0x0003e8000892187c */
[----:B------:R1:W5:Y:S01]  /*84260*/  LDL.LU R50, [R1+0x2e18] ;  /* 0x002e180001327983 */ /* 0x0003620000300800 */
[----:B------:R-:W-:-:S02]  /*84270*/  IMAD.MOV.U32 R22, RZ, RZ, R49 ;  /* 0x000000ffff167224 */ /* 0x000fc400078e0031 */
[----:B------:R-:W-:Y:S01]  /*84280*/  IMAD.MOV.U32 R21, RZ, RZ, R20 ;  /* 0x000000ffff157224 */ /* 0x000fe200078e0014 */
[----:B------:R1:W-:Y:S04]  /*84290*/  LDGSTS.E [R3+0x23b80], desc[UR60][R244.64], P1 ;  /* 0x23b80000f4037fae */ /* 0x0003e8000892187c */
[----:B------:R1:W5:Y:S01]  /*842a0*/  LDL.LU R49, [R1+0x2e14] ;  /* 0x002e140001317983 */ /* 0x0003620000300800 */
[----:B------:R-:W-:Y:S01]  /*842b0*/  MOV R20, R48 ;  /* 0x0000003000147202 */ /* 0x000fe20000000f00 */
[----:B------:R-:W-:Y:S02]  /*842c0*/  IMAD.MOV.U32 R19, RZ, RZ, R18 ;  /* 0x000000ffff137224 */ /* 0x000fe400078e0012 */
[----:B------:R1:W-:Y:S01]  /*842d0*/  LDGSTS.E [R3+0x23f80], desc[UR60][R238.64], P1 ;  /* 0x23f80000ee037fae */ /* 0x0003e2000892187c */
[----:B------:R-:W-:-:S03]  /*842e0*/  IADD3 R8, P2, R14, R4, RZ ;  /* 0x000000040e087210 */ /* 0x000fc60007f5e0ff */
[----:B------:R1:W5:Y:S01]  /*842f0*/  LDL.LU R48, [R1+0x2e10] ;  /* 0x002e100001307983 */ /* 0x0003620000300800 */
[----:B------:R-:W-:Y:S01]  /*84300*/  IMAD.MOV.U32 R18, RZ, RZ, R9 ;  /* 0x000000ffff127224 */ /* 0x000fe200078e0009 */
[----:B------:R-:W-:Y:S02]  /*84310*/  MOV R17, R16 ;  /* 0x0000001000117202 */ /* 0x000fe40000000f00 */
[----:B------:R1:W-:Y:S04]  /*84320*/  LDGSTS.E [R3+0x24380], desc[UR60][R232.64], P1 ;  /* 0x24380000e8037fae */ /* 0x0003e8000892187c */
[----:B------:R1:W5:Y:S01]  /*84330*/  LDL.LU R9, [R1+0x2e0c] ;  /* 0x002e0c0001097983 */ /* 0x0003620000300800 */
[----:B------:R-:W-:-:S03]  /*84340*/  IMAD.MOV.U32 R16, RZ, RZ, R7 ;  /* 0x000000ffff107224 */ /* 0x000fc600078e0007 */
[----:B------:R1:W-:Y:S04]  /*84350*/  LDGSTS.E [R3+0x24780], desc[UR60][R198.64], P1 ;  /* 0x24780000c6037fae */ /* 0x0003e8000892187c */
[----:B------:R1:W5:Y:S04]  /*84360*/  LDL.LU R7, [R1+0x2e08] ;  /* 0x002e080001077983 */ /* 0x0003680000300800 */
[----:B------:R1:W-:Y:S04]  /*84370*/  LDGSTS.E [R3+0x24b80], desc[UR60][R194.64], P1 ;  /* 0x24b80000c2037fae */ /* 0x0003e8000892187c */
[----:B------:R1:W5:Y:S04]  /*84380*/  LDL.LU.64 R46, [R1+0x2e00] ;  /* 0x002e0000012e7983 */ /* 0x0003680000300a00 */
[----:B------:R1:W-:Y:S01]  /*84390*/  LDGSTS.E [R3+0x24f80], desc[UR60][R190.64], P1 ;  /* 0x24f80000be037fae */ /* 0x0003e2000892187c */
[----:B------:R-:W-:-:S03]  /*843a0*/  IADD3.X R14, R15, R0, RZ, P2, !PT ;  /* 0x000000000f0e7210 */ /* 0x000fc600017fe4ff */
[----:B------:R1:W5:Y:S04]  /*843b0*/  LDL.LU.64 R44, [R1+0x2df8] ;  /* 0x002df800012c7983 */ /* 0x0003680000300a00 */
[----:B------:R1:W-:Y:S04]  /*843c0*/  LDGSTS.E [R3+0x25380], desc[UR60][R186.64], P1 ;  /* 0x25380000ba037fae */ /* 0x0003e8000892187c */
[----:B------:R1:W5:Y:S04]  /*843d0*/  LDL.LU.64 R42, [R1+0x2df0] ;  /* 0x002df000012a7983 */ /* 0x0003680000300a00 */
[----:B------:R1:W-:Y:S04]  /*843e0*/  LDGSTS.E [R3+0x25780], desc[UR60][R182.64], P1 ;  /* 0x25780000b6037fae */ /* 0x0003e8000892187c */
[----:B------:R1:W5:Y:S04]  /*843f0*/  LDL.LU.64 R40, [R1+0x2de8] ;  /* 0x002de80001287983 */ /* 0x0003680000300a00 */
[----:B------:R1:W-:Y:S04]  /*84400*/  LDGSTS.E [R3+0x25b80], desc[UR60][R178.64], P1 ;  /* 0x25b80000b2037fae */ /* 0x0003e8000892187c */
[----:B------:R1:W5:Y:S04]  /*84410*/  LDL.LU.64 R38, [R1+0x2de0] ;  /* 0x002de00001267983 */ /* 0x0003680000300a00 */
[----:B------:R1:W-:Y:S04]  /*84420*/  LDGSTS.E [R3+0x25f80], desc[UR60][R174.64], P1 ;  /* 0x25f80000ae037fae */ /* 0x0003e8000892187c */
[----:B------:R1:W5:Y:S04]  /*84430*/  LDL.LU.64 R36, [R1+0x2dd8] ;  /* 0x002dd80001247983 */ /* 0x0003680000300a00 */
[----:B------:R1:W-:Y:S01]  /*84440*/  LDGSTS.E [R3+0x26380], desc[UR60][R156.64], P1 ;  /* 0x263800009c037fae */ /* 0x0003e2000892187c */
[----:B------:R-:W-:-:S03]  /*84450*/  IMAD.MOV.U32 R15, RZ, RZ, R14 ;  /* 0x000000ffff0f7224 */ /* 0x000fc600078e000e */
[----:B------:R1:W5:Y:S04]  /*84460*/  LDL.LU.64 R34, [R1+0x2dd0] ;  /* 0x002dd00001227983 */ /* 0x0003680000300a00 */
[----:B------:R1:W-:Y:S01]  /*84470*/  LDGSTS.E [R3+0x26780], desc[UR60][R154.64], P1 ;  /* 0x267800009a037fae */ /* 0x0003e2000892187c */
[----:B------:R-:W-:-:S03]  /*84480*/  MOV R14, R8 ;  /* 0x00000008000e7202 */ /* 0x000fc60000000f00 */
[----:B------:R1:W5:Y:S04]  /*84490*/  LDL.LU.64 R32, [R1+0x2dc8] ;  /* 0x002dc80001207983 */ /* 0x0003680000300a00 */
[----:B------:R1:W-:Y:S04]  /*844a0*/  LDGSTS.E [R3+0x26b80], desc[UR60][R152.64], P1 ;  /* 0x26b8000098037fae */ /* 0x0003e8000892187c */
[----:B------:R1:W5:Y:S04]  /*844b0*/  LDL.LU.64 R30, [R1+0x2dc0] ;  /* 0x002dc000011e7983 */ /* 0x0003680000300a00 */
[----:B------:R1:W-:Y:S04]  /*844c0*/  LDGSTS.E [R3+0x26f80], desc[UR60][R22.64], P1 ;  /* 0x26f8000016037fae */ /* 0x0003e8000892187c */
[----:B--2---:R2:W5:Y:S04]  /*844d0*/  LDL.LU.64 R28, [R1+0x2db8] ;  /* 0x002db800011c7983 */ /* 0x0045680000300a00 */
[----:B------:R2:W-:Y:S04]  /*844e0*/  LDGSTS.E [R3+0x27380], desc[UR60][R20.64], P1 ;  /* 0x2738000014037fae */ /* 0x0005e8000892187c */
[----:B---3--:R2:W5:Y:S04]  /*844f0*/  LDL.LU.64 R26, [R1+0x2db0] ;  /* 0x002db000011a7983 */ /* 0x0085680000300a00 */
[----:B------:R2:W-:Y:S04]  /*84500*/  LDGSTS.E [R3+0x27780], desc[UR60][R18.64], P1 ;  /* 0x2778000012037fae */ /* 0x0005e8000892187c */
[----:B----4-:R2:W5:Y:S04]  /*84510*/  LDL.LU.64 R24, [R1+0x2da8] ;  /* 0x002da80001187983 */ /* 0x0105680000300a00 */
[----:B------:R2:W-:Y:S04]  /*84520*/  LDGSTS.E [R3+0x27b80], desc[UR60][R16.64], P1 ;  /* 0x27b8000010037fae */ /* 0x0005e8000892187c */
[----:B-1----:R2:W5:Y:S04]  /*84530*/  LDL.LU.64 R10, [R1+0x2da0] ;  /* 0x002da000010a7983 */ /* 0x0025680000300a00 */
[----:B------:R2:W-:Y:S04]  /*84540*/  LDGSTS.E [R3+0x27f80], desc[UR60][R14.64], P1 ;  /* 0x27f800000e037fae */ /* 0x0005e8000892187c */
[----:B------:R1:W-:Y:S01]  /*84550*/  STL [R1+0x1538], R6 ;  /* 0x0015380601007387 */ /* 0x0003e20000100800 */
[----:B------:R-:W-:Y:S01]  /*84560*/  ISETP.NE.U32.AND P1, PT, R6, R5, PT ;  /* 0x000000050600720c */ /* 0x000fe20003f25070 */
[----:B------:R-:W3:Y:S02]  /*84570*/  LDC R8, c[0x0][0x238] ;  /* 0x00008e00ff087b82 */ /* 0x000ee40000000800 */
[----:B------:R-:W0:Y:S04]  /*84580*/  LDGDEPBAR ;  /* 0x00000000000079af */ /* 0x000e280000000000 */
[----:B-1----:R2:W5:Y:S01]  /*84590*/  LDL.LU R6, [R1+0x2d98] ;  /* 0x002d980001067983 */ /* 0x0025620000300800 */
[----:B---3--:R-:W-:-:S04]  /*845a0*/  IMAD.SHL.U32 R8, R8, 0x80, RZ ;  /* 0x0000008008087824 */ /* 0x008fc800078e00ff */
[----:B------:R-:W-:Y:S01]  /*845b0*/  IMAD.SHL.U32 R8, R8, 0x4, RZ ;  /* 0x0000000408087824 */ /* 0x000fe200078e00ff */
[----:B--2---:R-:W-:Y:S06]  /*845c0*/  @P1 BRA `(.L_x_1) ;  /* 0xfffffd2c00b41947 */ /* 0x004fec000383ffff */
.L_x_0:
[----:B-----5:R-:W2:Y:S01]  /*845d0*/  LDL.LU R12, [R1+0xc00] ;  /* 0x000c0000010c7983 */ /* 0x020ea20000300800 */
[----:B------:R-:W-:-:S04]  /*845e0*/  DEPBAR.LE SB0, 0x0 ;  /* 0x000080000000791a */ /* 0x000fc80000000000 */
[----:B------:R-:W2:Y:S01]  /*845f0*/  LDL.LU R13, [R1+0xc08] ;  /* 0x000c0800010d7983 */ /* 0x000ea20000300800 */
[----:B------:R-:W1:Y:S03]  /*84600*/  LDC.64 R2, c[0x0][0x228] ;  /* 0x00008a00ff027b82 */ /* 0x000e660000000a00 */
[----:B------:R-:W2:Y:S04]  /*84610*/  LDL.LU R14, [R1+0x800] ;  /* 0x00080000010e7983 */ /* 0x000ea80000300800 */
[----:B------:R-:W2:Y:S01]  /*84620*/  LDL.LU R15, [R1+0x808] ;  /* 0x00080800010f7983 */ /* 0x000ea20000300800 */
[----:B------:R-:W3:Y:S03]  /*84630*/  LDC R8, c[0x0][0x244] ;  /* 0x00009100ff087b82 */ /* 0x000ee60000000800 */
[----:B------:R-:W4:Y:S04]  /*84640*/  LDL.LU R16, [R1+0x400] ;  /* 0x0004000001107983 */ /* 0x000f280000300800 */
[----:B------:R-:W4:Y:S01]  /*84650*/  LDL.LU R17, [R1+0x408] ;  /* 0x0004080001117983 */ /* 0x000f220000300800 */
[----:B------:R-:W3:Y:S03]  /*84660*/  LDC.64 R4, c[0x0][0x220] ;  /* 0x00008800ff047b82 */ /* 0x000ee60000000a00 */
[----:B------:R-:W4:Y:S04]  /*84670*/  LDL.LU R18, [R1] ;  /* 0x0000000001127983 */ /* 0x000f280000300800 */
[----:B------:R-:W4:Y:S01]  /*84680*/  LDL.LU R19, [R1+0x8] ;  /* 0x0000080001137983 */ /* 0x000f220000300800 */
[----:B------:R-:W-:Y:S06]  /*84690*/  BAR.SYNC.DEFER_BLOCKING 0x0 ;  /* 0x0000000000007b1d */ /* 0x000fec0000010000 */
[----:B--2---:R2:W-:Y:S02]  /*846a0*/  STSM.16.M88.4 [R11], R12 ;  /* 0x0000000c0b007844 */ /* 0x0045e40000000200 */
[----:B------:R-:W-:Y:S06]  /*846b0*/  BAR.SYNC.DEFER_BLOCKING 0x0 ;  /* 0x0000000000007b1d */ /* 0x000fec0000010000 */
[----:B--2---:R-:W2:Y:S04]  /*846c0*/  LDL.LU R12, [R1+0xc04] ;  /* 0x000c0400010c7983 */ /* 0x004ea80000300800 */
[----:B------:R-:W2:Y:S04]  /*846d0*/  LDL.LU R13, [R1+0xc0c] ;  /* 0x000c0c00010d7983 */ /* 0x000ea80000300800 */
[----:B------:R-:W2:Y:S04]  /*846e0*/  LDL.LU R14, [R1+0x804] ;  /* 0x00080400010e7983 */ /* 0x000ea80000300800 */
[----:B------:R-:W1:Y:S01]  /*846f0*/  LDS.128 R20, [R10] ;  /* 0x000000000a147984 */ /* 0x000e620000000c00 */
[----:B------:R-:W-:Y:S06]  /*84700*/  BAR.SYNC.DEFER_BLOCKING 0x0 ;  /* 0x0000000000007b1d */ /* 0x000fec0000010000 */
[----:B------:R-:W2:Y:S04]  /*84710*/  LDL.LU R15, [R1+0x80c] ;  /* 0x00080c00010f7983 */ /* 0x000ea80000300800 */
[----:B----4-:R-:W-:Y:S01]  /*84720*/  STSM.16.M88.4 [R11], R16 ;  /* 0x000000100b007844 */ /* 0x010fe20000000200 */
[----:B------:R-:W-:Y:S06]  /*84730*/  BAR.SYNC.DEFER_BLOCKING 0x0 ;  /* 0x0000000000007b1d */ /* 0x000fec0000010000 */
[----:B------:R-:W4:Y:S04]  /*84740*/  LDS.128 R16, [R10] ;  /* 0x000000000a107984 */ /* 0x000f280000000c00 */
[----:B-1----:R-:W-:Y:S04]  /*84750*/  STL.64 [R1+0xe10], R20 ;  /* 0x000e101401007387 */ /* 0x002fe80000100a00 */
[----:B------:R-:W-:Y:S01]  /*84760*/  STL.64 [R1+0xe18], R22 ;  /* 0x000e181601007387 */ /* 0x000fe20000100a00 */
[----:B------:R-:W-:Y:S06]  /*84770*/  BAR.SYNC.DEFER_BLOCKING 0x0 ;  /* 0x0000000000007b1d */ /* 0x000fec0000010000 */
[----:B----4-:R1:W-:Y:S04]  /*84780*/  STL.64 [R1+0xe00], R16 ;  /* 0x000e001001007387 */ /* 0x0103e80000100a00 */
[----:B------:R4:W-:Y:S04]  /*84790*/  STL.64 [R1+0xe08], R18 ;  /* 0x000e081201007387 */ /* 0x0009e80000100a00 */
[----:B-1----:R-:W3:Y:S04]  /*847a0*/  LDL.LU R16, [R1+0x404] ;  /* 0x0004040001107983 */ /* 0x002ee80000300800 */
[----:B------:R-:W3:Y:S04]  /*847b0*/  LDL.LU R17, [R1+0x40c] ;  /* 0x00040c0001117983 */ /* 0x000ee80000300800 */
[----:B----4-:R-:W3:Y:S04]  /*847c0*/  LDL.LU R18, [R1+0x4] ;  /* 0x0000040001127983 */ /* 0x010ee80000300800 */
[----:B------:R-:W3:Y:S04]  /*847d0*/  LDL.LU R19, [R1+0xc] ;  /* 0x00000c0001137983 */ /* 0x000ee80000300800 */
[----:B--2---:R1:W-:Y:S01]  /*847e0*/  STSM.16.M88.4 [R11], R12 ;  /* 0x0000000c0b007844 */ /* 0x0043e20000000200 */
[----:B------:R-:W-:Y:S06]  /*847f0*/  BAR.SYNC.DEFER_BLOCKING 0x0 ;  /* 0x0000000000007b1d */ /* 0x000fec0000010000 */
[----:B-1----:R-:W2:Y:S04]  /*84800*/  LDL.LU R12, [R1+0xc10] ;  /* 0x000c1000010c7983 */ /* 0x002ea80000300800 */
[----:B------:R-:W2:Y:S04]  /*84810*/  LDL.LU R13, [R1+0xc18] ;  /* 0x000c1800010d7983 */ /* 0x000ea80000300800 */
[----:B------:R-:W2:Y:S04]  /*84820*/  LDL.LU R14, [R1+0x810] ;  /* 0x00081000010e7983 */ /* 0x000ea80000300800 */
[----:B------:R-:W1:Y:S01]  /*84830*/  LDS.128 R20, [R10] ;  /* 0x000000000a147984 */ /* 0x000e620000000c00 */
[----:B------:R-:W-:Y:S06]  /*84840*/  BAR.SYNC.DEFER_BLOCKING 0x0 ;  /* 0x0000000000007b1d */ /* 0x000fec0000010000 */
[----:B------:R-:W2:Y:S04]  /*84850*/  LDL.LU R15, [R1+0x818] ;  /* 0x00081800010f7983 */ /* 0x000ea80000300800 */
[----:B---3--:R-:W-:Y:S01]  /*84860*/  STSM.16.M88.4 [R11], R16 ;  /* 0x000000100b007844 */ /* 0x008fe20000000200 */
[----:B------:R-:W-:Y:S06]  /*84870*/  BAR.SYNC.DEFER_BLOCKING 0x0 ;  /* 0x0000000000007b1d */ /* 0x000fec0000010000 */
[----:B------:R-:W3:Y:S04]  /*84880*/  LDS.128 R16, [R10] ;  /* 0x000000000a107984 */ /* 0x000ee80000000c00 */
[----:B-1----:R-:W-:Y:S04]  /*84890*/  STL.64 [R1+0x800], R20 ;  /* 0x0008001401007387 */ /* 0x002fe80000100a00 */
[----:B------:R-:W-:Y:S01]  /*848a0*/  STL.64 [R1+0x808], R22 ;  /* 0x0008081601007387 */ /* 0x000fe20000100a00 */
[----:B------:R-:W-:Y:S06]  /*848b0*/  BAR.SYNC.DEFER_BLOCKING 0x0 ;  /* 0x0000000000007b1d */ /* 0x000fec0000010000 */
[----:B---3--:R1:W-:Y:S04]  /*848c0*/  STL.64 [R1+0xc00], R16 ;  /* 0x000c001001007387 */ /* 0x0083e80000100a00 */
[----:B------:R3:W-:Y:S04]  /*848d0*/  STL.64 [R1+0xc08], R18 ;  /* 0x000c081201007387 */ /* 0x0007e80000100a00 */
[----:B-1----:R-:W4:Y:S04]  /*848e0*/  LDL.LU R16, [R1+0x410] ;  /* 0x0004100001107983 */ /* 0x002f280000300800 */
[----:B------:R-:W4:Y:S04]  /*848f0*/  LDL.LU R17, [R1+0x418] ;  /* 0x0004180001117983 */ /* 0x000f280000300800 */
[----:B---3--:R-:W4:Y:S04]  /*84900*/  LDL.LU R18, [R1+0x10] ;  /* 0x0000100001127983 */ /* 0x008f280000300800 */
[----:B------:R-:W4:Y:S04]  /*84910*/  LDL.LU R19, [R1+0x18] ;  /* 0x0000180001137983 */ /* 0x000f280000300800 */
        /* <DEDUP_REMOVED lines=8> */
[----:B-1----:R-:W-:Y:S04]  /*849a0*/  STL.64 [R1+0xe20], R20 ;  /* 0x000e201401007387 */ /* 0x002fe80000100a00 */
[----:B------:R-:W-:Y:S04]  /*849b0*/  STL.64 [R1+0xe28], R22 ;  /* 0x000e281601007387 */ /* 0x000fe80000100a00 */
[----:B----4-:R-:W-:Y:S01]  /*849c0*/  STSM.16.M88.4 [R11], R16 ;  /* 0x000000100b007844 */ /* 0x010fe20000000200 */
[----:B------:R-:W-:Y:S06]  /*849d0*/  BAR.SYNC.DEFER_BLOCKING 0x0 ;  /* 0x0000000000007b1d */ /* 0x000fec0000010000 */
[----:B------:R-:W1:Y:S02]  /*849e0*/  LDS.128 R16, [R10] ;  /* 0x000000000a107984 */ /* 0x000e640000000c00 */
[----:B------:R-:W-:Y:S06]  /*849f0*/  BAR.SYNC.DEFER_BLOCKING 0x0 ;  /* 0x0000000000007b1d */ /* 0x000fec0000010000 */
[----:B-1----:R1:W-:Y:S04]  /*84a00*/  STL.64 [R1+0xc10], R16 ;  /* 0x000c101001007387 */ /* 0x0023e80000100a00 */
        /* <DEDUP_REMOVED lines=130> */
[----:B------:R-:W2:Y:S04]  /*85230*/  LDL.LU R15, [R1+0x858] ;  /* 0x00085800010f7983 */ /* 0x000ea80000300800 */
[----:B------:R-:W1:Y:S01]  /*85240*/  LDS.128 R20, [R10] ;  /* 0x000000000a147984 */ /* 0x000e620000000c00 */
[----:B------:R-:W-:Y:S06]  /*85250*/  BAR.SYNC.DEFER_BLOCKING 0x0 ;  /* 0x0000000000007b1d */ /* 0x000fec0000010000 */
[----:B-1----:R-:W-:Y:S04]  /*85260*/  STL.64 [R1], R20 ;  /* 0x0000001401007387 */ /* 0x002fe80000100a00 */
[----:B------:R-:W-:Y:S04]  /*85270*/  STL.64 [R1+0x8], R22 ;  /* 0x0000081601007387 */ /* 0x000fe80000100a00 */
[----:B----4-:R1:W-:Y:S01]  /*85280*/  STSM.16.M88.4 [R11], R16 ;  /* 0x000000100b007844 */ /* 0x0103e20000000200 */
[----:B------:R-:W-:Y:S06]  /*85290*/  BAR.SYNC.DEFER_BLOCKING 0x0 ;  /* 0x0000000000007b1d */ /* 0x000fec0000010000 */
[----:B-1----:R-:W3:Y:S04]  /*852a0*/  LDL.LU R16, [R1+0x450] ;  /* 0x0004500001107983 */ /* 0x002ee80000300800 */
[----:B------:R-:W3:Y:S04]  /*852b0*/  LDL.LU R17, [R1+0x458] ;  /* 0x0004580001117983 */ /* 0x000ee80000300800 */
[----:B------:R-:W3:Y:S04]  /*852c0*/  LDL.LU R18, [R1+0x50] ;  /* 0x0000500001127983 */ /* 0x000ee80000300800 */
[----:B------:R-:W3:Y:S04]  /*852d0*/  LDL.LU R19, [R1+0x58] ;  /* 0x0000580001137983 */ /* 0x000ee80000300800 */
[----:B------:R-:W-:Y:S01]  /*852e0*/  LDS.128 R240, [R10] ;  /* 0x000000000af07984 */ /* 0x000fe20000000c00 */
[----:B------:R-:W-:Y:S06]  /*852f0*/  BAR.SYNC.DEFER_BLOCKING 0x0 ;  /* 0x0000000000007b1d */ /* 0x000fec0000010000 */
[----:B--2---:R1:W-:Y:S02]  /*85300*/  STSM.16.M88.4 [R11], R12 ;  /* 0x0000000c0b007844 */ /* 0x0043e40000000200 */
[----:B------:R-:W-:Y:S06]  /*85310*/  BAR.SYNC.DEFER_BLOCKING 0x0 ;  /* 0x0000000000007b1d */ /* 0x000fec0000010000 */
[----:B-1----:R-:W2:Y:S04]  /*85320*/  LDL.LU R12, [R1+0xc54] ;  /* 0x000c5400010c7983 */ /* 0x002ea80000300800 */
[----:B------:R-:W2:Y:S04]  /*85330*/  LDL.LU R13, [R1+0xc5c] ;  /* 0x000c5c00010d7983 */ /* 0x000ea80000300800 */
[----:B------:R-:W2:Y:S04]  /*85340*/  LDL.LU R14, [R1+0x854] ;  /* 0x00085400010e7983 */ /* 0x000ea80000300800 */
[----:B------:R-:W2:Y:S04]  /*85350*/  LDL.LU R15, [R1+0x85c] ;  /* 0x00085c00010f7983 */ /* 0x000ea80000300800 */
[----:B------:R-:W1:Y:S01]  /*85360*/  LDS.128 R20, [R10] ;  /* 0x000000000a147984 */ /* 0x000e620000000c00 */
[----:B------:R-:W-:Y:S06]  /*85370*/  BAR.SYNC.DEFER_BLOCKING 0x0 ;  /* 0x0000000000007b1d */ /* 0x000fec0000010000 */
[----:B-1----:R-:W-:Y:S04]  /*85380*/  STL.64 [R1+0x40], R20 ;  /* 0x0000401401007387 */ /* 0x002fe80000100a00 */
[----:B------:R-:W-:Y:S04]  /*85390*/  STL.64 [R1+0x48], R22 ;  /* 0x0000481601007387 */ /* 0x000fe80000100a00 */
[----:B---3--:R1:W-:Y:S01]  /*853a0*/  STSM.16.M88.4 [R11], R16 ;  /* 0x000000100b007844 */ /* 0x0083e20000000200 */
        /* <DEDUP_REMOVED lines=13> */
[----:B------:R-:W-:Y:S01]  /*85480*/  LDS.128 R236, [R10] ;  /* 0x000000000aec7984 */ /* 0x000fe20000000c00 */
[----:B------:R-:W-:Y:S06]  /*85490*/  BAR.SYNC.DEFER_BLOCKING 0x0 ;  /* 0x0000000000007b1d */ /* 0x000fec0000010000 */
[----:B---3--:R1:W-:Y:S02]  /*854a0*/  STSM.16.M88.4 [R11], R16 ;  /* 0x000000100b007844 */ /* 0x0083e40000000200 */
        /* <DEDUP_REMOVED lines=51> */
[----:B---3--:R-:W-:Y:S01]  /*857e0*/  STSM.16.M88.4 [R11], R16 ;  /* 0x000000100b007844 */ /* 0x008fe20000000200 */
        /* <DEDUP_REMOVED lines=14> */
[----:B------:R-:W-:Y:S01]  /*858d0*/  LDS.128 R220, [R10] ;  /* 0x000000000adc7984 */ /* 0x000fe20000000c00 */
[----:B------:R-:W-:Y:S06]  /*858e0*/  BAR.SYNC.DEFER_BLOCKING 0x0 ;  /* 0x0000000000007b1d */ /* 0x000fec0000010000 */
[----:B------:R-:W2:Y:S04]  /*858f0*/  LDL.LU R15, [R1+0x888] ;  /* 0x00088800010f7983 */ /* 0x000ea80000300800 */
        /* <DEDUP_REMOVED lines=650> */
[----:B-1----:R1:W-:Y:S04]  /*881a0*/  STL.64 [R1+0xd10], R20 ;  /* 0x000d101401007387 */ /* 0x0023e80000100a00 */
[----:B------:R-:W-:Y:S01]  /*881b0*/  STL.64 [R1+0xd18], R22 ;  /* 0x000d181601007387 */ /* 0x000fe20000100a00 */
[----:B-1----:R-:W-:-:S03]  /*881c0*/  IMAD.MOV.U32 R20, RZ, RZ, R3 ;  /* 0x000000ffff147224 */ /* 0x002fc600078e0003 */
[----:B----4-:R-:W-:Y:S01]  /*881d0*/  STSM.16.M88.4 [R11], R16 ;  /* 0x000000100b007844 */ /* 0x010fe20000000200 */
[----:B------:R-:W-:Y:S06]  /*881e0*/  BAR.SYNC.DEFER_BLOCKING 0x0 ;  /* 0x0000000000007b1d */ /* 0x000fec0000010000 */
[----:B------:R-:W1:Y:S02]  /*881f0*/  LDS.128 R16, [R10] ;  /* 0x000000000a107984 */ /* 0x000e640000000c00 */
[----:B------:R-:W-:Y:S06]  /*88200*/  BAR.SYNC.DEFER_BLOCKING 0x0 ;  /* 0x0000000000007b1d */ /* 0x000fec0000010000 */
[----:B-1----:R1:W-:Y:S04]  /*88210*/  STL.64 [R1+0x980], R16 ;  /* 0x0009801001007387 */ /* 0x0023e80000100a00 */
[----:B------:R-:W-:Y:S04]  /*88220*/  STL.64 [R1+0x988], R18 ;  /* 0x0009881201007387 */ /* 0x000fe80000100a00 */
[----:B------:R3:W-:Y:S04]  /*88230*/  STL [R1+0x1078], R2 ;  /* 0x0010780201007387 */ /* 0x0007e80000100800 */
[----:B--2---:R-:W-:Y:S01]  /*88240*/  STSM.16.M88.4 [R11], R12 ;  /* 0x0000000c0b007844 */ /* 0x004fe20000000200 */
[----:B------:R-:W-:Y:S01]  /*88250*/  IMAD R0, R7, R8, RZ ;  /* 0x0000000807007224 */ /* 0x000fe200078e02ff */
[----:B-1----:R-:W1:Y:S08]  /*88260*/  LDC R16, c[0x0][0x22c] ;  /* 0x00008b00ff107b82 */ /* 0x002e700000000800 */
[----:B------:R-:W-:Y:S08]  /*88270*/  BAR.SYNC.DEFER_BLOCKING 0x0 ;  /* 0x0000000000007b1d */ /* 0x000ff00000010000 */
[----:B---3--:R-:W2:Y:S01]  /*88280*/  LDC.64 R2, c[0x0][0x228] ;  /* 0x00008a00ff027b82 */ /* 0x008ea20000000a00 */
[----:B------:R-:W3:Y:S04]  /*88290*/  LDS.128 R152, [R10] ;  /* 0x000000000a987984 */ /* 0x000ee80000000c00 */
[----:B--2---:R2:W-:Y:S01]  /*882a0*/  STL [R1+0x1070], R2 ;  /* 0x0010700201007387 */ /* 0x0045e20000100800 */
[----:B------:R-:W-:-:S02]  /*882b0*/  MOV R19, R3 ;  /* 0x0000000300137202 */ /* 0x000fc40000000f00 */
[----:B--2---:R-:W2:Y:S02]  /*882c0*/  LDC.64 R2, c[0x0][0x228] ;  /* 0x00008a00ff027b82 */ /* 0x004ea40000000a00 */
[----:B--2---:R2:W-:Y:S04]  /*882d0*/  STL [R1+0x1080], R2 ;  /* 0x0010800201007387 */ /* 0x0045e80000100800 */
[----:B------:R-:W4:Y:S04]  /*882e0*/  LDL.LU R12, [R1+0x584] ;  /* 0x00058400010c7983 */ /* 0x000f280000300800 */
[----:B------:R-:W4:Y:S04]  /*882f0*/  LDL.LU R13, [R1+0x58c] ;  /* 0x00058c00010d7983 */ /* 0x000f280000300800 */
[----:B------:R-:W4:Y:S04]  /*88300*/  LDL.LU R14, [R1+0x184] ;  /* 0x00018400010e7983 */ /* 0x000f280000300800 */
[----:B------:R-:W4:Y:S01]  /*88310*/  LDL.LU R15, [R1+0x18c] ;  /* 0x00018c00010f7983 */ /* 0x000f220000300800 */
[----:B------:R-:W-:-:S02]  /*88320*/  IMAD.MOV.U32 R18, RZ, RZ, R3 ;  /* 0x000000ffff127224 */ /* 0x000fc400078e0003 */
[----:B--2---:R-:W2:Y:S08]  /*88330*/  LDC.64 R2, c[0x0][0x228] ;  /* 0x00008a00ff027b82 */ /* 0x004eb00000000a00 */
[----:B------:R-:W-:Y:S06]  /*88340*/  BAR.SYNC.DEFER_BLOCKING 0x0 ;  /* 0x0000000000007b1d */ /* 0x000fec0000010000 */
[----:B--2---:R-:W-:Y:S04]  /*88350*/  STL [R1+0x1088], R2 ;  /* 0x0010880201007387 */ /* 0x004fe80000100800 */
[----:B---3--:R-:W-:Y:S04]  /*88360*/  STL.64 [R1+0xd20], R152 ;  /* 0x000d209801007387 */ /* 0x008fe80000100a00 */
[----:B------:R-:W-:Y:S04]  /*88370*/  STL.64 [R1+0xd28], R154 ;  /* 0x000d289a01007387 */ /* 0x000fe80000100a00 */
[----:B----4-:R2:W-:Y:S01]  /*88380*/  STSM.16.M88.4 [R11], R12 ;  /* 0x0000000c0b007844 */ /* 0x0105e20000000200 */
[----:B------:R-:W-:Y:S06]  /*88390*/  BAR.SYNC.DEFER_BLOCKING 0x0 ;  /* 0x0000000000007b1d */ /* 0x000fec0000010000 */
[----:B--2---:R-:W2:Y:S04]  /*883a0*/  LDL.LU R12, [R1+0xd90] ;  /* 0x000d9000010c7983 */ /* 0x004ea80000300800 */
[----:B------:R-:W2:Y:S04]  /*883b0*/  LDL.LU R13, [R1+0xd98] ;  /* 0x000d9800010d7983 */ /* 0x000ea80000300800 */
[----:B------:R-:W2:Y:S04]  /*883c0*/  LDL.LU R14, [R1+0x990] ;  /* 0x00099000010e7983 */ /* 0x000ea80000300800 */
[----:B------:R-:W2:Y:S04]  /*883d0*/  LDL.LU R15, [R1+0x998] ;  /* 0x00099800010f7983 */ /* 0x000ea80000300800 */
[----:B------:R-:W3:Y:S01]  /*883e0*/  LDS.128 R152, [R10] ;  /* 0x000000000a987984 */ /* 0x000ee20000000c00 */
[----:B------:R-:W-:Y:S01]  /*883f0*/  BAR.SYNC.DEFER_BLOCKING 0x0 ;  /* 0x0000000000007b1d */ /* 0x000fe20000010000 */
[----:B------:R-:W-:-:S02]  /*88400*/  LEA R8, R8, R0, 0x7 ;  /* 0x0000000008087211 */ /* 0x000fc400078e38ff */
[-C--:B------:R-:W-:Y:S02]  /*88410*/  LEA R2, P1, R0, R4.reuse, 0x2 ;  /* 0x0000000400027211 */ /* 0x080fe400078210ff */
[----:B------:R-:W-:Y:S01]  /*88420*/  LEA R4, P2, R8, R4, 0x2 ;  /* 0x0000000408047211 */ /* 0x000fe200078410ff */
[----:B------:R-:W-:Y:S01]  /*88430*/  IMAD.MOV.U32 R17, RZ, RZ, R3 ;  /* 0x000000ffff117224 */ /* 0x000fe200078e0003 */
[-C--:B------:R-:W-:Y:S02]  /*88440*/  LEA.HI.X.SX32 R3, R0, R5.reuse, 0x2, P1 ;  /* 0x0000000500037211 */ /* 0x080fe400008f16ff */
[----:B------:R-:W-:Y:S01]  /*88450*/  LEA.HI.X.SX32 R5, R8, R5, 0x2, P2 ;  /* 0x0000000508057211 */ /* 0x000fe200010f16ff */
[----:B------:R-:W4:Y:S01]  /*88460*/  LDC R0, c[0x0][0x248] ;  /* 0x00009200ff007b82 */ /* 0x000f220000000800 */
[C---:B-1----:R-:W-:Y:S02]  /*88470*/  ISETP.LT.AND P0, PT, R6.reuse, R16, !P0 ;  /* 0x000000100600720c */ /* 0x042fe40004701270 */
[C---:B------:R-:W-:Y:S01]  /*88480*/  ISETP.GE.AND P4, PT, R6.reuse, R17, PT ;  /* 0x000000110600720c */ /* 0x040fe20003f86270 */
[----:B---3--:R-:W-:Y:S04]  /*88490*/  STL.64 [R1+0x580], R152 ;  /* 0x0005809801007387 */ /* 0x008fe80000100a00 */
[----:B------:R-:W-:Y:S04]  /*884a0*/  STL.64 [R1+0x588], R154 ;  /* 0x0005889a01007387 */ /* 0x000fe80000100a00 */
[----:B------:R-:W3:Y:S04]  /*884b0*/  LDL.LU R16, [R1+0x590] ;  /* 0x0005900001107983 */ /* 0x000ee80000300800 */
[----:B--2---:R1:W-:Y:S02]  /*884c0*/  STSM.16.M88.4 [R11], R12 ;  /* 0x0000000c0b007844 */ /* 0x0043e40000000200 */
[C---:B-1----:R-:W-:Y:S01]  /*884d0*/  VIADD R14, R6.reuse, 0xe5 ;  /* 0x000000e5060e7836 */ /* 0x042fe20000000000 */
[C---:B------:R-:W-:Y:S01]  /*884e0*/  IADD3 R12, R6.reuse, 0x1, RZ ;  /* 0x00000001060c7810 */ /* 0x040fe20007ffe0ff */
[----:B------:R-:W-:Y:S01]  /*884f0*/  VIADD R13, R6, 0xc ;  /* 0x0000000c060d7836 */ /* 0x000fe20000000000 */
[----:B------:R-:W-:Y:S02]  /*88500*/  BAR.SYNC.DEFER_BLOCKING 0x0 ;  /* 0x0000000000007b1d */ /* 0x000fe40000010000 */
[----:B------:R-:W-:-:S02]  /*88510*/  ISETP.GE.AND P2, PT, R14, R20, PT ;  /* 0x000000140e00720c */ /* 0x000fc40003f46270 */
[----:B------:R-:W-:Y:S02]  /*88520*/  ISETP.GE.AND P1, PT, R13, R19, PT ;  /* 0x000000130d00720c */ /* 0x000fe40003f26270 */
[----:B------:R-:W-:Y:S02]  /*88530*/  ISETP.GE.AND P6, PT, R12, R18, PT ;  /* 0x000000120c00720c */ /* 0x000fe40003fc6270 */
[----:B------:R-:W1:Y:S04]  /*88540*/  LDS.128 R12, [R10] ;  /* 0x000000000a0c7984 */ /* 0x000e680000000c00 */
[----:B-1----:R1:W-:Y:S04]  /*88550*/  STL.64 [R1+0xd40], R12 ;  /* 0x000d400c01007387 */ /* 0x0023e80000100a00 */
[----:B------:R2:W-:Y:S04]  /*88560*/  STL.64 [R1+0xd48], R14 ;  /* 0x000d480e01007387 */ /* 0x0005e80000100a00 */
[----:B------:R-:W3:Y:S04]  /*88570*/  LDL.LU R17, [R1+0x598] ;  /* 0x0005980001117983 */ /* 0x000ee80000300800 */
[----:B------:R-:W3:Y:S04]  /*88580*/  LDL.LU R18, [R1+0x190] ;  /* 0x0001900001127983 */ /* 0x000ee80000300800 */
[----:B------:R-:W3:Y:S01]  /*88590*/  LDL.LU R19, [R1+0x198] ;  /* 0x0001980001137983 */ /* 0x000ee20000300800 */
[----:B------:R-:W-:Y:S06]  /*885a0*/  BAR.SYNC.DEFER_BLOCKING 0x0 ;  /* 0x0000000000007b1d */ /* 0x000fec0000010000 */
[----:B-1----:R-:W4:Y:S04]  /*885b0*/  LDL.LU R12, [R1+0xd94] ;  /* 0x000d9400010c7983 */ /* 0x002f280000300800 */
[----:B------:R-:W4:Y:S04]  /*885c0*/  LDL.LU R13, [R1+0xd9c] ;  /* 0x000d9c00010d7983 */ /* 0x000f280000300800 */
[----:B--2---:R-:W4:Y:S04]  /*885d0*/  LDL.LU R14, [R1+0x994] ;  /* 0x00099400010e7983 */ /* 0x004f280000300800 */
[----:B------:R-:W4:Y:S04]  /*885e0*/  LDL.LU R15, [R1+0x99c] ;  /* 0x00099c00010f7983 */ /* 0x000f280000300800 */
[----:B---3--:R-:W-:Y:S01]  /*885f0*/  STSM.16.M88.4 [R11], R16 ;  /* 0x000000100b007844 */ /* 0x008fe20000000200 */
[----:B------:R-:W-:Y:S06]  /*88600*/  BAR.SYNC.DEFER_BLOCKING 0x0 ;  /* 0x0000000000007b1d */ /* 0x000fec0000010000 */
[----:B------:R-:W1:Y:S02]  /*88610*/  LDS.128 R16, [R10] ;  /* 0x000000000a107984 */ /* 0x000e640000000c00 */
[----:B------:R-:W-:Y:S06]  /*88620*/  BAR.SYNC.DEFER_BLOCKING 0x0 ;  /* 0x0000000000007b1d */ /* 0x000fec0000010000 */
[----:B-1----:R1:W-:Y:S04]  /*88630*/  STL.64 [R1+0x990], R16 ;  /* 0x0009901001007387 */ /* 0x0023e80000100a00 */
[----:B------:R2:W-:Y:S04]  /*88640*/  STL.64 [R1+0x998], R18 ;  /* 0x0009981201007387 */ /* 0x0005e80000100a00 */
[----:B-1----:R-:W3:Y:S04]  /*88650*/  LDL.LU R16, [R1+0x594] ;  /* 0x0005940001107983 */ /* 0x002ee80000300800 */
[----:B------:R-:W3:Y:S04]  /*88660*/  LDL.LU R17, [R1+0x59c] ;  /* 0x00059c0001117983 */ /* 0x000ee80000300800 */
[----:B--2---:R-:W3:Y:S04]  /*88670*/  LDL.LU R18, [R1+0x194] ;  /* 0x0001940001127983 */ /* 0x004ee80000300800 */
[----:B------:R-:W3:Y:S04]  /*88680*/  LDL.LU R19, [R1+0x19c] ;  /* 0x00019c0001137983 */ /* 0x000ee80000300800 */
[----:B----4-:R1:W-:Y:S01]  /*88690*/  STSM.16.M88.4 [R11], R12 ;  /* 0x0000000c0b007844 */ /* 0x0103e20000000200 */
        /* <DEDUP_REMOVED lines=257> */
[----:B--2---:R1:W-:Y:S01]  /*896b0*/  STSM.16.M88.4 [R11], R12 ;  /* 0x0000000c0b007844 */ /* 0x0043e20000000200 */
[----:B------:R-:W-:Y:S01]  /*896c0*/  BAR.SYNC.DEFER_BLOCKING 0x0 ;  /* 0x0000000000007b1d */ /* 0x000fe20000010000 */
[----:B---3--:R-:W-:-:S02]  /*896d0*/  IMAD.MOV.U32 R18, RZ, RZ, R24 ;  /* 0x000000ffff127224 */ /* 0x008fc400078e0018 */
[----:B------:R-:W-:-:S03]  /*896e0*/  IMAD.MOV.U32 R19, RZ, RZ, R26 ;  /* 0x000000ffff137224 */ /* 0x000fc600078e001a */
        /* <DEDUP_REMOVED lines=18> */
[----:B---3--:R-:W-:Y:S01]  /*89810*/  MOV R18, R25 ;  /* 0x0000001900127202 */ /* 0x008fe20000000f00 */
[----:B------:R-:W-:-:S04]  /*89820*/  IMAD.MOV.U32 R19, RZ, RZ, R27 ;  /* 0x000000ffff137224 */ /* 0x000fc800078e001b */
        /* <DEDUP_REMOVED lines=18> */
[----:B---3--:R-:W-:Y:S01]  /*89950*/  IMAD.MOV.U32 R18, RZ, RZ, R28 ;  /* 0x000000ffff127224 */ /* 0x008fe200078e001c */
[----:B------:R-:W-:-:S04]  /*89960*/  MOV R19, R30 ;  /* 0x0000001e00137202 */ /* 0x000fc80000000f00 */
        /* <DEDUP_REMOVED lines=613> */
[----:B------:R-:W-:Y:S04]  /*8bfc0*/  STL.64 [R1+0x1068], R18 ;  /* 0x0010681201007387 */ /* 0x000fe80000100a00 */
[----:B-1----:R-:W3:Y:S04]  /*8bfd0*/  LDL.LU R16, [R1+0x304] ;  /* 0x0003040001107983 */ /* 0x002ee80000300800 */
[----:B------:R-:W3:Y:S04]  /*8bfe0*/  LDL.LU R17, [R1+0x30c] ;  /* 0x00030c0001117983 */ /* 0x000ee80000300800 */
[----:B--2---:R1:W-:Y:S01]  /*8bff0*/  STSM.16.M88.4 [R11], R12 ;  /* 0x0000000c0b007844 */ /* 0x0043e20000000200 */
[----:B------:R-:W-:Y:S06]  /*8c000*/  BAR.SYNC.DEFER_BLOCKING 0x0 ;  /* 0x0000000000007b1d */ /* 0x000fec0000010000 */
[----:B-1----:R-:W2:Y:S04]  /*8c010*/  LDL.LU R12, [R1+0xb10] ;  /* 0x000b1000010c7983 */ /* 0x002ea80000300800 */
[----:B------:R-:W2:Y:S04]  /*8c020*/  LDL.LU R13, [R1+0xb18] ;  /* 0x000b1800010d7983 */ /* 0x000ea80000300800 */
[----:B------:R-:W2:Y:S04]  /*8c030*/  LDL.LU R14, [R1+0x710] ;  /* 0x00071000010e7983 */ /* 0x000ea80000300800 */
[----:B------:R-:W2:Y:S04]  /*8c040*/  LDL.LU R15, [R1+0x718] ;  /* 0x00071800010f7983 */ /* 0x000ea80000300800 */
[----:B------:R-:W1:Y:S01]  /*8c050*/  LDS.128 R20, [R10] ;  /* 0x000000000a147984 */ /* 0x000e620000000c00 */
[----:B------:R-:W-:-:S02]  /*8c060*/  IMAD.MOV.U32 R18, RZ, RZ, R89 ;  /* 0x000000ffff127224 */ /* 0x000fc400078e0059 */
[----:B------:R-:W-:Y:S01]  /*8c070*/  IMAD.MOV.U32 R19, RZ, RZ, R91 ;  /* 0x000000ffff137224 */ /* 0x000fe200078e005b */
[----:B------:R-:W-:Y:S06]  /*8c080*/  BAR.SYNC.DEFER_BLOCKING 0x0 ;  /* 0x0000000000007b1d */ /* 0x000fec0000010000 */
[----:B-1----:R-:W-:Y:S04]  /*8c090*/  STL.64 [R1+0x700], R20 ;  /* 0x0007001401007387 */ /* 0x002fe80000100a00 */
[----:B------:R-:W-:Y:S04]  /*8c0a0*/  STL.64 [R1+0x708], R22 ;  /* 0x0007081601007387 */ /* 0x000fe80000100a00 */
[----:B---3--:R-:W-:Y:S01]  /*8c0b0*/  STSM.16.M88.4 [R11], R16 ;  /* 0x000000100b007844 */ /* 0x008fe20000000200 */
        /* <DEDUP_REMOVED lines=14> */
[----:B------:R-:W-:Y:S01]  /*8c1a0*/  MOV R18, R92 ;  /* 0x0000005c00127202 */ /* 0x000fe20000000f00 */
        /* <DEDUP_REMOVED lines=19> */
[----:B------:R-:W-:Y:S01]  /*8c2e0*/  IMAD.MOV.U32 R18, RZ, RZ, R93 ;  /* 0x000000ffff127224 */ /* 0x000fe200078e005d */
[----:B------:R-:W-:Y:S01]  /*8c2f0*/  MOV R19, R95 ;  /* 0x0000005f00137202 */ /* 0x000fe20000000f00 */
        /* <DEDUP_REMOVED lines=27> */
[----:B--2---:R2:W-:Y:S02]  /*8c4b0*/  STSM.16.M88.4 [R11], R12 ;  /* 0x0000000c0b007844 */ /* 0x0045e40000000200 */
[----:B------:R-:W-:Y:S06]  /*8c4c0*/  BAR.SYNC.DEFER_BLOCKING 0x0 ;  /* 0x0000000000007b1d */ /* 0x000fec0000010000 */
[----:B-1----:R1:W-:Y:S04]  /*8c4d0*/  STL.64 [R1+0x230], R16 ;  /* 0x0002301001007387 */ /* 0x0023e80000100a00 */
[----:B------:R3:W-:Y:S04]  /*8c4e0*/  STL.64 [R1+0x238], R18 ;  /* 0x0002381201007387 */ /* 0x0007e80000100a00 */
[----:B--2---:R-:W2:Y:S04]  /*8c4f0*/  LDL.LU R12, [R1+0x324] ;  /* 0x00032400010c7983 */ /* 0x004ea80000300800 */
[----:B------:R-:W2:Y:S04]  /*8c500*/  LDL.LU R13, [R1+0x32c] ;  /* 0x00032c00010d7983 */ /* 0x000ea80000300800 */
[----:B------:R-:W4:Y:S01]  /*8c510*/  LDS.128 R20, [R10] ;  /* 0x000000000a147984 */ /* 0x000f220000000c00 */
[----:B------:R-:W-:Y:S01]  /*8c520*/  MOV R14, R97 ;  /* 0x00000061000e7202 */ /* 0x000fe20000000f00 */
[----:B------:R-:W-:Y:S01]  /*8c530*/  IMAD.MOV.U32 R15, RZ, RZ, R99 ;  /* 0x000000ffff0f7224 */ /* 0x000fe200078e0063 */
[----:B------:R-:W-:Y:S06]  /*8c540*/  BAR.SYNC.DEFER_BLOCKING 0x0 ;  /* 0x0000000000007b1d */ /* 0x000fec0000010000 */
[----:B-1----:R-:W2:Y:S04]  /*8c550*/  LDL.LU R16, [R1+0xb30] ;  /* 0x000b300001107983 */ /* 0x002ea80000300800 */
[----:B------:R-:W2:Y:S04]  /*8c560*/  LDL.LU R17, [R1+0xb38] ;  /* 0x000b380001117983 */ /* 0x000ea80000300800 */
[----:B---3--:R-:W3:Y:S04]  /*8c570*/  LDL.LU R18, [R1+0x730] ;  /* 0x0007300001127983 */ /* 0x008ee80000300800 */
[----:B------:R-:W3:Y:S04]  /*8c580*/  LDL.LU R19, [R1+0x738] ;  /* 0x0007380001137983 */ /* 0x000ee80000300800 */
[----:B----4-:R-:W-:Y:S04]  /*8c590*/  STL.64 [R1+0x220], R20 ;  /* 0x0002201401007387 */ /* 0x010fe80000100a00 */
[----:B------:R-:W-:Y:S04]  /*8c5a0*/  STL.64 [R1+0x228], R22 ;  /* 0x0002281601007387 */ /* 0x000fe80000100a00 */
[----:B--2---:R-:W-:Y:S01]  /*8c5b0*/  STSM.16.M88.4 [R11], R12 ;  /* 0x0000000c0b007844 */ /* 0x004fe20000000200 */
[----:B------:R-:W-:Y:S06]  /*8c5c0*/  BAR.SYNC.DEFER_BLOCKING 0x0 ;  /* 0x0000000000007b1d */ /* 0x000fec0000010000 */
[----:B------:R-:W1:Y:S02]  /*8c5d0*/  LDS.128 R12, [R10] ;  /* 0x000000000a0c7984 */ /* 0x000e640000000c00 */
[----:B------:R-:W-:Y:S06]  /*8c5e0*/  BAR.SYNC.DEFER_BLOCKING 0x0 ;  /* 0x0000000000007b1d */ /* 0x000fec0000010000 */
[----:B-1----:R1:W-:Y:S04]  /*8c5f0*/  STL.64 [R1+0x210], R12 ;  /* 0x0002100c01007387 */ /* 0x0023e80000100a00 */
[----:B------:R2:W-:Y:S04]  /*8c600*/  STL.64 [R1+0x218], R14 ;  /* 0x0002180e01007387 */ /* 0x0005e80000100a00 */
[----:B-1----:R-:W4:Y:S04]  /*8c610*/  LDL.LU R12, [R1+0x330] ;  /* 0x00033000010c7983 */ /* 0x002f280000300800 */
[----:B------:R-:W4:Y:S04]  /*8c620*/  LDL.LU R13, [R1+0x338] ;  /* 0x00033800010d7983 */ /* 0x000f280000300800 */
[----:B---3--:R1:W-:Y:S01]  /*8c630*/  STSM.16.M88.4 [R11], R16 ;  /* 0x000000100b007844 */ /* 0x0083e20000000200 */
[----:B------:R-:W-:Y:S01]  /*8c640*/  BAR.SYNC.DEFER_BLOCKING 0x0 ;  /* 0x0000000000007b1d */ /* 0x000fe20000010000 */
[----:B--2---:R-:W-:Y:S01]  /*8c650*/  IMAD.MOV.U32 R14, RZ, RZ, R100 ;  /* 0x000000ffff0e7224 */ /* 0x004fe200078e0064 */
        /* <DEDUP_REMOVED lines=73> */
[----:B-1----:R-:W-:Y:S04]  /*8caf0*/  STL.64 [R1+0x150], R12 ;  /* 0x0001500c01007387 */ /* 0x002fe80000100a00 */
[----:B------:R-:W-:Y:S04]  /*8cb00*/  STL.64 [R1+0x158], R14 ;  /* 0x0001580e01007387 */ /* 0x000fe80000100a00 */
[----:B------:R-:W3:Y:S04]  /*8cb10*/  LDL.LU R20, [R1+0x350] ;  /* 0x0003500001147983 */ /* 0x000ee80000300800 */
[----:B------:R-:W3:Y:S04]  /*8cb20*/  LDL.LU R21, [R1+0x358] ;  /* 0x0003580001157983 */ /* 0x000ee80000300800 */
[----:B--2---:R1:W-:Y:S01]  /*8cb30*/  STSM.16.M88.4 [R11], R16 ;  /* 0x000000100b007844 */ /* 0x0043e20000000200 */
[----:B------:R-:W-:Y:S01]  /*8cb40*/  BAR.SYNC.DEFER_BLOCKING 0x0 ;  /* 0x0000000000007b1d */ /* 0x000fe20000010000 */
[----:B------:R-:W-:-:S02]  /*8cb50*/  IMAD.MOV.U32 R22, RZ, RZ, R108 ;  /* 0x000000ffff167224 */ /* 0x000fc400078e006c */
        /* <DEDUP_REMOVED lines=13> */
[----:B-1----:R-:W-:Y:S04]  /*8cc30*/  STL [R1+0x2e1c], R12 ;  /* 0x002e1c0c01007387 */ /* 0x002fe80000100800 */
[----:B------:R1:W-:Y:S04]  /*8cc40*/  STL [R1+0x2e18], R13 ;  /* 0x002e180d01007387 */ /* 0x0003e80000100800 */
[----:B------:R-:W-:Y:S04]  /*8cc50*/  STL [R1+0x2e14], R14 ;  /* 0x002e140e01007387 */ /* 0x000fe80000100800 */
[----:B------:R-:W-:Y:S01]  /*8cc60*/  STL [R1+0x2e10], R15 ;  /* 0x002e100f01007387 */ /* 0x000fe20000100800 */
[----:B------:R-:W-:Y:S01]  /*8cc70*/  MOV R30, R109 ;  /* 0x0000006d001e7202 */ /* 0x000fe20000000f00 */
[----:B------:R-:W-:-:S02]  /*8cc80*/  IMAD.MOV.U32 R31, RZ, RZ, R111 ;  /* 0x000000ffff1f7224 */ /* 0x000fc400078e006f */
[----:B------:R-:W-:Y:S01]  /*8cc90*/  IMAD.MOV.U32 R46, RZ, RZ, R113 ;  /* 0x000000ffff2e7224 */ /* 0x000fe200078e0071 */
[----:B------:R-:W3:Y:S01]  /*8cca0*/  LDL.LU R28, [R1+0x354] ;  /* 0x00035400011c7983 */ /* 0x000ee20000300800 */
[----:B------:R-:W-:Y:S01]  /*8ccb0*/  IMAD.MOV.U32 R47, RZ, RZ, R115 ;  /* 0x000000ffff2f7224 */ /* 0x000fe200078e0073 */
[----:B------:R-:W-:Y:S01]  /*8ccc0*/  MOV R63, R119 ;  /* 0x00000077003f7202 */ /* 0x000fe20000000f00 */
[----:B------:R-:W-:Y:S01]  /*8ccd0*/  IMAD.MOV.U32 R62, RZ, RZ, R117 ;  /* 0x000000ffff3e7224 */ /* 0x000fe200078e0075 */
[----:B------:R-:W3:Y:S01]  /*8cce0*/  LDL.LU R29, [R1+0x35c] ;  /* 0x00035c00011d7983 */ /* 0x000ee20000300800 */
[----:B------:R-:W-:Y:S01]  /*8ccf0*/  MOV R78, R121 ;  /* 0x00000079004e7202 */ /* 0x000fe20000000f00 */
[----:B------:R-:W-:Y:S01]  /*8cd00*/  IMAD.MOV.U32 R79, RZ, RZ, R123 ;  /* 0x000000ffff4f7224 */ /* 0x000fe200078e007b */
[----:B-1----:R-:W1:Y:S01]  /*8cd10*/  LDC.64 R12, c[0x0][0x228] ;  /* 0x00008a00ff0c7b82 */ /* 0x002e620000000a00 */
[----:B------:R-:W4:Y:S04]  /*8cd20*/  LDL.LU R24, [R1+0xb60] ;  /* 0x000b600001187983 */ /* 0x000f280000300800 */
[----:B------:R-:W4:Y:S04]  /*8cd30*/  LDL.LU R25, [R1+0xb68] ;  /* 0x000b680001197983 */ /* 0x000f280000300800 */
[----:B------:R-:W4:Y:S04]  /*8cd40*/  LDL.LU R26, [R1+0x760] ;  /* 0x00076000011a7983 */ /* 0x000f280000300800 */
[----:B------:R-:W4:Y:S04]  /*8cd50*/  LDL.LU R27, [R1+0x768] ;  /* 0x00076800011b7983 */ /* 0x000f280000300800 */
[----:B--2---:R-:W-:Y:S01]  /*8cd60*/  STSM.16.M88.4 [R11], R16 ;  /* 0x000000100b007844 */ /* 0x004fe20000000200 */
[----:B------:R-:W-:Y:S06]  /*8cd70*/  BAR.SYNC.DEFER_BLOCKING 0x0 ;  /* 0x0000000000007b1d */ /* 0x000fec0000010000 */
[----:B------:R-:W2:Y:S02]  /*8cd80*/  LDS.128 R20, [R10] ;  /* 0x000000000a147984 */ /* 0x000ea40000000c00 */
[----:B------:R-:W-:Y:S06]  /*8cd90*/  BAR.SYNC.DEFER_BLOCKING 0x0 ;  /* 0x0000000000007b1d */ /* 0x000fec0000010000 */
[----:B--2---:R-:W-:Y:S04]  /*8cda0*/  STL [R1+0x2e2c], R20 ;  /* 0x002e2c1401007387 */ /* 0x004fe80000100800 */
[----:B------:R-:W-:Y:S04]  /*8cdb0*/  STL [R1+0x2e28], R21 ;  /* 0x002e281501007387 */ /* 0x000fe80000100800 */
[----:B------:R-:W-:Y:S04]  /*8cdc0*/  STL [R1+0x2e24], R22 ;  /* 0x002e241601007387 */ /* 0x000fe80000100800 */
[----:B------:R2:W-:Y:S01]  /*8cdd0*/  STL [R1+0x2e20], R23 ;  /* 0x002e201701007387 */ /* 0x0005e20000100800 */
[----:B------:R-:W-:-:S02]  /*8cde0*/  IMAD.MOV.U32 R94, RZ, RZ, R125 ;  /* 0x000000ffff5e7224 */ /* 0x000fc400078e007d */
[----:B------:R-:W-:Y:S01]  /*8cdf0*/  IMAD.MOV.U32 R95, RZ, RZ, R127 ;  /* 0x000000ffff5f7224 */ /* 0x000fe200078e007f */
[----:B--2---:R-:W2:Y:S01]  /*8ce00*/  LDC.64 R22, c[0x0][0x228] ;  /* 0x00008a00ff167b82 */ /* 0x004ea20000000a00 */
[----:B---3--:R-:W-:Y:S07]  /*8ce10*/  STSM.16.M88.4 [R11], R28 ;  /* 0x0000001c0b007844 */ /* 0x008fee0000000200 */
[----:B------:R-:W-:Y:S06]  /*8ce20*/  BAR.SYNC.DEFER_BLOCKING 0x0 ;  /* 0x0000000000007b1d */ /* 0x000fec0000010000 */
[----:B------:R-:W3:Y:S02]  /*8ce30*/  LDS.128 R16, [R10] ;  /* 0x000000000a107984 */ /* 0x000ee40000000c00 */
[----:B------:R-:W-:Y:S06]  /*8ce40*/  BAR.SYNC.DEFER_BLOCKING 0x0 ;  /* 0x0000000000007b1d */ /* 0x000fec0000010000 */
[----:B----4-:R4:W-:Y:S02]  /*8ce50*/  STSM.16.M88.4 [R11], R24 ;  /* 0x000000180b007844 */ /* 0x0109e40000000200 */
[----:B------:R-:W-:Y:S06]  /*8ce60*/  BAR.SYNC.DEFER_BLOCKING 0x0 ;  /* 0x0000000000007b1d */ /* 0x000fec0000010000 */
[----:B---3--:R-:W-:Y:S04]  /*8ce70*/  STL [R1+0x2e3c], R16 ;  /* 0x002e3c1001007387 */ /* 0x008fe80000100800 */
[----:B------:R1:W-:Y:S04]  /*8ce80*/  STL [R1+0x2e38], R17 ;  /* 0x002e381101007387 */ /* 0x0003e80000100800 */
[----:B------:R-:W-:Y:S04]  /*8ce90*/  STL [R1+0x2e34], R18 ;  /* 0x002e341201007387 */ /* 0x000fe80000100800 */
[----:B------:R3:W-:Y:S04]  /*8cea0*/  STL [R1+0x2e30], R19 ;  /* 0x002e301301007387 */ /* 0x0007e80000100800 */
[----:B----4-:R-:W4:Y:S04]  /*8ceb0*/  LDL.LU R24, [R1+0x360] ;  /* 0x0003600001187983 */ /* 0x010f280000300800 */
[----:B------:R-:W4:Y:S04]  /*8cec0*/  LDL.LU R25, [R1+0x368] ;  /* 0x0003680001197983 */ /* 0x000f280000300800 */
[----:B------:R-:W2:Y:S01]  /*8ced0*/  LDS.128 R28, [R10] ;  /* 0x000000000a1c7984 */ /* 0x000ea20000000c00 */
[----:B------:R-:W-:Y:S01]  /*8cee0*/  IMAD.MOV.U32 R26, RZ, RZ, R112 ;  /* 0x000000ffff1a7224 */ /* 0x000fe200078e0070 */
[----:B------:R-:W-:Y:S01]  /*8cef0*/  MOV R27, R114 ;  /* 0x00000072001b7202 */ /* 0x000fe20000000f00 */
[----:B-1----:R-:W-:Y:S01]  /*8cf00*/  IMAD.MOV.U32 R17, RZ, RZ, R13 ;  /* 0x000000ffff117224 */ /* 0x002fe200078e000d */
[----:B------:R-:W-:Y:S08]  /*8cf10*/  BAR.SYNC.DEFER_BLOCKING 0x0 ;  /* 0x0000000000007b1d */ /* 0x000ff00000010000 */
[----:B---3--:R-:W1:Y:S01]  /*8cf20*/  LDC.64 R18, c[0x0][0x228] ;  /* 0x00008a00ff127b82 */ /* 0x008e620000000a00 */
[----:B------:R-:W3:Y:S04]  /*8cf30*/  LDL.LU R32, [R1+0xb64] ;  /* 0x000b640001207983 */ /* 0x000ee80000300800 */
[----:B------:R-:W3:Y:S04]  /*8cf40*/  LDL.LU R33, [R1+0xb6c] ;  /* 0x000b6c0001217983 */ /* 0x000ee80000300800 */
[----:B------:R-:W3:Y:S04]  /*8cf50*/  LDL.LU R34, [R1+0x764] ;  /* 0x0007640001227983 */ /* 0x000ee80000300800 */
[----:B------:R-:W3:Y:S04]  /*8cf60*/  LDL.LU R35, [R1+0x76c] ;  /* 0x00076c0001237983 */ /* 0x000ee80000300800 */
[----:B--2---:R-:W-:Y:S04]  /*8cf70*/  STL [R1+0x2e40], R28 ;  /* 0x002e401c01007387 */ /* 0x004fe80000100800 */
[----:B------:R-:W-:Y:S04]  /*8cf80*/  STL [R1+0x2e0c], R29 ;  /* 0x002e0c1d01007387 */ /* 0x000fe80000100800 */
[----:B------:R-:W-:Y:S04]  /*8cf90*/  STL [R1+0x2e08], R30 ;  /* 0x002e081e01007387 */ /* 0x000fe80000100800 */
[----:B------:R-:W-:Y:S04]  /*8cfa0*/  STL [R1+0x2e04], R31 ;  /* 0x002e041f01007387 */ /* 0x000fe80000100800 */
[----:B----4-:R-:W-:Y:S01]  /*8cfb0*/  STSM.16.M88.4 [R11], R24 ;  /* 0x000000180b007844 */ /* 0x010fe20000000200 */
[----:B------:R-:W-:Y:S06]  /*8cfc0*/  BAR.SYNC.DEFER_BLOCKING 0x0 ;  /* 0x0000000000007b1d */ /* 0x000fec0000010000 */
[----:B------:R-:W2:Y:S02]  /*8cfd0*/  LDS.128 R24, [R10] ;  /* 0x000000000a187984 */ /* 0x000ea40000000c00 */
[----:B------:R-:W-:Y:S06]  /*8cfe0*/  BAR.SYNC.DEFER_BLOCKING 0x0 ;  /* 0x0000000000007b1d */ /* 0x000fec0000010000 */
[----:B--2---:R-:W-:Y:S04]  /*8cff0*/  STL [R1+0x2e4c], R24 ;  /* 0x002e4c1801007387 */ /* 0x004fe80000100800 */
[----:B------:R2:W-:Y:S04]  /*8d000*/  STL [R1+0x2e48], R25 ;  /* 0x002e481901007387 */ /* 0x0005e80000100800 */
[----:B------:R-:W-:Y:S04]  /*8d010*/  STL [R1+0x2e44], R26 ;  /* 0x002e441a01007387 */ /* 0x000fe80000100800 */
[----:B------:R-:W-:Y:S01]  /*8d020*/  STL [R1+0x2e00], R27 ;  /* 0x002e001b01007387 */ /* 0x000fe20000100800 */
[----:B-1----:R-:W-:Y:S01]  /*8d030*/  MOV R15, R18 ;  /* 0x00000012000f7202 */ /* 0x002fe20000000f00 */
[----:B------:R-:W-:Y:S01]  /*8d040*/  VIADD R8, R6, 0x2 ;  /* 0x0000000206087836 */ /* 0x000fe20000000000 */
[----:B--2---:R-:W1:Y:S01]  /*8d050*/  LDC.64 R24, c[0x0][0x228] ;  /* 0x00008a00ff187b82 */ /* 0x004e620000000a00 */
[----:B------:R-:W2:Y:S04]  /*8d060*/  LDL.LU R44, [R1+0x364] ;  /* 0x00036400012c7983 */ /* 0x000ea80000300800 */
[----:B------:R-:W2:Y:S04]  /*8d070*/  LDL.LU R45, [R1+0x36c] ;  /* 0x00036c00012d7983 */ /* 0x000ea80000300800 */
[----:B------:R-:W4:Y:S04]  /*8d080*/  LDL.LU R40, [R1+0xb70] ;  /* 0x000b700001287983 */ /* 0x000f280000300800 */
[----:B------:R-:W4:Y:S04]  /*8d090*/  LDL.LU R41, [R1+0xb78] ;  /* 0x000b780001297983 */ /* 0x000f280000300800 */
[----:B------:R-:W4:Y:S04]  /*8d0a0*/  LDL.LU R42, [R1+0x770] ;  /* 0x00077000012a7983 */ /* 0x000f280000300800 */
[----:B------:R-:W4:Y:S04]  /*8d0b0*/  LDL.LU R43, [R1+0x778] ;  /* 0x00077800012b7983 */ /* 0x000f280000300800 */
[----:B---3--:R-:W-:Y:S01]  /*8d0c0*/  STSM.16.M88.4 [R11], R32 ;  /* 0x000000200b007844 */ /* 0x008fe20000000200 */
[----:B------:R-:W-:Y:S06]  /*8d0d0*/  BAR.SYNC.DEFER_BLOCKING 0x0 ;  /* 0x0000000000007b1d */ /* 0x000fec0000010000 */
[----:B------:R-:W3:Y:S02]  /*8d0e0*/  LDS.128 R36, [R10] ;  /* 0x000000000a247984 */ /* 0x000ee40000000c00 */
[----:B------:R-:W-:Y:S06]  /*8d0f0*/  BAR.SYNC.DEFER_BLOCKING 0x0 ;  /* 0x0000000000007b1d */ /* 0x000fec0000010000 */
[----:B---3--:R-:W-:Y:S04]  /*8d100*/  STL [R1+0x2e5c], R36 ;  /* 0x002e5c2401007387 */ /* 0x008fe80000100800 */
[----:B------:R3:W-:Y:S04]  /*8d110*/  STL [R1+0x2e58], R37 ;  /* 0x002e582501007387 */ /* 0x0007e80000100800 */
[----:B------:R-:W-:Y:S04]  /*8d120*/  STL [R1+0x2e54], R38 ;  /* 0x002e542601007387 */ /* 0x000fe80000100800 */
[----:B------:R1:W-:Y:S01]  /*8d130*/  STL [R1+0x2e50], R39 ;  /* 0x002e502701007387 */ /* 0x0003e20000100800 */
[----:B---3--:R-:W3:Y:S08]  /*8d140*/  LDC.64 R36, c[0x0][0x228] ;  /* 0x00008a00ff247b82 */ /* 0x008ef00000000a00 */
[----:B-1----:R-:W1:Y:S01]  /*8d150*/  LDC.64 R38, c[0x0][0x228] ;  /* 0x00008a00ff267b82 */ /* 0x002e620000000a00 */
[----:B--2---:R-:W-:Y:S07]  /*8d160*/  STSM.16.M88.4 [R11], R44 ;  /* 0x0000002c0b007844 */ /* 0x004fee0000000200 */
[----:B------:R-:W-:Y:S06]  /*8d170*/  BAR.SYNC.DEFER_BLOCKING 0x0 ;  /* 0x0000000000007b1d */ /* 0x000fec0000010000 */
[----:B------:R-:W2:Y:S02]  /*8d180*/  LDS.128 R32, [R10] ;  /* 0x000000000a207984 */ /* 0x000ea40000000c00 */
[----:B------:R-:W-:Y:S06]  /*8d190*/  BAR.SYNC.DEFER_BLOCKING 0x0 ;  /* 0x0000000000007b1d */ /* 0x000fec0000010000 */
[----:B----4-:R4:W-:Y:S02]  /*8d1a0*/  STSM.16.M88.4 [R11], R40 ;  /* 0x000000280b007844 */ /* 0x0109e40000000200 */
[----:B------:R-:W-:Y:S06]  /*8d1b0*/  BAR.SYNC.DEFER_BLOCKING 0x0 ;  /* 0x0000000000007b1d */ /* 0x000fec0000010000 */
[----:B--2---:R-:W-:Y:S04]  /*8d1c0*/  STL [R1+0x2e6c], R32 ;  /* 0x002e6c2001007387 */ /* 0x004fe80000100800 */
[----:B------:R2:W-:Y:S04]  /*8d1d0*/  STL [R1+0x2e68], R33 ;  /* 0x002e682101007387 */ /* 0x0005e80000100800 */
[----:B------:R-:W-:Y:S04]  /*8d1e0*/  STL [R1+0x2e64], R34 ;  /* 0x002e642201007387 */ /* 0x000fe80000100800 */
[----:B------:R3:W-:Y:S01]  /*8d1f0*/  STL [R1+0x2e60], R35 ;  /* 0x002e602301007387 */ /* 0x0007e20000100800 */
[----:B----4-:R-:W-:Y:S01]  /*8d200*/  MOV R42, R116 ;  /* 0x00000074002a7202 */ /* 0x010fe20000000f00 */
[----:B------:R-:W-:Y:S01]  /*8d210*/  IMAD.MOV.U32 R43, RZ, RZ, R118 ;  /* 0x000000ffff2b7224 */ /* 0x000fe200078e0076 */
[----:B--2---:R-:W2:Y:S01]  /*8d220*/  LDC.64 R32, c[0x0][0x228] ;  /* 0x00008a00ff207b82 */ /* 0x004ea20000000a00 */
[----:B------:R-:W4:Y:S04]  /*8d230*/  LDL.LU R40, [R1+0x370] ;  /* 0x0003700001287983 */ /* 0x000f280000300800 */
[----:B------:R-:W4:Y:S03]  /*8d240*/  LDL.LU R41, [R1+0x378] ;  /* 0x0003780001297983 */ /* 0x000f260000300800 */
[----:B---3--:R-:W3:Y:S01]  /*8d250*/  LDC.64 R34, c[0x0][0x228] ;  /* 0x00008a00ff227b82 */ /* 0x008ee20000000a00 */
[----:B------:R-:W1:Y:S07]  /*8d260*/  LDS.128 R44, [R10] ;  /* 0x000000000a2c7984 */ /* 0x000e6e0000000c00 */
[----:B------:R-:W-:Y:S06]  /*8d270*/  BAR.SYNC.DEFER_BLOCKING 0x0 ;  /* 0x0000000000007b1d */ /* 0x000fec0000010000 */
[----:B------:R-:W2:Y:S04]  /*8d280*/  LDL.LU R48, [R1+0xb74] ;  /* 0x000b740001307983 */ /* 0x000ea80000300800 */
[----:B------:R-:W2:Y:S04]  /*8d290*/  LDL.LU R49, [R1+0xb7c] ;  /* 0x000b7c0001317983 */ /* 0x000ea80000300800 */
[----:B------:R-:W2:Y:S04]  /*8d2a0*/  LDL.LU R50, [R1+0x774] ;  /* 0x0007740001327983 */ /* 0x000ea80000300800 */
[----:B------:R-:W2:Y:S04]  /*8d2b0*/  LDL.LU R51, [R1+0x77c] ;  /* 0x00077c0001337983 */ /* 0x000ea80000300800 */
[----:B-1----:R-:W-:Y:S04]  /*8d2c0*/  STL [R1+0x2e70], R44 ;  /* 0x002e702c01007387 */ /* 0x002fe80000100800 */
[----:B------:R-:W-:Y:S04]  /*8d2d0*/  STL [R1+0x2dfc], R45 ;  /* 0x002dfc2d01007387 */ /* 0x000fe80000100800 */
[----:B------:R-:W-:Y:S04]  /*8d2e0*/  STL [R1+0x2df8], R46 ;  /* 0x002df82e01007387 */ /* 0x000fe80000100800 */
[----:B------:R-:W-:Y:S04]  /*8d2f0*/  STL [R1+0x2df4], R47 ;  /* 0x002df42f01007387 */ /* 0x000fe80000100800 */
[----:B----4-:R-:W-:Y:S01]  /*8d300*/  STSM.16.M88.4 [R11], R40 ;  /* 0x000000280b007844 */ /* 0x010fe20000000200 */
[----:B------:R-:W-:Y:S06]  /*8d310*/  BAR.SYNC.DEFER_BLOCKING 0x0 ;  /* 0x0000000000007b1d */ /* 0x000fec0000010000 */
[----:B------:R-:W1:Y:S02]  /*8d320*/  LDS.128 R40, [R10] ;  /* 0x000000000a287984 */ /* 0x000e640000000c00 */
[----:B------:R-:W-:Y:S06]  /*8d330*/  BAR.SYNC.DEFER_BLOCKING 0x0 ;  /* 0x0000000000007b1d */ /* 0x000fec0000010000 */
[----:B-1----:R-:W-:Y:S04]  /*8d340*/  STL [R1+0x2e7c], R40 ;  /* 0x002e7c2801007387 */ /* 0x002fe80000100800 */
[----:B------:R1:W-:Y:S04]  /*8d350*/  STL [R1+0x2e78], R41 ;  /* 0x002e782901007387 */ /* 0x0003e80000100800 */
[----:B------:R-:W-:Y:S04]  /*8d360*/  STL [R1+0x2e74], R42 ;  /* 0x002e742a01007387 */ /* 0x000fe80000100800 */
[----:B------:R-:W-:Y:S01]  /*8d370*/  STL [R1+0x2df0], R43 ;  /* 0x002df02b01007387 */ /* 0x000fe20000100800 */
[----:B-1----:R-:W1:Y:S03]  /*8d380*/  LDC.64 R40, c[0x0][0x228] ;  /* 0x00008a00ff287b82 */ /* 0x002e660000000a00 */
[----:B------:R-:W4:Y:S04]  /*8d390*/  LDL.LU R60, [R1+0x374] ;  /* 0x00037400013c7983 */ /* 0x000f280000300800 */
[----:B------:R-:W4:Y:S04]  /*8d3a0*/  LDL.LU R61, [R1+0x37c] ;  /* 0x00037c00013d7983 */ /* 0x000f280000300800 */
[----:B------:R-:W3:Y:S04]  /*8d3b0*/  LDL.LU R56, [R1+0xb80] ;  /* 0x000b800001387983 */ /* 0x000ee80000300800 */
[----:B------:R-:W3:Y:S04]  /*8d3c0*/  LDL.LU R57, [R1+0xb88] ;  /* 0x000b880001397983 */ /* 0x000ee80000300800 */
[----:B------:R-:W3:Y:S04]  /*8d3d0*/  LDL.LU R58, [R1+0x780] ;  /* 0x00078000013a7983 */ /* 0x000ee80000300800 */
[----:B------:R-:W3:Y:S04]  /*8d3e0*/  LDL.LU R59, [R1+0x788] ;  /* 0x00078800013b7983 */ /* 0x000ee80000300800 */
[----:B--2---:R-:W-:Y:S01]  /*8d3f0*/  STSM.16.M88.4 [R11], R48 ;  /* 0x000000300b007844 */ /* 0x004fe20000000200 */
[----:B------:R-:W-:Y:S06]  /*8d400*/  BAR.SYNC.DEFER_BLOCKING 0x0 ;  /* 0x0000000000007b1d */ /* 0x000fec0000010000 */
[----:B------:R-:W2:Y:S02]  /*8d410*/  LDS.128 R52, [R10] ;  /* 0x000000000a347984 */ /* 0x000ea40000000c00 */
[----:B------:R-:W-:Y:S06]  /*8d420*/  BAR.SYNC.DEFER_BLOCKING 0x0 ;  /* 0x0000000000007b1d */ /* 0x000fec0000010000 */
[----:B--2---:R-:W-:Y:S04]  /*8d430*/  STL [R1+0x2e8c], R52 ;  /* 0x002e8c3401007387 */ /* 0x004fe80000100800 */
[----:B------:R2:W-:Y:S04]  /*8d440*/  STL [R1+0x2e88], R53 ;  /* 0x002e883501007387 */ /* 0x0005e80000100800 */
[----:B------:R-:W-:Y:S04]  /*8d450*/  STL [R1+0x2e84], R54 ;  /* 0x002e843601007387 */ /* 0x000fe80000100800 */
[----:B------:R-:W-:Y:S01]  /*8d460*/  STL [R1+0x2e80], R55 ;  /* 0x002e803701007387 */ /* 0x000fe20000100800 */
[----:B--2---:R-:W2:Y:S03]  /*8d470*/  LDC.64 R52, c[0x0][0x228] ;  /* 0x00008a00ff347b82 */ /* 0x004ea60000000a00 */
[----:B----4-:R-:W-:Y:S05]  /*8d480*/  STSM.16.M88.4 [R11], R60 ;  /* 0x0000003c0b007844 */ /* 0x010fea0000000200 */
[----:B------:R-:W-:Y:S06]  /*8d490*/  BAR.SYNC.DEFER_BLOCKING 0x0 ;  /* 0x0000000000007b1d */ /* 0x000fec0000010000 */
[----:B------:R-:W4:Y:S02]  /*8d4a0*/  LDS.128 R48, [R10] ;  /* 0x000000000a307984 */ /* 0x000f240000000c00 */
[----:B------:R-:W-:Y:S06]  /*8d4b0*/  BAR.SYNC.DEFER_BLOCKING 0x0 ;  /* 0x0000000000007b1d */ /* 0x000fec0000010000 */
[----:B---3--:R3:W-:Y:S02]  /*8d4c0*/  STSM.16.M88.4 [R11], R56 ;  /* 0x000000380b007844 */ /* 0x0087e40000000200 */
[----:B------:R-:W-:Y:S06]  /*8d4d0*/  BAR.SYNC.DEFER_BLOCKING 0x0 ;  /* 0x0000000000007b1d */ /* 0x000fec0000010000 */
[----:B----4-:R-:W-:Y:S04]  /*8d4e0*/  STL [R1+0x2e9c], R48 ;  /* 0x002e9c3001007387 */ /* 0x010fe80000100800 */
[----:B------:R4:W-:Y:S04]  /*8d4f0*/  STL [R1+0x2e98], R49 ;  /* 0x002e983101007387 */ /* 0x0009e80000100800 */
[----:B------:R-:W-:Y:S04]  /*8d500*/  STL [R1+0x2e94], R50 ;  /* 0x002e943201007387 */ /* 0x000fe80000100800 */
[----:B------:R-:W-:Y:S01]  /*8d510*/  STL [R1+0x2e90], R51 ;  /* 0x002e903301007387 */ /* 0x000fe20000100800 */
[----:B---3--:R-:W-:Y:S01]  /*8d520*/  IMAD.MOV.U32 R58, RZ, RZ, R120 ;  /* 0x000000ffff3a7224 */ /* 0x008fe200078e0078 */
[----:B----4-:R-:W3:Y:S02]  /*8d530*/  LDC.64 R48, c[0x0][0x228] ;  /* 0x00008a00ff307b82 */ /* 0x010ee40000000a00 */
[----:B------:R-:W4:Y:S04]  /*8d540*/  LDL.LU R56, [R1+0x380] ;  /* 0x0003800001387983 */ /* 0x000f280000300800 */
[----:B------:R-:W4:Y:S04]  /*8d550*/  LDL.LU R57, [R1+0x388] ;  /* 0x0003880001397983 */ /* 0x000f280000300800 */
[----:B------:R-:W1:Y:S01]  /*8d560*/  LDS.128 R60, [R10] ;  /* 0x000000000a3c7984 */ /* 0x000e620000000c00 */
[----:B------:R-:W-:Y:S01]  /*8d570*/  IMAD.MOV.U32 R59, RZ, RZ, R122 ;  /* 0x000000ffff3b7224 */ /* 0x000fe200078e007a */
        /* <DEDUP_REMOVED lines=14> */
[----:B------:R-:W-:Y:S04]  /*8d660*/  STL [R1+0x2ea8], R57 ;  /* 0x002ea83901007387 */ /* 0x000fe80000100800 */
[----:B------:R-:W-:Y:S04]  /*8d670*/  STL [R1+0x2ea4], R58 ;  /* 0x002ea43a01007387 */ /* 0x000fe80000100800 */
[----:B------:R-:W-:Y:S04]  /*8d680*/  STL [R1+0x2de0], R59 ;  /* 0x002de03b01007387 */ /* 0x000fe80000100800 */
        /* <DEDUP_REMOVED lines=8> */
[----:B------:R-:W1:Y:S02]  /*8d710*/  LDS.128 R68, [R10] ;  /* 0x000000000a447984 */ /* 0x000e640000000c00 */
[----:B------:R-:W-:Y:S06]  /*8d720*/  BAR.SYNC.DEFER_BLOCKING 0x0 ;  /* 0x0000000000007b1d */ /* 0x000fec0000010000 */
[----:B-1----:R-:W-:Y:S04]  /*8d730*/  STL [R1+0x2ebc], R68 ;  /* 0x002ebc4401007387 */ /* 0x002fe80000100800 */
[----:B------:R-:W-:Y:S04]  /*8d740*/  STL [R1+0x2eb8], R69 ;  /* 0x002eb84501007387 */ /* 0x000fe80000100800 */
[----:B------:R-:W-:Y:S04]  /*8d750*/  STL [R1+0x2eb4], R70 ;  /* 0x002eb44601007387 */ /* 0x000fe80000100800 */
[----:B------:R1:W-:Y:S02]  /*8d760*/  STL [R1+0x2eb0], R71 ;  /* 0x002eb04701007387 */ /* 0x0003e40000100800 */
[----:B-1----:R-:W1:Y:S02]  /*8d770*/  LDC.64 R70, c[0x0][0x228] ;  /* 0x00008a00ff467b82 */ /* 0x002e640000000a00 */
[----:B----4-:R-:W-:Y:S06]  /*8d780*/  STSM.16.M88.4 [R11], R76 ;  /* 0x0000004c0b007844 */ /* 0x010fec0000000200 */
[----:B------:R-:W-:Y:S06]  /*8d790*/  BAR.SYNC.DEFER_BLOCKING 0x0 ;  /* 0x0000000000007b1d */ /* 0x000fec0000010000 */
[----:B------:R-:W2:Y:S02]  /*8d7a0*/  LDS.128 R64, [R10] ;  /* 0x000000000a407984 */ /* 0x000ea40000000c00 */
[----:B------:R-:W-:Y:S06]  /*8d7b0*/  BAR.SYNC.DEFER_BLOCKING 0x0 ;  /* 0x0000000000007b1d */ /* 0x000fec0000010000 */
[----:B---3--:R3:W-:Y:S02]  /*8d7c0*/  STSM.16.M88.4 [R11], R72 ;  /* 0x000000480b007844 */ /* 0x0087e40000000200 */
[----:B------:R-:W-:Y:S06]  /*8d7d0*/  BAR.SYNC.DEFER_BLOCKING 0x0 ;  /* 0x0000000000007b1d */ /* 0x000fec0000010000 */
[----:B--2---:R-:W-:Y:S04]  /*8d7e0*/  STL [R1+0x2ecc], R64 ;  /* 0x002ecc4001007387 */ /* 0x004fe80000100800 */
[----:B------:R2:W-:Y:S04]  /*8d7f0*/  STL [R1+0x2ec8], R65 ;  /* 0x002ec84101007387 */ /* 0x0005e80000100800 */
[----:B------:R-:W-:Y:S04]  /*8d800*/  STL [R1+0x2ec4], R66 ;  /* 0x002ec44201007387 */ /* 0x000fe80000100800 */
[----:B------:R4:W-:Y:S01]  /*8d810*/  STL [R1+0x2ec0], R67 ;  /* 0x002ec04301007387 */ /* 0x0009e20000100800 */
[----:B---3--:R-:W-:Y:S01]  /*8d820*/  IMAD.MOV.U32 R74, RZ, RZ, R124 ;  /* 0x000000ffff4a7224 */ /* 0x008fe200078e007c */
[----:B------:R-:W-:Y:S01]  /*8d830*/  MOV R75, R126 ;  /* 0x0000007e004b7202 */ /* 0x000fe20000000f00 */
[----:B--2---:R-:W2:Y:S01]  /*8d840*/  LDC.64 R64, c[0x0][0x228] ;  /* 0x00008a00ff407b82 */ /* 0x004ea20000000a00 */
[----:B------:R-:W3:Y:S04]  /*8d850*/  LDL.LU R72, [R1+0x390] ;  /* 0x0003900001487983 */ /* 0x000ee80000300800 */
[----:B------:R-:W3:Y:S03]  /*8d860*/  LDL.LU R73, [R1+0x398] ;  /* 0x0003980001497983 */ /* 0x000ee60000300800 */
[----:B----4-:R-:W4:Y:S01]  /*8d870*/  LDC.64 R66, c[0x0][0x228] ;  /* 0x00008a00ff427b82 */ /* 0x010f220000000a00 */
        /* <DEDUP_REMOVED lines=19> */
[----:B------:R-:W3:Y:S04]  /*8d9b0*/  LDL.LU R92, [R1+0x394] ;  /* 0x00039400015c7983 */ /* 0x000ee80000300800 */
[----:B------:R-:W3:Y:S04]  /*8d9c0*/  LDL.LU R93, [R1+0x39c] ;  /* 0x00039c00015d7983 */ /* 0x000ee80000300800 */
[----:B--2---:R-:W-:Y:S01]  /*8d9d0*/  STSM.16.M88.4 [R11], R80 ;  /* 0x000000500b007844 */ /* 0x004fe20000000200 */
[----:B------:R-:W-:Y:S06]  /*8d9e0*/  BAR.SYNC.DEFER_BLOCKING 0x0 ;  /* 0x0000000000007b1d */ /* 0x000fec0000010000 */
[----:B------:R-:W2:Y:S04]  /*8d9f0*/  LDL.LU R104, [R1+0xba0] ;  /* 0x000ba00001687983 */ /* 0x000ea80000300800 */
[----:B------:R-:W2:Y:S04]  /*8da00*/  LDL.LU R105, [R1+0xba8] ;  /* 0x000ba80001697983 */ /* 0x000ea80000300800 */
[----:B------:R-:W2:Y:S04]  /*8da10*/  LDL.LU R106, [R1+0x7a0] ;  /* 0x0007a000016a7983 */ /* 0x000ea80000300800 */
[----:B------:R-:W2:Y:S04]  /*8da20*/  LDL.LU R107, [R1+0x7a8] ;  /* 0x0007a800016b7983 */ /* 0x000ea80000300800 */
[----:B------:R-:W4:Y:S01]  /*8da30*/  LDS.128 R88, [R10] ;  /* 0x000000000a587984 */ /* 0x000f220000000c00 */
[----:B------:R-:W-:Y:S06]  /*8da40*/  BAR.SYNC.DEFER_BLOCKING 0x0 ;  /* 0x0000000000007b1d */ /* 0x000fec0000010000 */
[----:B----4-:R-:W-:Y:S04]  /*8da50*/  STL [R1+0x2eec], R88 ;  /* 0x002eec5801007387 */ /* 0x010fe80000100800 */
[----:B------:R-:W-:Y:S04]  /*8da60*/  STL [R1+0x2ee8], R89 ;  /* 0x002ee85901007387 */ /* 0x000fe80000100800 */
[----:B------:R-:W-:Y:S04]  /*8da70*/  STL [R1+0x2ee4], R90 ;  /* 0x002ee45a01007387 */ /* 0x000fe80000100800 */
[----:B------:R4:W-:Y:S01]  /*8da80*/  STL [R1+0x2ee0], R91 ;  /* 0x002ee05b01007387 */ /* 0x0009e20000100800 */
[----:B------:R-:W-:Y:S01]  /*8da90*/  MOV R82, R128 ;  /* 0x0000008000527202 */ /* 0x000fe20000000f00 */
[----:B------:R-:W-:Y:S01]  /*8daa0*/  IMAD.MOV.U32 R83, RZ, RZ, R130 ;  /* 0x000000ffff537224 */ /* 0x000fe200078e0082 */
[----:B----4-:R-:W4:Y:S01]  /*8dab0*/  LDC.64 R90, c[0x0][0x228] ;  /* 0x00008a00ff5a7b82 */ /* 0x010f220000000a00 */
[----:B---3--:R-:W-:Y:S07]  /*8dac0*/  STSM.16.M88.4 [R11], R92 ;  /* 0x0000005c0b007844 */ /* 0x008fee0000000200 */
[----:B------:R-:W-:Y:S06]  /*8dad0*/  BAR.SYNC.DEFER_BLOCKING 0x0 ;  /* 0x0000000000007b1d */ /* 0x000fec0000010000 */
[----:B------:R-:W3:Y:S02]  /*8dae0*/  LDS.128 R84, [R10] ;  /* 0x000000000a547984 */ /* 0x000ee40000000c00 */
[----:B------:R-:W-:Y:S06]  /*8daf0*/  BAR.SYNC.DEFER_BLOCKING 0x0 ;  /* 0x0000000000007b1d */ /* 0x000fec0000010000 */
[----:B---3--:R-:W-:Y:S04]  /*8db00*/  STL [R1+0x2efc], R84 ;  /* 0x002efc5401007387 */ /* 0x008fe80000100800 */
[----:B------:R3:W-:Y:S04]  /*8db10*/  STL [R1+0x2ef8], R85 ;  /* 0x002ef85501007387 */ /* 0x0007e80000100800 */
[----:B------:R-:W-:Y:S04]  /*8db20*/  STL [R1+0x2ef4], R86 ;  /* 0x002ef45601007387 */ /* 0x000fe80000100800 */
[----:B------:R1:W-:Y:S01]  /*8db30*/  STL [R1+0x2ef0], R87 ;  /* 0x002ef05701007387 */ /* 0x0003e20000100800 */
[----:B---3--:R-:W3:Y:S03]  /*8db40*/  LDC.64 R84, c[0x0][0x228] ;  /* 0x00008a00ff547b82 */ /* 0x008ee60000000a00 */
[----:B------:R-:W4:Y:S04]  /*8db50*/  LDL.LU R80, [R1+0x3a0] ;  /* 0x0003a00001507983 */ /* 0x000f280000300800 */
[----:B------:R-:W4:Y:S01]  /*8db60*/  LDL.LU R81, [R1+0x3a8] ;  /* 0x0003a80001517983 */ /* 0x000f220000300800 */
[----:B-1----:R-:W1:Y:S03]  /*8db70*/  LDC.64 R86, c[0x0][0x228] ;  /* 0x00008a00ff567b82 */ /* 0x002e660000000a00 */
[----:B--2---:R-:W-:Y:S05]  /*8db80*/  STSM.16.M88.4 [R11], R104 ;  /* 0x000000680b007844 */ /* 0x004fea0000000200 */
[----:B------:R-:W-:Y:S06]  /*8db90*/  BAR.SYNC.DEFER_BLOCKING 0x0 ;  /* 0x0000000000007b1d */ /* 0x000fec0000010000 */
[----:B------:R-:W2:Y:S04]  /*8dba0*/  LDL.LU R100, [R1+0xba4] ;  /* 0x000ba40001647983 */ /* 0x000ea80000300800 */
[----:B------:R-:W2:Y:S04]  /*8dbb0*/  LDL.LU R101, [R1+0xbac] ;  /* 0x000bac0001657983 */ /* 0x000ea80000300800 */
[----:B------:R-:W2:Y:S04]  /*8dbc0*/  LDL.LU R102, [R1+0x7a4] ;  /* 0x0007a40001667983 */ /* 0x000ea80000300800 */
[----:B------:R-:W2:Y:S04]  /*8dbd0*/  LDL.LU R103, [R1+0x7ac] ;  /* 0x0007ac0001677983 */ /* 0x000ea80000300800 */
[----:B------:R-:W3:Y:S01]  /*8dbe0*/  LDS.128 R96, [R10] ;  /* 0x000000000a607984 */ /* 0x000ee20000000c00 */
[----:B------:R-:W-:Y:S06]  /*8dbf0*/  BAR.SYNC.DEFER_BLOCKING 0x0 ;  /* 0x0000000000007b1d */ /* 0x000fec0000010000 */
[----:B---3--:R-:W-:Y:S04]  /*8dc00*/  STL [R1+0x2f00], R96 ;  /* 0x002f006001007387 */ /* 0x008fe80000100800 */
[----:B------:R-:W-:Y:S04]  /*8dc10*/  STL [R1+0x2dcc], R97 ;  /* 0x002dcc6101007387 */ /* 0x000fe80000100800 */
[----:B------:R-:W-:Y:S04]  /*8dc20*/  STL [R1+0x2dc8], R98 ;  /* 0x002dc86201007387 */ /* 0x000fe80000100800 */
[----:B------:R-:W-:Y:S04]  /*8dc30*/  STL [R1+0x2dc4], R99 ;  /* 0x002dc46301007387 */ /* 0x000fe80000100800 */
[----:B----4-:R-:W-:Y:S01]  /*8dc40*/  STSM.16.M88.4 [R11], R80 ;  /* 0x000000500b007844 */ /* 0x010fe20000000200 */
[----:B------:R-:W-:Y:S06]  /*8dc50*/  BAR.SYNC.DEFER_BLOCKING 0x0 ;  /* 0x0000000000007b1d */ /* 0x000fec0000010000 */
[----:B------:R-:W3:Y:S02]  /*8dc60*/  LDS.128 R92, [R10] ;  /* 0x000000000a5c7984 */ /* 0x000ee40000000c00 */
[----:B------:R-:W-:Y:S06]  /*8dc70*/  BAR.SYNC.DEFER_BLOCKING 0x0 ;  /* 0x0000000000007b1d */ /* 0x000fec0000010000 */
[----:B---3--:R-:W-:Y:S04]  /*8dc80*/  STL [R1+0x2f0c], R92 ;  /* 0x002f0c5c01007387 */ /* 0x008fe80000100800 */
[----:B------:R3:W-:Y:S04]  /*8dc90*/  STL [R1+0x2f08], R93 ;  /* 0x002f085d01007387 */ /* 0x0007e80000100800 */
[----:B------:R-:W-:Y:S04]  /*8dca0*/  STL [R1+0x2f04], R94 ;  /* 0x002f045e01007387 */ /* 0x000fe80000100800 */
[----:B------:R-:W-:Y:S01]  /*8dcb0*/  STL [R1+0x2dc0], R95 ;  /* 0x002dc05f01007387 */ /* 0x000fe20000100800 */
[----:B------:R-:W-:Y:S01]  /*8dcc0*/  IMAD.MOV.U32 R106, RZ, RZ, R129 ;  /* 0x000000ffff6a7224 */ /* 0x000fe200078e0081 */
[----:B------:R-:W-:Y:S01]  /*8dcd0*/  MOV R107, R131 ;  /* 0x00000083006b7202 */ /* 0x000fe20000000f00 */
[----:B------:R-:W-:Y:S01]  /*8dce0*/  IMAD.MOV.U32 R82, RZ, RZ, R132 ;  /* 0x000000ffff527224 */ /* 0x000fe200078e0084 */
[----:B------:R-:W4:Y:S01]  /*8dcf0*/  LDL.LU R104, [R1+0x3a4] ;  /* 0x0003a40001687983 */ /* 0x000f220000300800 */
[----:B------:R-:W-:Y:S01]  /*8dd00*/  IMAD.MOV.U32 R83, RZ, RZ, R134 ;  /* 0x000000ffff537224 */ /* 0x000fe200078e0086 */
[----:B---3--:R-:W3:Y:S02]  /*8dd10*/  LDC.64 R92, c[0x0][0x228] ;  /* 0x00008a00ff5c7b82 */ /* 0x008ee40000000a00 */
[----:B------:R-:W4:Y:S04]  /*8dd20*/  LDL.LU R105, [R1+0x3ac] ;  /* 0x0003ac0001697983 */ /* 0x000f280000300800 */
[----:B--2---:R-:W-:Y:S02]  /*8dd30*/  STSM.16.M88.4 [R11], R100 ;  /* 0x000000640b007844 */ /* 0x004fe40000000200 */
[----:B------:R-:W-:Y:S06]  /*8dd40*/  BAR.SYNC.DEFER_BLOCKING 0x0 ;  /* 0x0000000000007b1d */ /* 0x000fec0000010000 */
[----:B------:R-:W2:Y:S04]  /*8dd50*/  LDL.LU R108, [R1+0xbb0] ;  /* 0x000bb000016c7983 */ /* 0x000ea80000300800 */
[----:B------:R-:W2:Y:S04]  /*8dd60*/  LDL.LU R109, [R1+0xbb8] ;  /* 0x000bb800016d7983 */ /* 0x000ea80000300800 */
[----:B------:R-:W2:Y:S04]  /*8dd70*/  LDL.LU R110, [R1+0x7b0] ;  /* 0x0007b000016e7983 */ /* 0x000ea80000300800 */
[----:B------:R-:W2:Y:S04]  /*8dd80*/  LDL.LU R111, [R1+0x7b8] ;  /* 0x0007b800016f7983 */ /* 0x000ea80000300800 */
[----:B------:R-:W1:Y:S01]  /*8dd90*/  LDS.128 R120, [R10] ;  /* 0x000000000a787984 */ /* 0x000e620000000c00 */
[----:B------:R-:W-:Y:S06]  /*8dda0*/  BAR.SYNC.DEFER_BLOCKING 0x0 ;  /* 0x0000000000007b1d */ /* 0x000fec0000010000 */
[----:B-1----:R1:W-:Y:S04]  /*8ddb0*/  STL [R1+0x2f1c], R120 ;  /* 0x002f1c7801007387 */ /* 0x0023e80000100800 */
[----:B------:R-:W-:Y:S04]  /*8ddc0*/  STL [R1+0x2f18], R121 ;  /* 0x002f187901007387 */ /* 0x000fe80000100800 */
[----:B------:R-:W-:Y:S04]  /*8ddd0*/  STL [R1+0x2f14], R122 ;  /* 0x002f147a01007387 */ /* 0x000fe80000100800 */
[----:B------:R3:W-:Y:S04]  /*8dde0*/  STL [R1+0x2f10], R123 ;  /* 0x002f107b01007387 */ /* 0x0007e80000100800 */
[----:B----4-:R-:W-:Y:S01]  /*8ddf0*/  STSM.16.M88.4 [R11], R104 ;  /* 0x000000680b007844 */ /* 0x010fe20000000200 */
[----:B-1----:R-:W-:Y:S01]  /*8de00*/  IMAD.MOV.U32 R120, RZ, RZ, R12 ;  /* 0x000000ffff787224 */ /* 0x002fe200078e000c */
[----:B---3--:R-:W1:Y:S08]  /*8de10*/  LDC.64 R122, c[0x0][0x228] ;  /* 0x00008a00ff7a7b82 */ /* 0x008e700000000a00 */
[----:B------:R-:W-:Y:S06]  /*8de20*/  BAR.SYNC.DEFER_BLOCKING 0x0 ;  /* 0x0000000000007b1d */ /* 0x000fec0000010000 */
[----:B------:R-:W3:Y:S02]  /*8de30*/  LDS.128 R116, [R10] ;  /* 0x000000000a747984 */ /* 0x000ee40000000c00 */
[----:B------:R-:W-:Y:S06]  /*8de40*/  BAR.SYNC.DEFER_BLOCKING 0x0 ;  /* 0x0000000000007b1d */ /* 0x000fec0000010000 */
[----:B---3--:R-:W-:Y:S04]  /*8de50*/  STL [R1+0x2f2c], R116 ;  /* 0x002f2c7401007387 */ /* 0x008fe80000100800 */
[----:B------:R-:W-:Y:S04]  /*8de60*/  STL [R1+0x2f28], R117 ;  /* 0x002f287501007387 */ /* 0x000fe80000100800 */
[----:B------:R-:W-:Y:S04]  /*8de70*/  STL [R1+0x2f24], R118 ;  /* 0x002f247601007387 */ /* 0x000fe80000100800 */
[----:B------:R-:W-:Y:S04]  /*8de80*/  STL [R1+0x2f20], R119 ;  /* 0x002f207701007387 */ /* 0x000fe80000100800 */
        /* <DEDUP_REMOVED lines=13> */
[----:B------:R-:W-:Y:S04]  /*8df60*/  STL [R1+0x2db4], R131 ;  /* 0x002db48301007387 */ /* 0x000fe80000100800 */
[----:B---3--:R-:W-:Y:S01]  /*8df70*/  STSM.16.M88.4 [R11], R80 ;  /* 0x000000500b007844 */ /* 0x008fe20000000200 */
        /* <DEDUP_REMOVED lines=10> */
[----:B------:R-:W-:Y:S01]  /*8e020*/  BAR.SYNC.DEFER_BLOCKING 0x0 ;  /* 0x0000000000007b1d */ /* 0x000fe20000010000 */
[----:B------:R-:W-:Y:S01]  /*8e030*/  MOV R106, R133 ;  /* 0x00000085006a7202 */ /* 0x000fe20000000f00 */
[----:B------:R-:W-:-:S04]  /*8e040*/  IMAD.MOV.U32 R107, RZ, RZ, R135 ;  /* 0x000000ffff6b7224 */ /* 0x000fc800078e0087 */
        /* <DEDUP_REMOVED lines=22> */
[----:B------:R-:W-:Y:S01]  /*8e1b0*/  IMAD.MOV.U32 R82, RZ, RZ, R136 ;  /* 0x000000ffff527224 */ /* 0x000fe200078e0088 */
[----:B------:R-:W-:-:S04]  /*8e1c0*/  MOV R83, R138 ;  /* 0x0000008a00537202 */ /* 0x000fc80000000f00 */
        /* <DEDUP_REMOVED lines=22> */
[----:B------:R-:W-:-:S02]  /*8e330*/  IMAD.MOV.U32 R106, RZ, RZ, R137 ;  /* 0x000000ffff6a7224 */ /* 0x000fc400078e0089 */
[----:B------:R-:W-:-:S03]  /*8e340*/  IMAD.MOV.U32 R107, RZ, RZ, R139 ;  /* 0x000000ffff6b7224 */ /* 0x000fc600078e008b */
        /* <DEDUP_REMOVED lines=68> */
[----:B--2---:R2:W-:Y:S01]  /*8e790*/  STSM.16.M88.4 [R11], R108 ;  /* 0x0000006c0b007844 */ /* 0x0045e20000000200 */
[----:B------:R-:W-:Y:S01]  /*8e7a0*/  BAR.SYNC.DEFER_BLOCKING 0x0 ;  /* 0x0000000000007b1d */ /* 0x000fe20000010000 */
[----:B------:R-:W-:-:S02]  /*8e7b0*/  IMAD.MOV.U32 R82, RZ, RZ, R144 ;  /* 0x000000ffff527224 */ /* 0x000fc400078e0090 */
[----:B------:R-:W-:-:S03]  /*8e7c0*/  IMAD.MOV.U32 R83, RZ, RZ, R146 ;  /* 0x000000ffff537224 */ /* 0x000fc600078e0092 */
[----:B------:R-:W4:Y:S04]  /*8e7d0*/  LDL.LU R100, [R1+0xbe4] ;  /* 0x000be40001647983 */ /* 0x000f280000300800 */
[----:B------:R-:W4:Y:S01]  /*8e7e0*/  LDL.LU R101, [R1+0xbec] ;  /* 0x000bec0001657983 */ /* 0x000f220000300800 */
[----:B------:R-:W-:Y:S01]  /*8e7f0*/  MOV R106, R145 ;  /* 0x00000091006a7202 */ /* 0x000fe20000000f00 */
[----:B------:R-:W-:Y:S01]  /*8e800*/  IMAD.MOV.U32 R107, RZ, RZ, R147 ;  /* 0x000000ffff6b7224 */ /* 0x000fe200078e0093 */
[----:B------:R-:W-:Y:S01]  /*8e810*/  MOV R116, R24 ;  /* 0x0000001800747202 */ /* 0x000fe20000000f00 */
[----:B------:R-:W4:Y:S01]  /*8e820*/  LDL.LU R102, [R1+0x7e4] ;  /* 0x0007e40001667983 */ /* 0x000f220000300800 */
[----:B------:R-:W-:Y:S01]  /*8e830*/  IMAD.MOV.U32 R175, RZ, RZ, R19 ;  /* 0x000000ffffaf7224 */ /* 0x000fe200078e0013 */
[----:B--2---:R-:W2:Y:S02]  /*8e840*/  LDC R108, c[0x0][0x22c] ;  /* 0x00008b00ff6c7b82 */ /* 0x004ea40000000800 */
[----:B------:R-:W4:Y:S04]  /*8e850*/  LDL.LU R103, [R1+0x7ec] ;  /* 0x0007ec0001677983 */ /* 0x000f280000300800 */
[----:B------:R-:W1:Y:S02]  /*8e860*/  LDS.128 R184, [R10] ;  /* 0x000000000ab87984 */ /* 0x000e640000000c00 */
[----:B------:R-:W2:Y:S08]  /*8e870*/  LDC.64 R18, c[0x0][0x228] ;  /* 0x00008a00ff127b82 */ /* 0x000eb00000000a00 */
[----:B------:R-:W-:Y:S01]  /*8e880*/  BAR.SYNC.DEFER_BLOCKING 0x0 ;  /* 0x0000000000007b1d */ /* 0x000fe20000010000 */
[----:B------:R-:W-:-:S02]  /*8e890*/  IMAD.MOV.U32 R118, RZ, RZ, R22 ;  /* 0x000000ffff767224 */ /* 0x000fc400078e0016 */
[----:B------:R-:W-:-:S05]  /*8e8a0*/  IMAD.MOV.U32 R140, RZ, RZ, R34 ;  /* 0x000000ffff8c7224 */ /* 0x000fca00078e0022 */
[----:B------:R-:W2:Y:S01]  /*8e8b0*/  LDC.64 R110, c[0x0][0x228] ;  /* 0x00008a00ff6e7b82 */ /* 0x000ea20000000a00 */
        /* <DEDUP_REMOVED lines=9> */
[----:B------:R-:W-:Y:S04]  /*8e950*/  STL [R1+0x2fe0], R181 ;  /* 0x002fe0b501007387 */ /* 0x000fe80000100800 */
[----:B------:R-:W-:Y:S04]  /*8e960*/  STL [R1+0x2fdc], R182 ;  /* 0x002fdcb601007387 */ /* 0x000fe80000100800 */
[----:B------:R-:W-:Y:S04]  /*8e970*/  STL [R1+0x2fd8], R183 ;  /* 0x002fd8b701007387 */ /* 0x000fe80000100800 */
[----:B------:R-:W3:Y:S04]  /*8e980*/  LDL.LU R104, [R1+0x3e4] ;  /* 0x0003e40001687983 */ /* 0x000ee80000300800 */
[----:B------:R-:W3:Y:S04]  /*8e990*/  LDL.LU R105, [R1+0x3ec] ;  /* 0x0003ec0001697983 */ /* 0x000ee80000300800 */
[----:B------:R-:W2:Y:S04]  /*8e9a0*/  LDL.LU R80, [R1+0xbf0] ;  /* 0x000bf00001507983 */ /* 0x000ea80000300800 */
[----:B------:R-:W2:Y:S04]  /*8e9b0*/  LDL.LU R81, [R1+0xbf8] ;  /* 0x000bf80001517983 */ /* 0x000ea80000300800 */
[----:B------:R-:W2:Y:S04]  /*8e9c0*/  LDL.LU R82, [R1+0x7f0] ;  /* 0x0007f00001527983 */ /* 0x000ea80000300800 */
[----:B------:R-:W2:Y:S04]  /*8e9d0*/  LDL.LU R83, [R1+0x7f8] ;  /* 0x0007f80001537983 */ /* 0x000ea80000300800 */
        /* <DEDUP_REMOVED lines=8> */
[----:B---3--:R1:W-:Y:S01]  /*8ea60*/  STSM.16.M88.4 [R11], R104 ;  /* 0x000000680b007844 */ /* 0x0083e20000000200 */
[----:B------:R-:W-:Y:S01]  /*8ea70*/  BAR.SYNC.DEFER_BLOCKING 0x0 ;  /* 0x0000000000007b1d */ /* 0x000fe20000010000 */
[----:B--2---:R-:W-:-:S02]  /*8ea80*/  IMAD.MOV.U32 R16, RZ, RZ, R19 ;  /* 0x000000ffff107224 */ /* 0x004fc400078e0013 */
[----:B------:R-:W-:-:S05]  /*8ea90*/  IMAD.MOV.U32 R119, RZ, RZ, R18 ;  /* 0x000000ffff777224 */ /* 0x000fca00078e0012 */
[----:B------:R-:W2:Y:S08]  /*8eaa0*/  LDC.64 R18, c[0x0][0x228] ;  /* 0x00008a00ff127b82 */ /* 0x000eb00000000a00 */
[----:B-1----:R-:W1:Y:S01]  /*8eab0*/  LDC R104, c[0x0][0x228] ;  /* 0x00008a00ff687b82 */ /* 0x002e620000000800 */
[----:B------:R-:W-:Y:S02]  /*8eac0*/  MOV R182, R38 ;  /* 0x0000002600b67202 */ /* 0x000fe40000000f00 */
[----:B------:R-:W-:Y:S01]  /*8ead0*/  MOV R181, R40 ;  /* 0x0000002800b57202 */ /* 0x000fe20000000f00 */
[----:B------:R-:W-:-:S04]  /*8eae0*/  IMAD.MOV.U32 R195, RZ, RZ, R48 ;  /* 0x000000ffffc37224 */ /* 0x000fc800078e0030 */
[----:B------:R-:W3:Y:S01]  /*8eaf0*/  LDC R105, c[0x0][0x228] ;  /* 0x00008a00ff697b82 */ /* 0x000ee20000000800 */
[----:B------:R-:W4:Y:S07]  /*8eb00*/  LDS.128 R188, [R10] ;  /* 0x000000000abc7984 */ /* 0x000f2e0000000c00 */
[----:B------:R-:W-:Y:S08]  /*8eb10*/  BAR.SYNC.DEFER_BLOCKING 0x0 ;  /* 0x0000000000007b1d */ /* 0x000ff00000010000 */
[----:B------:R-:W3:Y:S08]  /*8eb20*/  LDC R106, c[0x0][0x22c] ;  /* 0x00008b00ff6a7b82 */ /* 0x000ef00000000800 */
[----:B------:R-:W3:Y:S01]  /*8eb30*/  LDC R107, c[0x0][0x22c] ;  /* 0x00008b00ff6b7b82 */ /* 0x000ee20000000800 */
[----:B------:R2:W-:Y:S07]  /*8eb40*/  STSM.16.M88.4 [R11], R80 ;  /* 0x000000500b007844 */ /* 0x0005ee0000000200 */
[----:B------:R-:W-:Y:S06]  /*8eb50*/  BAR.SYNC.DEFER_BLOCKING 0x0 ;  /* 0x0000000000007b1d */ /* 0x000fec0000010000 */
[----:B----4-:R-:W-:Y:S04]  /*8eb60*/  STL.64 [R1+0x3000], R188 ;  /* 0x003000bc01007387 */ /* 0x010fe80000100a00 */
[----:B------:R-:W-:Y:S04]  /*8eb70*/  STL [R1+0x2ffc], R190 ;  /* 0x002ffcbe01007387 */ /* 0x000fe80000100800 */
[----:B------:R-:W-:Y:S04]  /*8eb80*/  STL [R1+0x2ff8], R191 ;  /* 0x002ff8bf01007387 */ /* 0x000fe80000100800 */
[----:B--2---:R-:W2:Y:S04]  /*8eb90*/  LDL.LU R80, [R1+0x3f0] ;  /* 0x0003f00001507983 */ /* 0x004ea80000300800 */
[----:B------:R-:W2:Y:S04]  /*8eba0*/  LDL.LU R81, [R1+0x3f8] ;  /* 0x0003f80001517983 */ /* 0x000ea80000300800 */
[----:B------:R-:W4:Y:S04]  /*8ebb0*/  LDS.128 R144, [R10] ;  /* 0x000000000a907984 */ /* 0x000f280000000c00 */
[----:B----4-:R-:W-:Y:S04]  /*8ebc0*/  STL.64 [R1+0x3010], R144 ;  /* 0x0030109001007387 */ /* 0x010fe80000100a00 */
[----:B------:R-:W-:Y:S04]  /*8ebd0*/  STL.64 [R1+0x3008], R146 ;  /* 0x0030089201007387 */ /* 0x000fe80000100a00 */
[----:B------:R-:W4:Y:S04]  /*8ebe0*/  LDL.LU R100, [R1+0xbf4] ;  /* 0x000bf40001647983 */ /* 0x000f280000300800 */
[----:B------:R-:W4:Y:S04]  /*8ebf0*/  LDL.LU R101, [R1+0xbfc] ;  /* 0x000bfc0001657983 */ /* 0x000f280000300800 */
[----:B------:R-:W4:Y:S04]  /*8ec00*/  LDL.LU R102, [R1+0x7f4] ;  /* 0x0007f40001667983 */ /* 0x000f280000300800 */
[----:B------:R-:W4:Y:S01]  /*8ec10*/  LDL.LU R103, [R1+0x7fc] ;  /* 0x0007fc0001677983 */ /* 0x000f220000300800 */
[----:B------:R-:W-:Y:S01]  /*8ec20*/  BAR.SYNC.DEFER_BLOCKING 0x0 ;  /* 0x0000000000007b1d */ /* 0x000fe20000010000 */
[----:B------:R-:W-:Y:S01]  /*8ec30*/  IMAD.MOV.U32 R82, RZ, RZ, R148 ;  /* 0x000000ffff527224 */ /* 0x000fe200078e0094 */
[----:B------:R-:W-:-:S04]  /*8ec40*/  MOV R83, R150 ;  /* 0x0000009600537202 */ /* 0x000fc80000000f00 */
[----:B------:R-:W3:Y:S04]  /*8ec50*/  LDL.LU R13, [R1+0xe10] ;  /* 0x000e1000010d7983 */ /* 0x000ee80000300800 */
[----:B--2---:R2:W-:Y:S01]  /*8ec60*/  STSM.16.M88.4 [R11], R80 ;  /* 0x000000500b007844 */ /* 0x0045e20000000200 */
[----:B------:R-:W-:Y:S01]  /*8ec70*/  BAR.SYNC.DEFER_BLOCKING 0x0 ;  /* 0x0000000000007b1d */ /* 0x000fe20000010000 */
[----:B------:R-:W-:-:S07]  /*8ec80*/  IMAD.MOV.U32 R252, RZ, RZ, R19 ;  /* 0x000000fffffc7224 */ /* 0x000fce00078e0013 */
[----:B--2---:R-:W2:Y:S01]  /*8ec90*/  LDC.64 R80, c[0x0][0x228] ;  /* 0x00008a00ff507b82 */ /* 0x004ea20000000a00 */
[----:B------:R-:W1:Y:S07]  /*8eca0*/  LDS.128 R196, [R10] ;  /* 0x000000000ac47984 */ /* 0x000e6e0000000c00 */
[----:B------:R-:W-:Y:S06]  /*8ecb0*/  BAR.SYNC.DEFER_BLOCKING 0x0 ;  /* 0x0000000000007b1d */ /* 0x000fec0000010000 */
[----:B----4-:R4:W-:Y:S04]  /*8ecc0*/  STSM.16.M88.4 [R11], R100 ;  /* 0x000000640b007844 */ /* 0x0109e80000000200 */
[----:B-1----:R-:W-:Y:S01]  /*8ecd0*/  STL.64 [R1+0x3018], R198 ;  /* 0x003018c601007387 */ /* 0x002fe20000100a00 */
[----:B------:R-:W-:Y:S06]  /*8ece0*/  BAR.SYNC.DEFER_BLOCKING 0x0 ;  /* 0x0000000000007b1d */ /* 0x000fec0000010000 */
[----:B----4-:R-:W4:Y:S04]  /*8ecf0*/  LDL.LU R100, [R1+0x3f4] ;  /* 0x0003f40001647983 */ /* 0x010f280000300800 */
[----:B------:R-:W4:Y:S04]  /*8ed00*/  LDL.LU R101, [R1+0x3fc] ;  /* 0x0003fc0001657983 */ /* 0x000f280000300800 */
[----:B------:R-:W3:Y:S04]  /*8ed10*/  LDL.LU R20, [R1+0xe00] ;  /* 0x000e000001147983 */ /* 0x000ee80000300800 */
[----:B------:R-:W3:Y:S04]  /*8ed20*/  LDL.LU R12, [R1+0x800] ;  /* 0x00080000010c7983 */ /* 0x000ee80000300800 */
[----:B------:R-:W1:Y:S01]  /*8ed30*/  LDS.128 R200, [R10] ;  /* 0x000000000ac87984 */ /* 0x000e620000000c00 */
[----:B------:R-:W-:Y:S01]  /*8ed40*/  IMAD.MOV.U32 R102, RZ, RZ, R149 ;  /* 0x000000ffff667224 */ /* 0x000fe200078e0095 */
[----:B------:R-:W-:Y:S01]  /*8ed50*/  MOV R103, R151 ;  /* 0x0000009700677202 */ /* 0x000fe20000000f00 */
[----:B------:R-:W-:Y:S01]  /*8ed60*/  BAR.SYNC.DEFER_BLOCKING 0x0 ;  /* 0x0000000000007b1d */ /* 0x000fe20000010000 */
[----:B------:R-:W-:-:S07]  /*8ed70*/  IMAD.MOV.U32 R19, RZ, RZ, R23 ;  /* 0x000000ffff137224 */ /* 0x000fce00078e0017 */
[----:B------:R-:W1:Y:S01]  /*8ed80*/  LDC.64 R22, c[0x0][0x228] ;  /* 0x00008a00ff167b82 */ /* 0x000e620000000a00 */
[----:B--2---:R-:W-:Y:S02]  /*8ed90*/  ISETP.LT.AND P4, PT, R9, R80, !P4 ;  /* 0x000000500900720c */ /* 0x004fe40006781270 */
[----:B------:R-:W-:Y:S02]  /*8eda0*/  ISETP.LT.AND P5, PT, R7, R104, !P6 ;  /* 0x000000680700720c */ /* 0x000fe400077a1270 */
[----:B------:R-:W-:Y:S02]  /*8edb0*/  ISETP.LT.AND P6, PT, R9, R15, !P6 ;  /* 0x0000000f0900720c */ /* 0x000fe400077c1270 */
[----:B------:R-:W-:Y:S01]  /*8edc0*/  MOV R14, R18 ;  /* 0x00000012000e7202 */ /* 0x000fe20000000f00 */
[----:B------:R-:W2:Y:S01]  /*8edd0*/  LDC R104, c[0x0][0x228] ;  /* 0x00008a00ff687b82 */ /* 0x000ea20000000800 */
[----:B-1----:R-:W-:Y:S01]  /*8ede0*/  IMAD.MOV.U32 R15, RZ, RZ, R22 ;  /* 0x000000ffff0f7224 */ /* 0x002fe200078e0016 */
[----:B----4-:R1:W-:Y:S02]  /*8edf0*/  STSM.16.M88.4 [R11], R100 ;  /* 0x000000640b007844 */ /* 0x0103e40000000200 */
[----:B-1----:R-:W-:-:S04]  /*8ee00*/  IMAD R11, R6, R0, RZ ;  /* 0x00000000060b7224 */ /* 0x002fc800078e02ff */
[----:B------:R-:W1:Y:S01]  /*8ee10*/  LDC R102, c[0x0][0x228] ;  /* 0x00008a00ff667b82 */ /* 0x000e620000000800 */
[----:B------:R-:W-:-:S07]  /*8ee20*/  IMAD.WIDE R82, R11, 0x4, R2 ;  /* 0x000000040b527825 */ /* 0x000fce00078e0202 */
[----:B------:R-:W-:Y:S08]  /*8ee30*/  BAR.SYNC.DEFER_BLOCKING 0x0 ;  /* 0x0000000000007b1d */ /* 0x000ff00000010000 */
[----:B------:R-:W4:Y:S01]  /*8ee40*/  LDC R103, c[0x0][0x228] ;  /* 0x00008a00ff677b82 */ /* 0x000f220000000800 */
[----:B---3--:R3:W-:Y:S04]  /*8ee50*/  @P0 STG.E desc[UR60][R82.64], R13 ;  /* 0x0000000d52000986 */ /* 0x0087e8000c10193c */
[----:B---3--:R-:W3:Y:S01]  /*8ee60*/  LDL.LU R13, [R1+0xc00] ;  /* 0x000c0000010d7983 */ /* 0x008ee20000300800 */
[----:B------:R-:W-:-:S03]  /*8ee70*/  IMAD.WIDE R82, R11, 0x4, R4 ;  /* 0x000000040b527825 */ /* 0x000fc600078e0204 */
[----:B------:R-:W2:Y:S04]  /*8ee80*/  LDL.LU R22, [R1+0xe14] ;  /* 0x000e140001167983 */ /* 0x000ea80000300800 */
[----:B------:R1:W-:Y:S04]  /*8ee90*/  @P4 STG.E desc[UR60][R82.64], R20 ;  /* 0x0000001452004986 */ /* 0x0003e8000c10193c */
[----:B-1----:R-:W4:Y:S01]  /*8eea0*/  LDL.LU R20, [R1+0xe04] ;  /* 0x000e040001147983 */ /* 0x002f220000300800 */
[----:B------:R-:W-:Y:S02]  /*8eeb0*/  ISETP.GE.AND P0, PT, R8, R17, PT ;  /* 0x000000110800720c */ /* 0x000fe40003f06270 */
[----:B------:R-:W-:-:S05]  /*8eec0*/  IADD3 R8, R11, R0, RZ ;  /* 0x000000000b087210 */ /* 0x000fca0007ffe0ff */
[----:B------:R-:W-:-:S05]  /*8eed0*/  IMAD.WIDE R100, R8, 0x4, R2 ;  /* 0x0000000408647825 */ /* 0x000fca00078e0202 */
[----:B------:R1:W-:Y:S01]  /*8eee0*/  @P5 STG.E desc[UR60][R100.64], R12 ;  /* 0x0000000c64005986 */ /* 0x0003e2000c10193c */
[----:B------:R-:W-:Y:S02]  /*8eef0*/  ISETP.LT.AND P5, PT, R7, R102, !P0 ;  /* 0x000000660700720c */ /* 0x000fe400047a1270 */
[----:B------:R-:W-:Y:S01]  /*8ef00*/  ISETP.LT.AND P0, PT, R9, R14, !P0 ;  /* 0x0000000e0900720c */ /* 0x000fe20004701270 */
[----:B------:R-:W-:Y:S01]  /*8ef10*/  IMAD.WIDE R82, R8, 0x4, R4 ;  /* 0x0000000408527825 */ /* 0x000fe200078e0204 */
[----:B------:R-:W4:Y:S01]  /*8ef20*/  LDL.LU R14, [R1+0x804] ;  /* 0x00080400010e7983 */ /* 0x000f220000300800 */
[----:B------:R-:W-:Y:S01]  /*8ef30*/  IADD3 R11, R6, 0x3, RZ ;  /* 0x00000003060b7810 */ /* 0x000fe20007ffe0ff */
[----:B------:R-:W4:Y:S01]  /*8ef40*/  LDC R102, c[0x0][0x228] ;  /* 0x00008a00ff667b82 */ /* 0x000f220000000800 */
[----:B------:R-:W-:-:S04]  /*8ef50*/  IMAD.IADD R8, R8, 0x1, R0 ;  /* 0x0000000108087824 */ /* 0x000fc800078e0200 */
[----:B-1----:R-:W-:Y:S01]  /*8ef60*/  IMAD.WIDE R100, R8, 0x4, R4 ;  /* 0x0000000408647825 */ /* 0x002fe200078e0204 */
[----:B------:R-:W-:Y:S02]  /*8ef70*/  ISETP.GE.AND P4, PT, R11, R16, PT ;  /* 0x000000100b00720c */ /* 0x000fe40003f86270 */
[----:B------:R-:W1:Y:S01]  /*8ef80*/  LDC.64 R16, c[0x0][0x228] ;  /* 0x00008a00ff107b82 */ /* 0x000e620000000a00 */
[----:B------:R-:W-:Y:S01]  /*8ef90*/  VIADD R11, R6, 0x4 ;  /* 0x00000004060b7836 */ /* 0x000fe20000000000 */
[----:B-1----:R-:W-:Y:S01]  /*8efa0*/  MOV R12, R17 ;  /* 0x00000011000c7202 */ /* 0x002fe20000000f00 */
[----:B---3--:R1:W-:Y:S04]  /*8efb0*/  @P6 STG.E desc[UR60][R82.64], R13 ;  /* 0x0000000d52006986 */ /* 0x0083e8000c10193c */
[----:B-1----:R-:W3:Y:S04]  /*8efc0*/  LDL.LU R13, [R1+0xc04] ;  /* 0x000c0400010d7983 */ /* 0x002ee80000300800 */
[----:B------:R-:W3:Y:S01]  /*8efd0*/  LDL.LU R21, [R1+0xe18] ;  /* 0x000e180001157983 */ /* 0x000ee20000300800 */
[----:B------:R-:W-:-:S05]  /*8efe0*/  IMAD.WIDE R82, R8, 0x4, R2 ;  /* 0x0000000408527825 */ /* 0x000fca00078e0202 */
[----:B--2---:R-:W-:Y:S04]  /*8eff0*/  @P5 STG.E desc[UR60][R82.64], R22 ;  /* 0x0000001652005986 */ /* 0x004fe8000c10193c */
[----:B----4-:R1:W-:Y:S04]  /*8f000*/  @P0 STG.E desc[UR60][R100.64], R20 ;  /* 0x0000001464000986 */ /* 0x0103e8000c10193c */
[----:B-1----:R-:W2:Y:S01]  /*8f010*/  LDL.LU R20, [R1+0xe08] ;  /* 0x000e080001147983 */ /* 0x002ea20000300800 */
[----:B------:R-:W-:Y:S01]  /*8f020*/  ISETP.LT.AND P6, PT, R7, R103, !P4 ;  /* 0x000000670700720c */ /* 0x000fe200067c1270 */
[----:B------:R-:W-:Y:S01]  /*8f030*/  IMAD.IADD R8, R8, 0x1, R0 ;  /* 0x0000000108087824 */ /* 0x000fe200078e0200 */
[----:B------:R-:W-:Y:S01]  /*8f040*/  ISETP.GE.AND P5, PT, R11, R19, PT ;  /* 0x000000130b00720c */ /* 0x000fe20003fa6270 */
[----:B------:R-:W-:Y:S01]  /*8f050*/  VIADD R11, R6, 0x5 ;  /* 0x00000005060b7836 */ /* 0x000fe20000000000 */
[----:B------:R-:W1:Y:S01]  /*8f060*/  LDC R103, c[0x0][0x228] ;  /* 0x00008a00ff677b82 */ /* 0x000e620000000800 */
[----:B------:R-:W-:-:S08]  /*8f070*/  IMAD.WIDE R82, R8, 0x4, R2 ;  /* 0x0000000408527825 */ /* 0x000fd000078e0202 */
[----:B------:R4:W-:Y:S01]  /*8f080*/  @P6 STG.E desc[UR60][R82.64], R14 ;  /* 0x0000000e52006986 */ /* 0x0009e2000c10193c */
[----:B------:R-:W-:-:S03]  /*8f090*/  ISETP.GE.AND P6, PT, R11, R12, PT ;  /* 0x0000000c0b00720c */ /* 0x000fc60003fc6270 */
[----:B------:R-:W2:Y:S01]  /*8f0a0*/  LDL.LU R12, [R1+0x808] ;  /* 0x00080800010c7983 */ /* 0x000ea20000300800 */
[----:B------:R-:W-:Y:S02]  /*8f0b0*/  IMAD.MOV.U32 R117, RZ, RZ, R16 ;  /* 0x000000ffff757224 */ /* 0x000fe400078e0010 */
[----:B------:R-:W4:Y:S01]  /*8f0c0*/  LDC.64 R16, c[0x0][0x228] ;  /* 0x00008a00ff107b82 */ /* 0x000f220000000a00 */
[----:B------:R-:W-:-:S07]  /*8f0d0*/  IMAD.MOV.U32 R174, RZ, RZ, R23 ;  /* 0x000000ffffae7224 */ /* 0x000fce00078e0017 */
[----:B------:R-:W1:Y:S01]  /*8f0e0*/  LDC.64 R22, c[0x0][0x228] ;  /* 0x00008a00ff167b82 */ /* 0x000e620000000a00 */
[----:B------:R-:W-:Y:S02]  /*8f0f0*/  ISETP.LT.AND P4, PT, R9, R15, !P4 ;  /* 0x0000000f0900720c */ /* 0x000fe40006781270 */
[----:B----4-:R-:W-:Y:S01]  /*8f100*/  MOV R173, R17 ;  /* 0x0000001100ad7202 */ /* 0x010fe20000000f00 */
[----:B------:R-:W-:-:S04]  /*8f110*/  IMAD.MOV.U32 R17, RZ, RZ, R25 ;  /* 0x000000ffff117224 */ /* 0x000fc800078e0019 */
[----:B------:R-:W4:Y:S01]  /*8f120*/  LDC.64 R24, c[0x0][0x228] ;  /* 0x00008a00ff187b82 */ /* 0x000f220000000a00 */
[----:B-1----:R-:W-:Y:S01]  /*8f130*/  MOV R15, R23 ;  /* 0x00000017000f7202 */ /* 0x002fe20000000f00 */
[----:B------:R-:W-:-:S06]  /*8f140*/  IMAD.MOV.U32 R128, RZ, RZ, R22 ;  /* 0x000000ffff807224 */ /* 0x000fcc00078e0016 */
[----:B------:R-:W1:Y:S01]  /*8f150*/  LDC.64 R22, c[0x0][0x228] ;  /* 0x00008a00ff167b82 */ /* 0x000e620000000a00 */
[----:B------:R-:W-:Y:S01]  /*8f160*/  ISETP.LT.AND P0, PT, R7, R104, !P5 ;  /* 0x000000680700720c */ /* 0x000fe20006f01270 */
[C---:B------:R-:W-:Y:S02]  /*8f170*/  IMAD.IADD R11, R8.reuse, 0x1, R0 ;  /* 0x00000001080b7824 */ /* 0x040fe400078e0200 */
[----:B------:R-:W-:-:S04]  /*8f180*/  IMAD.WIDE R82, R8, 0x4, R4 ;  /* 0x0000000408527825 */ /* 0x000fc800078e0204 */
[----:B------:R-:W-:Y:S01]  /*8f190*/  IMAD.MOV.U32 R18, RZ, RZ, R16 ;  /* 0x000000ffff127224 */ /* 0x000fe200078e0010 */
[----:B------:R-:W2:Y:S01]  /*8f1a0*/  LDC R104, c[0x0][0x228] ;  /* 0x00008a00ff687b82 */ /* 0x000ea20000000800 */
[----:B------:R-:W-:-:S04]  /*8f1b0*/  IMAD.WIDE R100, R11, 0x4, R2 ;  /* 0x000000040b647825 */ /* 0x000fc800078e0202 */
[----:B------:R-:W-:Y:S01]  /*8f1c0*/  VIADD R8, R6, 0x6 ;  /* 0x0000000606087836 */ /* 0x000fe20000000000 */
[----:B----4-:R-:W-:Y:S02]  /*8f1d0*/  MOV R16, R24 ;  /* 0x0000001800107202 */ /* 0x010fe40000000f00 */
[----:B-1----:R-:W-:Y:S01]  /*8f1e0*/  MOV R14, R22 ;  /* 0x00000016000e7202 */ /* 0x002fe20000000f00 */
[----:B------:R-:W-:Y:S02]  /*8f1f0*/  IMAD.MOV.U32 R163, RZ, RZ, R23 ;  /* 0x000000ffffa37224 */ /* 0x000fe400078e0017 */
[----:B------:R-:W1:Y:S01]  /*8f200*/  LDC.64 R22, c[0x0][0x228] ;  /* 0x00008a00ff167b82 */ /* 0x000e620000000a00 */
[----:B------:R-:W-:Y:S01]  /*8f210*/  ISETP.LT.AND P5, PT, R9, R18, !P5 ;  /* 0x000000120900720c */ /* 0x000fe20006fa1270 */
[----:B---3--:R3:W-:Y:S01]  /*8f220*/  @P4 STG.E desc[UR60][R82.64], R13 ;  /* 0x0000000d52004986 */ /* 0x0087e2000c10193c */
[----:B------:R-:W-:Y:S02]  /*8f230*/  ISETP.LT.AND P4, PT, R7, R103, !P6 ;  /* 0x000000670700720c */ /* 0x000fe40007781270 */
[----:B------:R-:W-:Y:S01]  /*8f240*/  ISETP.LT.AND P6, PT, R9, R16, !P6 ;  /* 0x000000100900720c */ /* 0x000fe200077c1270 */
[----:B------:R-:W-:Y:S01]  /*8f250*/  @P0 STG.E desc[UR60][R100.64], R21 ;  /* 0x0000001564000986 */ /* 0x000fe2000c10193c */
[----:B------:R-:W-:Y:S01]  /*8f260*/  ISETP.GE.AND P0, PT, R8, R17, PT ;  /* 0x000000110800720c */ /* 0x000fe20003f06270 */
[----:B------:R-:W-:Y:S01]  /*8f270*/  IMAD.MOV.U32 R121, RZ, RZ, R25 ;  /* 0x000000ffff797224 */ /* 0x000fe200078e0019 */
[----:B------:R-:W4:Y:S01]  /*8f280*/  LDC.64 R16, c[0x0][0x228] ;  /* 0x00008a00ff107b82 */ /* 0x000f220000000a00 */
[----:B---3--:R-:W3:Y:S01]  /*8f290*/  LDL.LU R13, [R1+0xc08] ;  /* 0x000c0800010d7983 */ /* 0x008ee20000300800 */
[C---:B------:R-:W-:Y:S01]  /*8f2a0*/  IMAD.WIDE R82, R11.reuse, 0x4, R4 ;  /* 0x000000040b527825 */ /* 0x040fe200078e0204 */
[----:B------:R-:W-:-:S05]  /*8f2b0*/  IADD3 R8, R11, R0, RZ ;  /* 0x000000000b087210 */ /* 0x000fca0007ffe0ff */
[----:B------:R-:W4:Y:S01]  /*8f2c0*/  LDC.64 R24, c[0x0][0x228] ;  /* 0x00008a00ff187b82 */ /* 0x000f220000000a00 */
[----:B-1----:R-:W-:-:S07]  /*8f2d0*/  IMAD.MOV.U32 R162, RZ, RZ, R23 ;  /* 0x000000ffffa27224 */ /* 0x002fce00078e0017 */
[----:B------:R-:W1:Y:S01]  /*8f2e0*/  LDC R103, c[0x0][0x228] ;  /* 0x00008a00ff677b82 */ /* 0x000e620000000800 */
[----:B--2---:R2:W-:Y:S01]  /*8f2f0*/  @P5 STG.E desc[UR60][R82.64], R20 ;  /* 0x0000001452005986 */ /* 0x0045e2000c10193c */
[----:B----4-:R-:W-:Y:S02]  /*8f300*/  IMAD.MOV.U32 R126, RZ, RZ, R16 ;  /* 0x000000ffff7e7224 */ /* 0x010fe400078e0010 */
[----:B------:R-:W-:Y:S02]  /*8f310*/  IMAD.MOV.U32 R16, RZ, RZ, R22 ;  /* 0x000000ffff107224 */ /* 0x000fe400078e0016 */
[----:B------:R-:W4:Y:S04]  /*8f320*/  LDL.LU R22, [R1+0xe1c] ;  /* 0x000e1c0001167983 */ /* 0x000f280000300800 */
[----:B--2---:R-:W2:Y:S01]  /*8f330*/  LDL.LU R20, [R1+0xe0c] ;  /* 0x000e0c0001147983 */ /* 0x004ea20000300800 */
[----:B------:R-:W-:-:S05]  /*8f340*/  IMAD.WIDE R100, R8, 0x4, R2 ;  /* 0x0000000408647825 */ /* 0x000fca00078e0202 */
[----:B------:R1:W-:Y:S01]  /*8f350*/  @P4 STG.E desc[UR60][R100.64], R12 ;  /* 0x0000000c64004986 */ /* 0x0003e2000c10193c */
[----:B------:R-:W-:Y:S02]  /*8f360*/  ISETP.LT.AND P4, PT, R7, R102, !P0 ;  /* 0x000000660700720c */ /* 0x000fe40004781270 */
[----:B------:R-:W-:Y:S01]  /*8f370*/  ISETP.LT.AND P0, PT, R9, R14, !P0 ;  /* 0x0000000e0900720c */ /* 0x000fe20004701270 */
[----:B------:R-:W-:Y:S01]  /*8f380*/  IMAD.WIDE R82, R8, 0x4, R4 ;  /* 0x0000000408527825 */ /* 0x000fe200078e0204 */
[----:B------:R-:W2:Y:S01]  /*8f390*/  LDL.LU R14, [R1+0x80c] ;  /* 0x00080c00010e7983 */ /* 0x000ea20000300800 */
[----:B------:R-:W-:Y:S01]  /*8f3a0*/  IADD3 R11, R6, 0x7, RZ ;  /* 0x00000007060b7810 */ /* 0x000fe20007ffe0ff */
[----:B------:R-:W2:Y:S01]  /*8f3b0*/  LDC R102, c[0x0][0x228] ;  /* 0x00008a00ff667b82 */ /* 0x000ea20000000800 */
[----:B------:R-:W-:-:S04]  /*8f3c0*/  IMAD.IADD R8, R8, 0x1, R0 ;  /* 0x0000000108087824 */ /* 0x000fc800078e0200 */
[----:B-1----:R-:W-:Y:S01]  /*8f3d0*/  IMAD.WIDE R100, R8, 0x4, R4 ;  /* 0x0000000408647825 */ /* 0x002fe200078e0204 */
[----:B------:R-:W-:-:S03]  /*8f3e0*/  ISETP.GE.AND P5, PT, R11, R15, PT ;  /* 0x0000000f0b00720c */ /* 0x000fc60003fa6270 */
[----:B------:R-:W-:Y:S02]  /*8f3f0*/  IMAD.MOV.U32 R19, RZ, RZ, R17 ;  /* 0x000000ffff137224 */ /* 0x000fe400078e0011 */
[----:B------:R-:W-:Y:S01]  /*8f400*/  VIADD R11, R6, 0x8 ;  /* 0x00000008060b7836 */ /* 0x000fe20000000000 */
[----:B------:R-:W-:Y:S01]  /*8f410*/  MOV R12, R25 ;  /* 0x00000019000c7202 */ /* 0x000fe20000000f00 */
[----:B---3--:R1:W-:Y:S04]  /*8f420*/  @P6 STG.E desc[UR60][R82.64], R13 ;  /* 0x0000000d52006986 */ /* 0x0083e8000c10193c */
[----:B-1----:R-:W3:Y:S01]  /*8f430*/  LDL.LU R13, [R1+0xc0c] ;  /* 0x000c0c00010d7983 */ /* 0x002ee20000300800 */
[----:B------:R-:W-:-:S03]  /*8f440*/  IMAD.WIDE R82, R8, 0x4, R2 ;  /* 0x0000000408527825 */ /* 0x000fc600078e0202 */
[----:B------:R-:W3:Y:S04]  /*8f450*/  LDL.LU R21, [R1+0xe20] ;  /* 0x000e200001157983 */ /* 0x000ee80000300800 */
[----:B----4-:R1:W-:Y:S04]  /*8f460*/  @P4 STG.E desc[UR60][R82.64], R22 ;  /* 0x0000001652004986 */ /* 0x0103e8000c10193c */
[----:B--2---:R2:W-:Y:S01]  /*8f470*/  @P0 STG.E desc[UR60][R100.64], R20 ;  /* 0x0000001464000986 */ /* 0x0045e2000c10193c */
[----:B------:R-:W-:Y:S01]  /*8f480*/  ISETP.LT.AND P6, PT, R7, R104, !P5 ;  /* 0x000000680700720c */ /* 0x000fe20006fc1270 */
[----:B------:R-:W-:Y:S01]  /*8f490*/  IMAD.IADD R8, R8, 0x1, R0 ;  /* 0x0000000108087824 */ /* 0x000fe200078e0200 */
[----:B------:R-:W-:Y:S01]  /*8f4a0*/  ISETP.GE.AND P4, PT, R11, R19, PT ;  /* 0x000000130b00720c */ /* 0x000fe20003f86270 */
[----:B-1----:R-:W1:Y:S01]  /*8f4b0*/  LDC.64 R22, c[0x0][0x228] ;  /* 0x00008a00ff167b82 */ /* 0x002e620000000a00 */
[----:B--2---:R-:W2:Y:S01]  /*8f4c0*/  LDL.LU R20, [R1+0xc10] ;  /* 0x000c100001147983 */ /* 0x004ea20000300800 */
[----:B------:R-:W-:-:S06]  /*8f4d0*/  IMAD.WIDE R82, R8, 0x4, R2 ;  /* 0x0000000408527825 */ /* 0x000fcc00078e0202 */
[----:B------:R-:W4:Y:S01]  /*8f4e0*/  LDC R104, c[0x0][0x228] ;  /* 0x00008a00ff687b82 */ /* 0x000f220000000800 */
[----:B------:R-:W-:Y:S01]  /*8f4f0*/  VIADD R11, R6, 0x9 ;  /* 0x00000009060b7836 */ /* 0x000fe20000000000 */
[----:B------:R4:W-:Y:S04]  /*8f500*/  @P6 STG.E desc[UR60][R82.64], R14 ;  /* 0x0000000e52006986 */ /* 0x0009e8000c10193c */
[----:B------:R-:W-:Y:S02]  /*8f510*/  ISETP.GE.AND P6, PT, R11, R12, PT ;  /* 0x0000000c0b00720c */ /* 0x000fe40003fc6270 */
[----:B------:R-:W2:Y:S01]  /*8f520*/  LDL.LU R12, [R1+0x810] ;  /* 0x00081000010c7983 */ /* 0x000ea20000300800 */
[----:B------:R-:W-:Y:S02]  /*8f530*/  IMAD.MOV.U32 R125, RZ, RZ, R24 ;  /* 0x000000ffff7d7224 */ /* 0x000fe400078e0018 */
[----:B------:R-:W4:Y:S01]  /*8f540*/  LDC.64 R24, c[0x0][0x228] ;  /* 0x00008a00ff187b82 */ /* 0x000f220000000a00 */
[----:B------:R-:W-:-:S02]  /*8f550*/  ISETP.LT.AND P5, PT, R9, R16, !P5 ;  /* 0x000000100900720c */ /* 0x000fc40006fa1270 */
[----:B-1----:R-:W-:Y:S01]  /*8f560*/  MOV R16, R23 ;  /* 0x0000001700107202 */ /* 0x002fe20000000f00 */
[----:B------:R-:W-:-:S04]  /*8f570*/  IMAD.MOV.U32 R155, RZ, RZ, R22 ;  /* 0x000000ffff9b7224 */ /* 0x000fc800078e0016 */
[----:B------:R-:W1:Y:S01]  /*8f580*/  LDC.64 R22, c[0x0][0x228] ;  /* 0x00008a00ff167b82 */ /* 0x000e620000000a00 */
[----:B----4-:R-:W-:Y:S01]  /*8f590*/  IMAD.MOV.U32 R18, RZ, RZ, R24 ;  /* 0x000000ffff127224 */ /* 0x010fe200078e0018 */
[----:B------:R-:W-:-:S06]  /*8f5a0*/  MOV R161, R25 ;  /* 0x0000001900a17202 */ /* 0x000fcc0000000f00 */
[----:B------:R-:W4:Y:S01]  /*8f5b0*/  LDC.64 R24, c[0x0][0x228] ;  /* 0x00008a00ff187b82 */ /* 0x000f220000000a00 */
[----:B-1----:R-:W-:Y:S01]  /*8f5c0*/  MOV R14, R22 ;  /* 0x00000016000e7202 */ /* 0x002fe20000000f00 */
[----:B------:R-:W-:-:S06]  /*8f5d0*/  IMAD.MOV.U32 R131, RZ, RZ, R23 ;  /* 0x000000ffff837224 */ /* 0x000fcc00078e0017 */
[----:B------:R-:W1:Y:S01]  /*8f5e0*/  LDC.64 R22, c[0x0][0x228] ;  /* 0x00008a00ff167b82 */ /* 0x000e620000000a00 */
[----:B------:R-:W-:-:S04]  /*8f5f0*/  IMAD.WIDE R82, R8, 0x4, R4 ;  /* 0x0000000408527825 */ /* 0x000fc800078e0204 */
[----:B----4-:R-:W-:Y:S01]  /*8f600*/  IMAD.MOV.U32 R17, RZ, RZ, R25 ;  /* 0x000000ffff117224 */ /* 0x010fe200078e0019 */
[----:B------:R-:W-:Y:S02]  /*8f610*/  MOV R124, R24 ;  /* 0x00000018007c7202 */ /* 0x000fe40000000f00 */
[----:B------:R-:W4:Y:S01]  /*8f620*/  LDC.64 R24, c[0x0][0x228] ;  /* 0x00008a00ff187b82 */ /* 0x000f220000000a00 */
[----:B-1----:R-:W-:Y:S02]  /*8f630*/  IMAD.MOV.U32 R19, RZ, RZ, R23 ;  /* 0x000000ffff137224 */ /* 0x002fe400078e0017 */
[----:B------:R-:W-:-:S05]  /*8f640*/  IMAD.MOV.U32 R154, RZ, RZ, R22 ;  /* 0x000000ffff9a7224 */ /* 0x000fca00078e0016 */
[----:B------:R-:W1:Y:S01]  /*8f650*/  LDC.64 R22, c[0x0][0x228] ;  /* 0x00008a00ff167b82 */ /* 0x000e620000000a00 */
[----:B------:R-:W-:Y:S02]  /*8f660*/  ISETP.LT.AND P0, PT, R7, R103, !P4 ;  /* 0x000000670700720c */ /* 0x000fe40006701270 */
[----:B------:R-:W-:Y:S01]  /*8f670*/  ISETP.LT.AND P4, PT, R9, R18, !P4 ;  /* 0x000000120900720c */ /* 0x000fe20006781270 */
[----:B------:R-:W-:-:S04]  /*8f680*/  IMAD.IADD R11, R8, 0x1, R0 ;  /* 0x00000001080b7824 */ /* 0x000fc800078e0200 */
[C---:B------:R-:W-:Y:S01]  /*8f690*/  IMAD.WIDE R100, R11.reuse, 0x4, R2 ;  /* 0x000000040b647825 */ /* 0x040fe200078e0202 */
[----:B------:R-:W2:Y:S01]  /*8f6a0*/  LDC R103, c[0x0][0x228] ;  /* 0x00008a00ff677b82 */ /* 0x000ea20000000800 */
[----:B----4-:R-:W-:Y:S01]  /*8f6b0*/  MOV R15, R24 ;  /* 0x00000018000f7202 */ /* 0x010fe20000000f00 */
[----:B---3--:R3:W-:Y:S04]  /*8f6c0*/  @P5 STG.E desc[UR60][R82.64], R13 ;  /* 0x0000000d52005986 */ /* 0x0087e8000c10193c */
[----:B---3--:R-:W3:Y:S01]  /*8f6d0*/  LDL.LU R13, [R1+0x410] ;  /* 0x00041000010d7983 */ /* 0x008ee20000300800 */
[----:B------:R-:W-:Y:S01]  /*8f6e0*/  IMAD.WIDE R82, R11, 0x4, R4 ;  /* 0x000000040b527825 */ /* 0x000fe200078e0204 */
[----:B------:R-:W-:Y:S02]  /*8f6f0*/  ISETP.LT.AND P5, PT, R7, R104, !P6 ;  /* 0x000000680700720c */ /* 0x000fe400077a1270 */
[----:B------:R-:W-:Y:S01]  /*8f700*/  ISETP.LT.AND P6, PT, R9, R15, !P6 ;  /* 0x0000000f0900720c */ /* 0x000fe200077c1270 */
[----:B------:R-:W-:Y:S01]  /*8f710*/  @P0 STG.E desc[UR60][R100.64], R21 ;  /* 0x0000001564000986 */ /* 0x000fe2000c10193c */
[----:B-1----:R-:W-:Y:S01]  /*8f720*/  IMAD.MOV.U32 R15, RZ, RZ, R22 ;  /* 0x000000ffff0f7224 */ /* 0x002fe200078e0016 */
[----:B------:R-:W1:Y:S02]  /*8f730*/  LDC R104, c[0x0][0x228] ;  /* 0x00008a00ff687b82 */ /* 0x000e640000000800 */
[----:B------:R-:W4:Y:S04]  /*8f740*/  LDL.LU R22, [R1+0xe24] ;  /* 0x000e240001167983 */ /* 0x000f280000300800 */
[----:B--2---:R2:W-:Y:S04]  /*8f750*/  @P4 STG.E desc[UR60][R82.64], R20 ;  /* 0x0000001452004986 */ /* 0x0045e8000c10193c */
[----:B--2---:R-:W2:Y:S01]  /*8f760*/  LDL.LU R20, [R1+0xc14] ;  /* 0x000c140001147983 */ /* 0x004ea20000300800 */
[----:B------:R-:W-:-:S05]  /*8f770*/  VIADD R8, R6, 0xa ;  /* 0x0000000a06087836 */ /* 0x000fca0000000000 */
[----:B------:R-:W-:Y:S02]  /*8f780*/  ISETP.GE.AND P0, PT, R8, R17, PT ;  /* 0x000000110800720c */ /* 0x000fe40003f06270 */
[----:B------:R-:W-:-:S05]  /*8f790*/  IADD3 R8, R11, R0, RZ ;  /* 0x000000000b087210 */ /* 0x000fca0007ffe0ff */
        /* <DEDUP_REMOVED lines=10> */
[----:B------:R-:W-:Y:S02]  /*8f840*/  ISETP.GE.AND P4, PT, R11, R16, PT ;  /* 0x000000100b00720c */ /* 0x000fe40003f86270 */
[----:B------:R-:W1:Y:S01]  /*8f850*/  LDC.64 R16, c[0x0][0x228] ;  /* 0x00008a00ff107b82 */ /* 0x000e620000000a00 */
[----:B------:R-:W-:Y:S01]  /*8f860*/  VIADD R11, R6, 0xd ;  /* 0x0000000d060b7836 */ /* 0x000fe20000000000 */
[----:B---3--:R3:W-:Y:S04]  /*8f870*/  @P6 STG.E desc[UR60][R82.64], R13 ;  /* 0x0000000d52006986 */ /* 0x0087e8000c10193c */
[----:B---3--:R-:W3:Y:S04]  /*8f880*/  LDL.LU R13, [R1+0x414] ;  /* 0x00041400010d7983 */ /* 0x008ee80000300800 */
[----:B------:R-:W3:Y:S01]  /*8f890*/  LDL.LU R21, [R1+0xe28] ;  /* 0x000e280001157983 */ /* 0x000ee20000300800 */
[----:B------:R-:W-:-:S05]  /*8f8a0*/  IMAD.WIDE R82, R8, 0x4, R2 ;  /* 0x0000000408527825 */ /* 0x000fca00078e0202 */
[----:B----4-:R-:W-:Y:S04]  /*8f8b0*/  @P5 STG.E desc[UR60][R82.64], R22 ;  /* 0x0000001652005986 */ /* 0x010fe8000c10193c */
[----:B--2---:R2:W-:Y:S04]  /*8f8c0*/  @P0 STG.E desc[UR60][R100.64], R20 ;  /* 0x0000001464000986 */ /* 0x0045e8000c10193c */
[----:B--2---:R-:W2:Y:S01]  /*8f8d0*/  LDL.LU R20, [R1+0xc18] ;  /* 0x000c180001147983 */ /* 0x004ea20000300800 */
[----:B------:R-:W-:Y:S01]  /*8f8e0*/  ISETP.LT.AND P6, PT, R7, R103, !P4 ;  /* 0x000000670700720c */ /* 0x000fe200067c1270 */
[----:B------:R-:W-:Y:S01]  /*8f8f0*/  IMAD.IADD R8, R8, 0x1, R0 ;  /* 0x0000000108087824 */ /* 0x000fe200078e0200 */
[----:B------:R-:W-:Y:S01]  /*8f900*/  ISETP.GE.AND P5, PT, R11, R19, PT ;  /* 0x000000130b00720c */ /* 0x000fe20003fa6270 */
[----:B------:R-:W-:Y:S01]  /*8f910*/  VIADD R11, R6, 0xe ;  /* 0x0000000e060b7836 */ /* 0x000fe20000000000 */
[----:B-1----:R-:W-:Y:S01]  /*8f920*/  MOV R12, R17 ;  /* 0x00000011000c7202 */ /* 0x002fe20000000f00 */
[----:B------:R-:W-:Y:S01]  /*8f930*/  IMAD.WIDE R82, R8, 0x4, R2 ;  /* 0x0000000408527825 */ /* 0x000fe200078e0202 */
[----:B------:R-:W1:Y:S07]  /*8f940*/  LDC R103, c[0x0][0x228] ;  /* 0x00008a00ff677b82 */ /* 0x000e6e0000000800 */
[----:B------:R4:W-:Y:S01]  /*8f950*/  @P6 STG.E desc[UR60][R82.64], R14 ;  /* 0x0000000e52006986 */ /* 0x0009e2000c10193c */
[----:B------:R-:W-:-:S03]  /*8f960*/  ISETP.GE.AND P6, PT, R11, R12, PT ;  /* 0x0000000c0b00720c */ /* 0x000fc60003fc6270 */
[----:B------:R-:W2:Y:S01]  /*8f970*/  LDL.LU R12, [R1+0x818] ;  /* 0x00081800010c7983 */ /* 0x000ea20000300800 */
[----:B------:R-:W-:Y:S02]  /*8f980*/  IMAD.MOV.U32 R153, RZ, RZ, R16 ;  /* 0x000000ffff997224 */ /* 0x000fe400078e0010 */
[----:B------:R-:W-:Y:S01]  /*8f990*/  IMAD.MOV.U32 R127, RZ, RZ, R25 ;  /* 0x000000ffff7f7224 */ /* 0x000fe200078e0019 */
[----:B------:R-:W4:Y:S01]  /*8f9a0*/  LDC.64 R16, c[0x0][0x228] ;  /* 0x00008a00ff107b82 */ /* 0x000f220000000a00 */
[----:B------:R-:W-:-:S07]  /*8f9b0*/  IMAD.MOV.U32 R130, RZ, RZ, R23 ;  /* 0x000000ffff827224 */ /* 0x000fce00078e0017 */
[----:B------:R-:W1:Y:S08]  /*8f9c0*/  LDC.64 R24, c[0x0][0x228] ;  /* 0x00008a00ff187b82 */ /* 0x000e700000000a00 */
[----:B------:R-:W1:Y:S01]  /*8f9d0*/  LDC.64 R22, c[0x0][0x228] ;  /* 0x00008a00ff167b82 */ /* 0x000e620000000a00 */
[----:B------:R-:W-:Y:S02]  /*8f9e0*/  ISETP.LT.AND P4, PT, R9, R15, !P4 ;  /* 0x0000000f0900720c */ /* 0x000fe40006781270 */
[----:B----4-:R-:W-:Y:S01]  /*8f9f0*/  MOV R129, R17 ;  /* 0x0000001100817202 */ /* 0x010fe20000000f00 */
[----:B-1----:R-:W-:Y:S01]  /*8fa00*/  IMAD.MOV.U32 R17, RZ, RZ, R25 ;  /* 0x000000ffff117224 */ /* 0x002fe200078e0019 */
[----:B------:R-:W-:-:S03]  /*8fa10*/  MOV R152, R24 ;  /* 0x0000001800987202 */ /* 0x000fc60000000f00 */
[----:B------:R-:W1:Y:S01]  /*8fa20*/  LDC.64 R24, c[0x0][0x228] ;  /* 0x00008a00ff187b82 */ /* 0x000e620000000a00 */
[----:B------:R-:W-:Y:S01]  /*8fa30*/  MOV R15, R23 ;  /* 0x00000017000f7202 */ /* 0x000fe20000000f00 */
[----:B------:R-:W-:-:S06]  /*8fa40*/  IMAD.MOV.U32 R135, RZ, RZ, R22 ;  /* 0x000000ffff877224 */ /* 0x000fcc00078e0016 */
[----:B------:R-:W4:Y:S01]  /*8fa50*/  LDC.64 R22, c[0x0][0x228] ;  /* 0x00008a00ff167b82 */ /* 0x000f220000000a00 */
[----:B------:R-:W-:Y:S01]  /*8fa60*/  ISETP.LT.AND P0, PT, R7, R104, !P1 ;  /* 0x000000680700720c */ /* 0x000fe20004f01270 */
[C---:B------:R-:W-:Y:S02]  /*8fa70*/  IMAD.IADD R11, R8.reuse, 0x1, R0 ;  /* 0x00000001080b7824 */ /* 0x040fe400078e0200 */
[----:B------:R-:W-:-:S04]  /*8fa80*/  IMAD.WIDE R82, R8, 0x4, R4 ;  /* 0x0000000408527825 */ /* 0x000fc800078e0204 */
[----:B------:R-:W-:Y:S01]  /*8fa90*/  IMAD.MOV.U32 R18, RZ, RZ, R16 ;  /* 0x000000ffff127224 */ /* 0x000fe200078e0010 */
[----:B------:R-:W2:Y:S01]  /*8faa0*/  LDC R104, c[0x0][0x228] ;  /* 0x00008a00ff687b82 */ /* 0x000ea20000000800 */
[----:B------:R-:W-:-:S04]  /*8fab0*/  IMAD.WIDE R100, R11, 0x4, R2 ;  /* 0x000000040b647825 */ /* 0x000fc800078e0202 */
[----:B------:R-:W-:Y:S01]  /*8fac0*/  VIADD R8, R6, 0xf ;  /* 0x0000000f06087836 */ /* 0x000fe20000000000 */
[----:B-1----:R-:W-:Y:S02]  /*8fad0*/  MOV R16, R24 ;  /* 0x0000001800107202 */ /* 0x002fe40000000f00 */
[----:B----4-:R-:W-:Y:S01]  /*8fae0*/  MOV R14, R22 ;  /* 0x00000016000e7202 */ /* 0x010fe20000000f00 */
        /* <DEDUP_REMOVED lines=117> */
[----:B------:R-:W1:Y:S03]  /*90240*/  LDC R103, c[0x0][0x228] ;  /* 0x00008a00ff677b82 */ /* 0x000e660000000800 */
[----:B------:R-:W-:-:S04]  /*90250*/  IMAD.MOV.U32 R158, RZ, RZ, R16 ;  /* 0x000000ffff9e7224 */ /* 0x000fc800078e0010 */
[----:B------:R4:W-:Y:S01]  /*90260*/  @P4 STG.E desc[UR60][R82.64], R14 ;  /* 0x0000000e52004986 */ /* 0x0009e2000c10193c */
[----:B------:R-:W-:Y:S01]  /*90270*/  ISETP.GE.AND P4, PT, R11, R12, PT ;  /* 0x0000000c0b00720c */ /* 0x000fe20003f86270 */
[----:B------:R-:W-:Y:S01]  /*90280*/  IMAD.MOV.U32 R75, RZ, RZ, R25 ;  /* 0x000000ffff4b7224 */ /* 0x000fe200078e0019 */
[----:B------:R-:W4:Y:S01]  /*90290*/  LDC.64 R16, c[0x0][0x228] ;  /* 0x00008a00ff107b82 */ /* 0x000f220000000a00 */
[----:B------:R-:W2:Y:S01]  /*902a0*/  LDL.LU R12, [R1+0x428] ;  /* 0x00042800010c7983 */ /* 0x000ea20000300800 */
[----:B------:R-:W-:-:S06]  /*902b0*/  IMAD.MOV.U32 R78, RZ, RZ, R23 ;  /* 0x000000ffff4e7224 */ /* 0x000fcc00078e0017 */
        /* <DEDUP_REMOVED lines=54> */
[----:B------:R-:W-:Y:S02]  /*90620*/  IMAD.MOV.U32 R166, RZ, RZ, R24 ;  /* 0x000000ffffa67224 */ /* 0x000fe400078e0018 */
[----:B------:R-:W1:Y:S01]  /*90630*/  LDC.64 R24, c[0x0][0x228] ;  /* 0x00008a00ff187b82 */ /* 0x000e620000000a00 */
[----:B---3--:R3:W-:Y:S04]  /*90640*/  @P0 STG.E desc[UR60][R82.64], R13 ;  /* 0x0000000d52000986 */ /* 0x0087e8000c10193c */
[----:B---3--:R-:W3:Y:S01]  /*90650*/  LDL.LU R13, [R1+0x82c] ;  /* 0x00082c00010d7983 */ /* 0x008ee20000300800 */
[----:B------:R-:W-:-:S03]  /*90660*/  IMAD.WIDE R82, R8, 0x4, R2 ;  /* 0x0000000408527825 */ /* 0x000fc600078e0202 */
[----:B------:R-:W3:Y:S04]  /*90670*/  LDL.LU R21, [R1+0xc30] ;  /* 0x000c300001157983 */ /* 0x000ee80000300800 */
[----:B----4-:R4:W-:Y:S04]  /*90680*/  @P6 STG.E desc[UR60][R82.64], R22 ;  /* 0x0000001652006986 */ /* 0x0109e8000c10193c */
[----:B--2---:R2:W-:Y:S01]  /*90690*/  @P4 STG.E desc[UR60][R100.64], R20 ;  /* 0x0000001464004986 */ /* 0x0045e2000c10193c */
[----:B------:R-:W-:Y:S01]  /*906a0*/  ISETP.LT.AND P0, PT, R7, R104, !P5 ;  /* 0x000000680700720c */ /* 0x000fe20006f01270 */
[----:B----4-:R-:W4:Y:S02]  /*906b0*/  LDC.64 R22, c[0x0][0x228] ;  /* 0x00008a00ff167b82 */ /* 0x010f240000000a00 */
[----:B--2---:R-:W2:Y:S01]  /*906c0*/  LDL.LU R20, [R1+0x830] ;  /* 0x0008300001147983 */ /* 0x004ea20000300800 */
[----:B------:R-:W-:Y:S01]  /*906d0*/  IMAD.IADD R8, R8, 0x1, R0 ;  /* 0x0000000108087824 */ /* 0x000fe200078e0200 */
[----:B------:R-:W-:Y:S01]  /*906e0*/  ISETP.GE.AND P6, PT, R11, R19, PT ;  /* 0x000000130b00720c */ /* 0x000fe20003fc6270 */
[----:B------:R-:W-:Y:S01]  /*906f0*/  VIADD R11, R6, 0x1a ;  /* 0x0000001a060b7836 */ /* 0x000fe20000000000 */
[----:B-1----:R-:W-:Y:S01]  /*90700*/  MOV R61, R25 ;  /* 0x00000019003d7202 */ /* 0x002fe20000000f00 */
[----:B------:R-:W-:Y:S01]  /*90710*/  IMAD.WIDE R82, R8, 0x4, R2 ;  /* 0x0000000408527825 */ /* 0x000fe200078e0202 */
[----:B------:R-:W1:Y:S04]  /*90720*/  LDC R104, c[0x0][0x228] ;  /* 0x00008a00ff687b82 */ /* 0x000e680000000800 */
[----:B------:R1:W-:Y:S01]  /*90730*/  @P0 STG.E desc[UR60][R82.64], R14 ;  /* 0x0000000e52000986 */ /* 0x0003e2000c10193c */
[----:B------:R-:W-:-:S03]  /*90740*/  ISETP.GE.AND P0, PT, R11, R12, PT ;  /* 0x0000000c0b00720c */ /* 0x000fc60003f06270 */
[----:B------:R-:W2:Y:S01]  /*90750*/  LDL.LU R12, [R1+0x30] ;  /* 0x00003000010c7983 */ /* 0x000ea20000300800 */
[----:B------:R-:W-:Y:S02]  /*90760*/  ISETP.LT.AND P5, PT, R9, R16, !P5 ;  /* 0x000000100900720c */ /* 0x000fe40006fa1270 */
[----:B----4-:R-:W-:Y:S01]  /*90770*/  MOV R16, R23 ;  /* 0x0000001700107202 */ /* 0x010fe20000000f00 */
[----:B------:R-:W-:Y:S02]  /*90780*/  IMAD.MOV.U32 R164, RZ, RZ, R22 ;  /* 0x000000ffffa47224 */ /* 0x000fe400078e0016 */
[----:B------:R-:W1:Y:S01]  /*90790*/  LDC.64 R22, c[0x0][0x228] ;  /* 0x00008a00ff167b82 */ /* 0x000e620000000a00 */
[----:B------:R-:W-:-:S07]  /*907a0*/  IMAD.MOV.U32 R18, RZ, RZ, R24 ;  /* 0x000000ffff127224 */ /* 0x000fce00078e0018 */
[----:B------:R-:W4:Y:S01]  /*907b0*/  LDC.64 R24, c[0x0][0x228] ;  /* 0x00008a00ff187b82 */ /* 0x000f220000000a00 */
[----:B-1----:R-:W-:Y:S01]  /*907c0*/  MOV R14, R22 ;  /* 0x00000016000e7202 */ /* 0x002fe20000000f00 */
[----:B------:R-:W-:-:S06]  /*907d0*/  IMAD.MOV.U32 R47, RZ, RZ, R23 ;  /* 0x000000ffff2f7224 */ /* 0x000fcc00078e0017 */
[----:B------:R-:W1:Y:S01]  /*907e0*/  LDC.64 R22, c[0x0][0x228] ;  /* 0x00008a00ff167b82 */ /* 0x000e620000000a00 */
[----:B----4-:R-:W-:Y:S01]  /*907f0*/  IMAD.MOV.U32 R17, RZ, RZ, R25 ;  /* 0x000000ffff117224 */ /* 0x010fe200078e0019 */
[----:B------:R-:W-:-:S06]  /*90800*/  MOV R165, R24 ;  /* 0x0000001800a57202 */ /* 0x000fcc0000000f00 */
[----:B------:R-:W4:Y:S01]  /*90810*/  LDC.64 R24, c[0x0][0x228] ;  /* 0x00008a00ff187b82 */ /* 0x000f220000000a00 */
[----:B------:R-:W-:Y:S01]  /*90820*/  ISETP.LT.AND P4, PT, R7, R103, !P1 ;  /* 0x000000670700720c */ /* 0x000fe20004f81270 */
[----:B------:R-:W-:Y:S01]  /*90830*/  IMAD.WIDE R82, R8, 0x4, R4 ;  /* 0x0000000408527825 */ /* 0x000fe200078e0204 */
[----:B------:R-:W-:-:S03]  /*90840*/  ISETP.LT.AND P1, PT, R9, R18, !P1 ;  /* 0x000000120900720c */ /* 0x000fc60004f21270 */
[----:B------:R-:W-:Y:S02]  /*90850*/  IMAD.IADD R11, R8, 0x1, R0 ;  /* 0x00000001080b7824 */ /* 0x000fe400078e0200 */
[----:B------:R-:W2:Y:S01]  /*90860*/  LDC R103, c[0x0][0x228] ;  /* 0x00008a00ff677b82 */ /* 0x000ea20000000800 */
[----:B-1----:R-:W-:Y:S02]  /*90870*/  IMAD.MOV.U32 R19, RZ, RZ, R23 ;  /* 0x000000ffff137224 */ /* 0x002fe400078e0017 */
[----:B------:R-:W-:-:S05]  /*90880*/  IMAD.MOV.U32 R139, RZ, RZ, R22 ;  /* 0x000000ffff8b7224 */ /* 0x000fca00078e0016 */
[----:B------:R-:W1:Y:S01]  /*90890*/  LDC.64 R22, c[0x0][0x228] ;  /* 0x00008a00ff167b82 */ /* 0x000e620000000a00 */
[----:B------:R-:W-:Y:S01]  /*908a0*/  IMAD.WIDE R100, R11, 0x4, R2 ;  /* 0x000000040b647825 */ /* 0x000fe200078e0202 */
[----:B----4-:R-:W-:Y:S01]  /*908b0*/  MOV R15, R24 ;  /* 0x00000018000f7202 */ /* 0x010fe20000000f00 */
[----:B---3--:R3:W-:Y:S01]  /*908c0*/  @P5 STG.E desc[UR60][R82.64], R13 ;  /* 0x0000000d52005986 */ /* 0x0087e2000c10193c */
[----:B------:R-:W-:Y:S02]  /*908d0*/  ISETP.LT.AND P5, PT, R7, R104, !P6 ;  /* 0x000000680700720c */ /* 0x000fe400077a1270 */
[----:B------:R-:W-:Y:S01]  /*908e0*/  ISETP.LT.AND P6, PT, R9, R15, !P6 ;  /* 0x0000000f0900720c */ /* 0x000fe200077c1270 */
[----:B------:R-:W-:Y:S01]  /*908f0*/  @P4 STG.E desc[UR60][R100.64], R21 ;  /* 0x0000001564004986 */ /* 0x000fe2000c10193c */
[----:B-1----:R-:W-:Y:S01]  /*90900*/  IMAD.MOV.U32 R15, RZ, RZ, R22 ;  /* 0x000000ffff0f7224 */ /* 0x002fe200078e0016 */
[----:B------:R-:W1:Y:S02]  /*90910*/  LDC R104, c[0x0][0x228] ;  /* 0x00008a00ff687b82 */ /* 0x000e640000000800 */
[----:B---3--:R-:W3:Y:S01]  /*90920*/  LDL.LU R13, [R1+0x20] ;  /* 0x00002000010d7983 */ /* 0x008ee20000300800 */
[----:B------:R-:W-:-:S03]  /*90930*/  IMAD.WIDE R82, R11, 0x4, R4 ;  /* 0x000000040b527825 */ /* 0x000fc600078e0204 */
        /* <DEDUP_REMOVED lines=20> */
[----:B---3--:R-:W3:Y:S01]  /*90a80*/  LDL.LU R13, [R1+0x24] ;  /* 0x00002400010d7983 */ /* 0x008ee20000300800 */
[----:B------:R-:W-:-:S03]  /*90a90*/  IMAD.WIDE R82, R8, 0x4, R2 ;  /* 0x0000000408527825 */ /* 0x000fc600078e0202 */
[----:B------:R-:W3:Y:S04]  /*90aa0*/  LDL.LU R21, [R1+0xc38] ;  /* 0x000c380001157983 */ /* 0x000ee80000300800 */
        /* <DEDUP_REMOVED lines=8> */
[----:B------:R-:W-:-:S04]  /*90b30*/  IMAD.WIDE R82, R8, 0x4, R2 ;  /* 0x0000000408527825 */ /* 0x000fc800078e0202 */
[----:B------:R-:W-:Y:S01]  /*90b40*/  IMAD.MOV.U32 R138, RZ, RZ, R16 ;  /* 0x000000ffff8a7224 */ /* 0x000fe200078e0010 */
[----:B------:R-:W-:Y:S01]  /*90b50*/  ISETP.LT.AND P0, PT, R7, R104, !P1 ;  /* 0x000000680700720c */ /* 0x000fe20004f01270 */
[----:B------:R-:W1:Y:S02]  /*90b60*/  LDC.64 R16, c[0x0][0x228] ;  /* 0x00008a00ff107b82 */ /* 0x000e640000000a00 */
[----:B------:R4:W-:Y:S01]  /*90b70*/  @P6 STG.E desc[UR60][R82.64], R14 ;  /* 0x0000000e52006986 */ /* 0x0009e2000c10193c */
[----:B------:R-:W-:-:S03]  /*90b80*/  ISETP.GE.AND P6, PT, R11, R12, PT ;  /* 0x0000000c0b00720c */ /* 0x000fc60003fc6270 */
[----:B------:R-:W2:Y:S01]  /*90b90*/  LDL.LU R12, [R1+0x38] ;  /* 0x00003800010c7983 */ /* 0x000ea20000300800 */
[----:B------:R-:W-:Y:S01]  /*90ba0*/  ISETP.LT.AND P4, PT, R9, R15, !P4 ;  /* 0x0000000f0900720c */ /* 0x000fe20006781270 */
[C---:B------:R-:W-:Y:S01]  /*90bb0*/  IMAD.IADD R11, R8.reuse, 0x1, R0 ;  /* 0x00000001080b7824 */ /* 0x040fe200078e0200 */
[----:B------:R-:W2:Y:S01]  /*90bc0*/  LDC R103, c[0x0][0x228] ;  /* 0x00008a00ff677b82 */ /* 0x000ea20000000800 */
[----:B----4-:R-:W-:-:S07]  /*90bd0*/  IMAD.WIDE R82, R8, 0x4, R4 ;  /* 0x0000000408527825 */ /* 0x010fce00078e0204 */
[----:B------:R-:W4:Y:S01]  /*90be0*/  LDC R104, c[0x0][0x228] ;  /* 0x00008a00ff687b82 */ /* 0x000f220000000800 */
[----:B-1----:R-:W-:-:S05]  /*90bf0*/  IMAD.MOV.U32 R18, RZ, RZ, R16 ;  /* 0x000000ffff127224 */ /* 0x002fca00078e0010 */
[----:B------:R-:W-:Y:S01]  /*90c00*/  ISETP.LT.AND P1, PT, R9, R18, !P1 ;  /* 0x000000120900720c */ /* 0x000fe20004f21270 */
[----:B------:R-:W-:-:S04]  /*90c10*/  IMAD.WIDE R100, R11, 0x4, R2 ;  /* 0x000000040b647825 */ /* 0x000fc800078e0202 */
[----:B------:R-:W-:Y:S02]  /*90c20*/  IMAD.MOV.U32 R43, RZ, RZ, R25 ;  /* 0x000000ffff2b7224 */ /* 0x000fe400078e0019 */
[----:B------:R-:W1:Y:S01]  /*90c30*/  LDC.64 R24, c[0x0][0x228] ;  /* 0x00008a00ff187b82 */ /* 0x000e620000000a00 */
[----:B------:R-:W-:-:S07]  /*90c40*/  IMAD.MOV.U32 R46, RZ, RZ, R23 ;  /* 0x000000ffff2e7224 */ /* 0x000fce00078e0017 */
[----:B------:R-:W4:Y:S01]  /*90c50*/  LDC.64 R22, c[0x0][0x228] ;  /* 0x00008a00ff167b82 */ /* 0x000f220000000a00 */
[----:B------:R-:W-:Y:S01]  /*90c60*/  MOV R45, R17 ;  /* 0x00000011002d7202 */ /* 0x000fe20000000f00 */
[----:B-1----:R-:W-:Y:S01]  /*90c70*/  IMAD.MOV.U32 R17, RZ, RZ, R25 ;  /* 0x000000ffff117224 */ /* 0x002fe200078e0019 */
[----:B------:R-:W-:-:S05]  /*90c80*/  MOV R137, R24 ;  /* 0x0000001800897202 */ /* 0x000fca0000000f00 */
[----:B------:R-:W1:Y:S01]  /*90c90*/  LDC.64 R24, c[0x0][0x228] ;  /* 0x00008a00ff187b82 */ /* 0x000e620000000a00 */
[----:B----4-:R-:W-:Y:S01]  /*90ca0*/  MOV R15, R23 ;  /* 0x00000017000f7202 */ /* 0x010fe20000000f00 */
[----:B------:R-:W-:-:S06]  /*90cb0*/  IMAD.MOV.U32 R136, RZ, RZ, R22 ;  /* 0x000000ffff887224 */ /* 0x000fcc00078e0016 */
[----:B------:R-:W4:Y:S01]  /*90cc0*/  LDC.64 R22, c[0x0][0x228] ;  /* 0x00008a00ff167b82 */ /* 0x000f220000000a00 */
[----:B------:R-:W-:Y:S01]  /*90cd0*/  VIADD R8, R6, 0x1f ;  /* 0x0000001f06087836 */ /* 0x000fe20000000000 */
[----:B-1----:R-:W-:Y:S01]  /*90ce0*/  MOV R16, R24 ;  /* 0x0000001800107202 */ /* 0x002fe20000000f00 */
[----:B---3--:R1:W-:Y:S04]  /*90cf0*/  @P4 STG.E desc[UR60][R82.64], R13 ;  /* 0x0000000d52004986 */ /* 0x0083e8000c10193c */
[----:B------:R3:W-:Y:S04]  /*90d00*/  @P0 STG.E desc[UR60][R100.64], R21 ;  /* 0x0000001564000986 */ /* 0x0007e8000c10193c */
[----:B-1----:R-:W4:Y:S01]  /*90d10*/  LDL.LU R13, [R1+0x28] ;  /* 0x00002800010d7983 */ /* 0x002f220000300800 */
[----:B------:R-:W-:-:S03]  /*90d20*/  IMAD.WIDE R82, R11, 0x4, R4 ;  /* 0x000000040b527825 */ /* 0x000fc600078e0204 */
[----:B---3--:R-:W3:Y:S04]  /*90d30*/  LDL.LU R21, [R1+0xc3c] ;  /* 0x000c3c0001157983 */ /* 0x008ee80000300800 */
[----:B--2---:R1:W-:Y:S04]  /*90d40*/  @P1 STG.E desc[UR60][R82.64], R20 ;  /* 0x0000001452001986 */ /* 0x0043e8000c10193c */
[----:B-1----:R-:W2:Y:S01]  /*90d50*/  LDL.LU R20, [R1+0x83c] ;  /* 0x00083c0001147983 */ /* 0x002ea20000300800 */
[----:B------:R-:W-:Y:S01]  /*90d60*/  ISETP.LT.AND P4, PT, R7, R103, !P5 ;  /* 0x000000670700720c */ /* 0x000fe20006f81270 */
[----:B----4-:R-:W-:Y:S01]  /*90d70*/  IMAD.MOV.U32 R31, RZ, RZ, R23 ;  /* 0x000000ffff1f7224 */ /* 0x010fe200078e0017 */
[----:B------:R-:W-:Y:S01]  /*90d80*/  ISETP.GE.AND P0, PT, R8, R17, PT ;  /* 0x000000110800720c */ /* 0x000fe20003f06270 */
[----:B------:R-:W1:Y:S01]  /*90d90*/  LDC R103, c[0x0][0x228] ;  /* 0x00008a00ff677b82 */ /* 0x000e620000000800 */
[----:B------:R-:W-:-:S02]  /*90da0*/  ISETP.LT.AND P5, PT, R9, R16, !P5 ;  /* 0x000000100900720c */ /* 0x000fc40006fa1270 */
[----:B------:R-:W-:-:S05]  /*90db0*/  MOV R14, R22 ;  /* 0x00000016000e7202 */ /* 0x000fca0000000f00 */
[----:B------:R-:W4:Y:S08]  /*90dc0*/  LDC.64 R16, c[0x0][0x228] ;  /* 0x00008a00ff107b82 */ /* 0x000f300000000a00 */
[----:B------:R-:W1:Y:S01]  /*90dd0*/  LDC.64 R22, c[0x0][0x228] ;  /* 0x00008a00ff167b82 */ /* 0x000e620000000a00 */
[----:B------:R-:W-:Y:S01]  /*90de0*/  IADD3 R8, R11, R0, RZ ;  /* 0x000000000b087210 */ /* 0x000fe20007ffe0ff */
[----:B----4-:R-:W-:-:S02]  /*90df0*/  IMAD.MOV.U32 R19, RZ, RZ, R17 ;  /* 0x000000ffff137224 */ /* 0x010fc400078e0011 */
[----:B-1----:R-:W-:Y:S02]  /*90e00*/  IMAD.MOV.U32 R17, RZ, RZ, R22 ;  /* 0x000000ffff117224 */ /* 0x002fe400078e0016 */
[----:B------:R-:W-:Y:S02]  /*90e10*/  IMAD.MOV.U32 R30, RZ, RZ, R23 ;  /* 0x000000ffff1e7224 */ /* 0x000fe400078e0017 */
[----:B------:R-:W1:Y:S01]  /*90e20*/  LDC.64 R22, c[0x0][0x228] ;  /* 0x00008a00ff167b82 */ /* 0x000e620000000a00 */
[----:B------:R-:W-:-:S05]  /*90e30*/  IMAD.WIDE R100, R8, 0x4, R2 ;  /* 0x0000000408647825 */ /* 0x000fca00078e0202 */
[----:B------:R1:W-:Y:S02]  /*90e40*/  @P4 STG.E desc[UR60][R100.64], R12 ;  /* 0x0000000c64004986 */ /* 0x0003e4000c10193c */
[----:B-1----:R-:W-:Y:S01]  /*90e50*/  MOV R12, R23 ;  /* 0x00000017000c7202 */ /* 0x002fe20000000f00 */
[----:B------:R-:W-:Y:S02]  /*90e60*/  IMAD.MOV.U32 R171, RZ, RZ, R22 ;  /* 0x000000ffffab7224 */ /* 0x000fe400078e0016 */
[----:B------:R-:W1:Y:S01]  /*90e70*/  LDC.64 R22, c[0x0][0x228] ;  /* 0x00008a00ff167b82 */ /* 0x000e620000000a00 */
[----:B------:R-:W-:Y:S02]  /*90e80*/  ISETP.LT.AND P4, PT, R7, R102, !P6 ;  /* 0x000000660700720c */ /* 0x000fe40007781270 */
[----:B------:R-:W-:Y:S02]  /*90e90*/  ISETP.LT.AND P6, PT, R9, R14, !P6 ;  /* 0x0000000e0900720c */ /* 0x000fe400077c1270 */
[----:B------:R-:W4:Y:S01]  /*90ea0*/  LDL.LU R14, [R1+0x3c] ;  /* 0x00003c00010e7983 */ /* 0x000f220000300800 */
[----:B------:R-:W-:-:S02]  /*90eb0*/  IMAD.MOV.U32 R172, RZ, RZ, R16 ;  /* 0x000000ffffac7224 */ /* 0x000fc400078e0010 */
[----:B------:R-:W-:Y:S01]  /*90ec0*/  IMAD.WIDE R82, R8, 0x4, R4 ;  /* 0x0000000408527825 */ /* 0x000fe200078e0204 */
[----:B------:R-:W-:Y:S01]  /*90ed0*/  IADD3 R11, R6, 0x20, RZ ;  /* 0x00000020060b7810 */ /* 0x000fe20007ffe0ff */
[----:B------:R-:W4:Y:S02]  /*90ee0*/  LDC R102, c[0x0][0x228] ;  /* 0x00008a00ff667b82 */ /* 0x000f240000000800 */
[----:B-1----:R-:W-:Y:S01]  /*90ef0*/  IMAD.MOV.U32 R18, RZ, RZ, R22 ;  /* 0x000000ffff127224 */ /* 0x002fe200078e0016 */
[----:B------:R-:W-:-:S05]  /*90f00*/  MOV R29, R23 ;  /* 0x00000017001d7202 */ /* 0x000fca0000000f00 */
[----:B------:R-:W1:Y:S01]  /*90f10*/  LDC.64 R22, c[0x0][0x228] ;  /* 0x00008a00ff167b82 */ /* 0x000e620000000a00 */
[----:B------:R-:W-:Y:S02]  /*90f20*/  IMAD.IADD R8, R8, 0x1, R0 ;  /* 0x0000000108087824 */ /* 0x000fe400078e0200 */
[----:B-1----:R-:W-:Y:S01]  /*90f30*/  IMAD.MOV.U32 R16, RZ, RZ, R23 ;  /* 0x000000ffff107224 */ /* 0x002fe200078e0017 */
[----:B------:R-:W-:Y:S01]  /*90f40*/  MOV R170, R22 ;  /* 0x0000001600aa7202 */ /* 0x000fe20000000f00 */
[----:B------:R-:W4:Y:S04]  /*90f50*/  LDL.LU R23, [R1+0x2c] ;  /* 0x00002c0001177983 */ /* 0x000f280000300800 */
[----:B------:R-:W4:Y:S01]  /*90f60*/  LDL.LU R22, [R1+0x430] ;  /* 0x0004300001167983 */ /* 0x000f220000300800 */
[----:B------:R-:W-:-:S03]  /*90f70*/  IMAD.WIDE R100, R8, 0x4, R4 ;  /* 0x0000000408647825 */ /* 0x000fc600078e0204 */
[----:B------:R1:W-:Y:S02]  /*90f80*/  @P5 STG.E desc[UR60][R82.64], R13 ;  /* 0x0000000d52005986 */ /* 0x0003e4000c10193c */
[----:B-1----:R-:W-:-:S05]  /*90f90*/  IMAD.WIDE R82, R8, 0x4, R2 ;  /* 0x0000000408527825 */ /* 0x002fca00078e0202 */
[----:B---3--:R1:W-:Y:S04]  /*90fa0*/  @P4 STG.E desc[UR60][R82.64], R21 ;  /* 0x0000001552004986 */ /* 0x0083e8000c10193c */
[----:B--2---:R2:W-:Y:S04]  /*90fb0*/  @P6 STG.E desc[UR60][R100.64], R20 ;  /* 0x0000001464006986 */ /* 0x0045e8000c10193c */
[----:B-1----:R-:W3:Y:S04]  /*90fc0*/  LDL.LU R21, [R1+0x10] ;  /* 0x0000100001157983 */ /* 0x002ee80000300800 */
[----:B--2---:R-:W2:Y:S04]  /*90fd0*/  LDL.LU R20, [R1] ;  /* 0x0000000001147983 */ /* 0x004ea80000300800 */
[----:B------:R-:W2:Y:S01]  /*90fe0*/  LDL.LU R114, [R1+0x434] ;  /* 0x0004340001727983 */ /* 0x000ea20000300800 */
[----:B------:R-:W-:-:S02]  /*90ff0*/  ISETP.LT.AND P5, PT, R7, R104, !P0 ;  /* 0x000000680700720c */ /* 0x000fc400047a1270 */
[----:B------:R-:W-:Y:S01]  /*91000*/  ISETP.GE.AND P1, PT, R11, R15, PT ;  /* 0x0000000f0b00720c */ /* 0x000fe20003f26270 */
[----:B------:R-:W-:Y:S02]  /*91010*/  VIADD R11, R6, 0x21 ;  /* 0x00000021060b7836 */ /* 0x000fe40000000000 */
[----:B------:R-:W-:Y:S01]  /*91020*/  IMAD.IADD R8, R8, 0x1, R0 ;  /* 0x0000000108087824 */ /* 0x000fe200078e0200 */
[----:B------:R-:W-:Y:S01]  /*91030*/  ISETP.LT.AND P0, PT, R9, R17, !P0 ;  /* 0x000000110900720c */ /* 0x000fe20004701270 */
[----:B------:R-:W1:Y:S01]  /*91040*/  LDC R104, c[0x0][0x228] ;  /* 0x00008a00ff687b82 */ /* 0x000e620000000800 */
[----:B------:R-:W-:Y:S01]  /*91050*/  ISETP.GE.AND P4, PT, R11, R19, PT ;  /* 0x000000130b00720c */ /* 0x000fe20003f86270 */
[----:B------:R-:W-:Y:S01]  /*91060*/  IMAD.WIDE R82, R8, 0x4, R2 ;  /* 0x0000000408527825 */ /* 0x000fe200078e0202 */
[----:B------:R-:W-:-:S03]  /*91070*/  ISETP.LT.AND P6, PT, R7, R103, !P1 ;  /* 0x000000670700720c */ /* 0x000fc60004fc1270 */
[----:B------:R-:W-:Y:S02]  /*91080*/  VIADD R11, R6, 0x22 ;  /* 0x00000022060b7836 */ /* 0x000fe40000000000 */
[----:B------:R-:W-:Y:S01]  /*91090*/  IMAD.MOV.U32 R27, RZ, RZ, R25 ;  /* 0x000000ffff1b7224 */ /* 0x000fe200078e0019 */
[----:B------:R-:W2:Y:S08]  /*910a0*/  LDC R103, c[0x0][0x228] ;  /* 0x00008a00ff677b82 */ /* 0x000eb00000000800 */
[----:B------:R-:W1:Y:S01]  /*910b0*/  LDC.64 R24, c[0x0][0x228] ;  /* 0x00008a00ff187b82 */ /* 0x000e620000000a00 */
[----:B------:R-:W-:Y:S01]  /*910c0*/  ISETP.LT.AND P1, PT, R9, R18, !P1 ;  /* 0x000000120900720c */ /* 0x000fe20004f21270 */
[----:B----4-:R4:W-:Y:S01]  /*910d0*/  @P5 STG.E desc[UR60][R82.64], R14 ;  /* 0x0000000e52005986 */ /* 0x0109e2000c10193c */
[----:B------:R-:W-:Y:S01]  /*910e0*/  ISETP.GE.AND P5, PT, R11, R12, PT ;  /* 0x0000000c0b00720c */ /* 0x000fe20003fa6270 */
[----:B------:R-:W-:-:S04]  /*910f0*/  IMAD.IADD R11, R8, 0x1, R0 ;  /* 0x00000001080b7824 */ /* 0x000fc800078e0200 */
[----:B------:R-:W-:-:S04]  /*91100*/  IMAD.WIDE R100, R11, 0x4, R2 ;  /* 0x000000040b647825 */ /* 0x000fc800078e0202 */
[----:B----4-:R-:W-:-:S04]  /*91110*/  IMAD.WIDE R82, R8, 0x4, R4 ;  /* 0x0000000408527825 */ /* 0x010fc800078e0204 */
[----:B------:R-:W-:Y:S01]  /*91120*/  VIADD R8, R6, 0x23 ;  /* 0x0000002306087836 */ /* 0x000fe20000000000 */
[----:B-1----:R-:W-:Y:S01]  /*91130*/  MOV R13, R24 ;  /* 0x00000018000d7202 */ /* 0x002fe20000000f00 */
[----:B------:R-:W-:Y:S04]  /*91140*/  @P0 STG.E desc[UR60][R82.64], R23 ;  /* 0x0000001752000986 */ /* 0x000fe8000c10193c */
[----:B------:R1:W-:Y:S02]  /*91150*/  @P6 STG.E desc[UR60][R100.64], R22 ;  /* 0x0000001664006986 */ /* 0x0003e4000c10193c */
[----:B-1----:R-:W1:Y:S01]  /*91160*/  LDC.64 R22, c[0x0][0x228] ;  /* 0x00008a00ff167b82 */ /* 0x002e620000000a00 */
[----:B------:R-:W-:Y:S02]  /*91170*/  ISETP.LT.AND P0, PT, R7, R104, !P4 ;  /* 0x000000680700720c */ /* 0x000fe40006701270 */
[----:B------:R-:W-:-:S02]  /*91180*/  ISETP.GE.AND P6, PT, R8, R16, PT ;  /* 0x000000100800720c */ /* 0x000fc40003fc6270 */
[C---:B------:R-:W-:Y:S01]  /*91190*/  IADD3 R8, R11.reuse, R0, RZ ;  /* 0x000000000b087210 */ /* 0x040fe20007ffe0ff */
[----:B------:R-:W-:Y:S02]  /*911a0*/  IMAD.WIDE R82, R11, 0x4, R4 ;  /* 0x000000040b527825 */ /* 0x000fe400078e0204 */
[----:B------:R-:W4:Y:S02]  /*911b0*/  LDC R104, c[0x0][0x228] ;  /* 0x00008a00ff687b82 */ /* 0x000f240000000800 */
[----:B------:R-:W-:-:S04]  /*911c0*/  IMAD.WIDE R100, R8, 0x4, R2 ;  /* 0x0000000408647825 */ /* 0x000fc800078e0202 */
[----:B------:R-:W-:Y:S02]  /*911d0*/  IMAD.MOV.U32 R15, RZ, RZ, R25 ;  /* 0x000000ffff0f7224 */ /* 0x000fe400078e0019 */
[----:B------:R-:W4:Y:S01]  /*911e0*/  LDC.64 R24, c[0x0][0x228] ;  /* 0x00008a00ff187b82 */ /* 0x000f220000000a00 */
[----:B-1----:R-:W-:Y:S02]  /*911f0*/  IMAD.MOV.U32 R18, RZ, RZ, R23 ;  /* 0x000000ffff127224 */ /* 0x002fe400078e0017 */
[----:B------:R-:W-:-:S05]  /*91200*/  IMAD.MOV.U32 R168, RZ, RZ, R22 ;  /* 0x000000ffffa87224 */ /* 0x000fca00078e0016 */
[----:B------:R-:W1:Y:S01]  /*91210*/  LDC.64 R22, c[0x0][0x228] ;  /* 0x00008a00ff167b82 */ /* 0x000e620000000a00 */
[----:B------:R-:W-:Y:S02]  /*91220*/  ISETP.LT.AND P4, PT, R9, R13, !P4 ;  /* 0x0000000d0900720c */ /* 0x000fe40006781270 */
[----:B------:R-:W-:Y:S02]  /*91230*/  IADD3 R11, R6, 0x24, RZ ;  /* 0x00000024060b7810 */ /* 0x000fe40007ffe0ff */
[----:B----4-:R-:W-:Y:S01]  /*91240*/  MOV R17, R25 ;  /* 0x0000001900117202 */ /* 0x010fe20000000f00 */
[----:B-1----:R-:W-:Y:S02]  /*91250*/  IMAD.MOV.U32 R16, RZ, RZ, R22 ;  /* 0x000000ffff107224 */ /* 0x002fe400078e0016 */
[----:B------:R-:W4:Y:S04]  /*91260*/  LDL.LU R22, [R1+0x14] ;  /* 0x0000140001167983 */ /* 0x000f280000300800 */
[----:B---3--:R-:W-:Y:S04]  /*91270*/  @P1 STG.E desc[UR60][R82.64], R21 ;  /* 0x0000001552001986 */ /* 0x008fe8000c10193c */
[----:B--2---:R1:W-:Y:S02]  /*91280*/  @P0 STG.E desc[UR60][R100.64], R20 ;  /* 0x0000001464000986 */ /* 0x0043e4000c10193c */
[----:B-1----:R-:W1:Y:S01]  /*91290*/  LDC.64 R20, c[0x0][0x228] ;  /* 0x00008a00ff147b82 */ /* 0x002e620000000a00 */
[----:B------:R-:W-:Y:S01]  /*912a0*/  ISETP.LT.AND P0, PT, R7, R102, !P5 ;  /* 0x000000660700720c */ /* 0x000fe20006f01270 */
[----:B------:R-:W-:-:S04]  /*912b0*/  IMAD.WIDE R82, R8, 0x4, R4 ;  /* 0x0000000408527825 */ /* 0x000fc800078e0204 */
[----:B------:R-:W-:Y:S01]  /*912c0*/  IMAD.IADD R8, R8, 0x1, R0 ;  /* 0x0000000108087824 */ /* 0x000fe200078e0200 */
[----:B------:R2:W-:Y:S01]  /*912d0*/  @P4 STG.E desc[UR60][R82.64], R240 ;  /* 0x000000f052004986 */ /* 0x0005e2000c10193c */
[----:B------:R-:W-:Y:S01]  /*912e0*/  ISETP.GE.AND P1, PT, R11, R17, PT ;  /* 0x000000110b00720c */ /* 0x000fe20003f26270 */
[----:B------:R-:W-:Y:S01]  /*912f0*/  VIADD R11, R6, 0x25 ;  /* 0x00000025060b7836 */ /* 0x000fe20000000000 */
[----:B------:R-:W3:Y:S01]  /*91300*/  LDC R102, c[0x0][0x228] ;  /* 0x00008a00ff667b82 */ /* 0x000ee20000000800 */
[----:B-1----:R-:W-:Y:S02]  /*91310*/  IMAD.MOV.U32 R179, RZ, RZ, R20 ;  /* 0x000000ffffb37224 */ /* 0x002fe400078e0014 */
[----:B------:R-:W3:Y:S01]  /*91320*/  LDL.LU R20, [R1+0x4] ;  /* 0x0000040001147983 */ /* 0x000ee20000300800 */
[----:B--2---:R-:W-:-:S03]  /*91330*/  IMAD.WIDE R82, R8, 0x4, R2 ;  /* 0x0000000408527825 */ /* 0x004fc600078e0202 */
[----:B------:R-:W2:Y:S04]  /*91340*/  LDL.LU R112, [R1+0x438] ;  /* 0x0004380001707983 */ /* 0x000ea80000300800 */
[----:B------:R1:W-:Y:S01]  /*91350*/  @P0 STG.E desc[UR60][R82.64], R114 ;  /* 0x0000007252000986 */ /* 0x0003e2000c10193c */
[----:B------:R-:W-:-:S03]  /*91360*/  ISETP.GE.AND P0, PT, R11, R18, PT ;  /* 0x000000120b00720c */ /* 0x000fc60003f06270 */
[----:B------:R-:W2:Y:S01]  /*91370*/  LDL.LU R18, [R1+0x18] ;  /* 0x0000180001127983 */ /* 0x000ea20000300800 */
[----:B------:R-:W-:Y:S02]  /*91380*/  IMAD.MOV.U32 R169, RZ, RZ, R24 ;  /* 0x000000ffffa97224 */ /* 0x000fe400078e0018 */
[----:B------:R-:W1:Y:S02]  /*91390*/  LDC.64 R24, c[0x0][0x228] ;  /* 0x00008a00ff187b82 */ /* 0x000e640000000a00 */
[----:B-1----:R-:W-:Y:S01]  /*913a0*/  MOV R12, R24 ;  /* 0x00000018000c7202 */ /* 0x002fe20000000f00 */
[----:B------:R-:W-:-:S03]  /*913b0*/  IMAD.MOV.U32 R24, RZ, RZ, R32 ;  /* 0x000000ffff187224 */ /* 0x000fc600078e0020 */
[----:B------:R-:W-:Y:S02]  /*913c0*/  ISETP.LT.AND P5, PT, R9, R12, !P5 ;  /* 0x0000000c0900720c */ /* 0x000fe40006fa1270 */
[----:B------:R-:W-:Y:S02]  /*913d0*/  MOV R12, R33 ;  /* 0x00000021000c7202 */ /* 0x000fe40000000f00 */
[----:B------:R-:W1:Y:S01]  /*913e0*/  LDC.64 R32, c[0x0][0x228] ;  /* 0x00008a00ff207b82 */ /* 0x000e620000000a00 */
[----:B------:R-:W-:Y:S02]  /*913f0*/  MOV R17, R21 ;  /* 0x0000001500117202 */ /* 0x000fe40000000f00 */
[----:B------:R-:W-:Y:S01]  /*91400*/  ISETP.LT.AND P4, PT, R7, R103, !P6 ;  /* 0x000000670700720c */ /* 0x000fe20007781270 */
[----:B------:R-:W-:-:S04]  /*91410*/  IMAD.WIDE R100, R8, 0x4, R4 ;  /* 0x0000000408647825 */ /* 0x000fc800078e0204 */
[----:B------:R-:W3:Y:S01]  /*91420*/  LDC R103, c[0x0][0x228] ;  /* 0x00008a00ff677b82 */ /* 0x000ee20000000800 */
[----:B------:R-:W-:Y:S01]  /*91430*/  IMAD.IADD R8, R8, 0x1, R0 ;  /* 0x0000000108087824 */ /* 0x000fe200078e0200 */
[----:B------:R-:W-:Y:S01]  /*91440*/  ISETP.LT.AND P6, PT, R9, R16, !P6 ;  /* 0x000000100900720c */ /* 0x000fe200077c1270 */
[----:B-1----:R-:W-:Y:S01]  /*91450*/  IMAD.MOV.U32 R21, RZ, RZ, R33 ;  /* 0x000000ffff157224 */ /* 0x002fe200078e0021 */
[----:B------:R-:W-:-:S04]  /*91460*/  MOV R178, R32 ;  /* 0x0000002000b27202 */ /* 0x000fc80000000f00 */
[----:B------:R-:W1:Y:S01]  /*91470*/  LDC.64 R32, c[0x0][0x228] ;  /* 0x00008a00ff207b82 */ /* 0x000e620000000a00 */
[----:B------:R-:W-:-:S04]  /*91480*/  IMAD.WIDE R82, R8, 0x4, R2 ;  /* 0x0000000408527825 */ /* 0x000fc800078e0202 */
[----:B------:R-:W-:Y:S01]  /*91490*/  VIADD R11, R6, 0x26 ;  /* 0x00000026060b7836 */ /* 0x000fe20000000000 */
[----:B-1----:R-:W-:Y:S01]  /*914a0*/  MOV R19, R32 ;  /* 0x0000002000137202 */ /* 0x002fe20000000f00 */
[----:B----4-:R1:W-:Y:S01]  /*914b0*/  @P5 STG.E desc[UR60][R100.64], R22 ;  /* 0x0000001664005986 */ /* 0x0103e2000c10193c */
[----:B------:R-:W-:Y:S02]  /*914c0*/  ISETP.LT.AND P5, PT, R7, R104, !P1 ;  /* 0x000000680700720c */ /* 0x000fe40004fa1270 */
[----:B------:R-:W-:Y:S01]  /*914d0*/  ISETP.LT.AND P1, PT, R9, R24, !P1 ;  /* 0x000000180900720c */ /* 0x000fe20004f21270 */
[----:B------:R-:W-:Y:S01]  /*914e0*/  IMAD.MOV.U32 R13, RZ, RZ, R23 ;  /* 0x000000ffff0d7224 */ /* 0x000fe200078e0017 */
[----:B------:R-:W4:Y:S01]  /*914f0*/  LDC R104, c[0x0][0x228] ;  /* 0x00008a00ff687b82 */ /* 0x000f220000000800 */
[----:B---3--:R3:W-:Y:S01]  /*91500*/  @P4 STG.E desc[UR60][R82.64], R20 ;  /* 0x0000001452004986 */ /* 0x0087e2000c10193c */
[----:B------:R-:W-:Y:S01]  /*91510*/  ISETP.GE.AND P4, PT, R11, R17, PT ;  /* 0x000000110b00720c */ /* 0x000fe20003f86270 */
[----:B------:R-:W-:-:S04]  /*91520*/  IMAD.IADD R11, R8, 0x1, R0 ;  /* 0x00000001080b7824 */ /* 0x000fc800078e0200 */
[----:B-1----:R-:W-:-:S04]  /*91530*/  IMAD.WIDE R100, R11, 0x4, R2 ;  /* 0x000000040b647825 */ /* 0x002fc800078e0202 */
[----:B---3--:R-:W-:Y:S01]  /*91540*/  IMAD.WIDE R82, R8, 0x4, R4 ;  /* 0x0000000408527825 */ /* 0x008fe200078e0204 */
[----:B------:R-:W3:Y:S04]  /*91550*/  LDL.LU R20, [R1+0x8] ;  /* 0x0000080001147983 */ /* 0x000ee80000300800 */
[----:B------:R1:W-:Y:S01]  /*91560*/  @P6 STG.E desc[UR60][R82.64], R241 ;  /* 0x000000f152006986 */ /* 0x0003e2000c10193c */
[----:B------:R-:W-:Y:S02]  /*91570*/  ISETP.LT.AND P6, PT, R7, R103, !P0 ;  /* 0x000000670700720c */ /* 0x000fe400047c1270 */
[----:B------:R-:W-:Y:S01]  /*91580*/  ISETP.LT.AND P0, PT, R9, R19, !P0 ;  /* 0x000000130900720c */ /* 0x000fe20004701270 */
[----:B--2---:R-:W-:Y:S01]  /*91590*/  @P5 STG.E desc[UR60][R100.64], R112 ;  /* 0x0000007064005986 */ /* 0x004fe2000c10193c */
[----:B------:R-:W-:Y:S01]  /*915a0*/  IMAD.MOV.U32 R23, RZ, RZ, R33 ;  /* 0x000000ffff177224 */ /* 0x000fe200078e0021 */
[----:B------:R-:W2:Y:S02]  /*915b0*/  LDC R103, c[0x0][0x228] ;  /* 0x00008a00ff677b82 */ /* 0x000ea40000000800 */
[----:B------:R-:W2:Y:S01]  /*915c0*/  LDL.LU R113, [R1+0x43c] ;  /* 0x00043c0001717983 */ /* 0x000ea20000300800 */
[----:B-1----:R-:W-:-:S03]  /*915d0*/  IMAD.WIDE R82, R11, 0x4, R4 ;  /* 0x000000040b527825 */ /* 0x002fc600078e0204 */
[----:B------:R-:W2:Y:S02]  /*915e0*/  LDL.LU R114, [R1+0x1c] ;  /* 0x00001c0001727983 */ /* 0x000ea40000300800 */
[----:B------:R-:W1:Y:S02]  /*915f0*/  LDC.64 R32, c[0x0][0x228] ;  /* 0x00008a00ff207b82 */ /* 0x000e640000000a00 */
[----:B------:R4:W-:Y:S01]  /*91600*/  @P1 STG.E desc[UR60][R82.64], R18 ;  /* 0x0000001252001986 */ /* 0x0009e2000c10193c */
[----:B------:R-:W-:Y:S02]  /*91610*/  VIADD R8, R6, 0x27 ;  /* 0x0000002706087836 */ /* 0x000fe40000000000 */
[----:B------:R-:W-:-:S03]  /*91620*/  IMAD.MOV.U32 R14, RZ, RZ, R25 ;  /* 0x000000ffff0e7224 */ /* 0x000fc600078e0019 */
[----:B------:R-:W1:Y:S08]  /*91630*/  LDC.64 R24, c[0x0][0x228] ;  /* 0x00008a00ff187b82 */ /* 0x000e700000000a00 */
[----:B----4-:R-:W4:Y:S08]  /*91640*/  LDC.64 R18, c[0x0][0x228] ;  /* 0x00008a00ff127b82 */ /* 0x010f300000000a00 */
[----:B------:R-:W2:Y:S01]  /*91650*/  LDC.64 R240, c[0x0][0x228] ;  /* 0x00008a00fff07b82 */ /* 0x000ea20000000a00 */
[----:B----4-:R-:W-:-:S02]  /*91660*/  IMAD.MOV.U32 R143, RZ, RZ, R18 ;  /* 0x000000ffff8f7224 */ /* 0x010fc400078e0012 */
[----:B------:R-:W4:Y:S04]  /*91670*/  LDL.LU R18, [R1+0xc] ;  /* 0x00000c0001127983 */ /* 0x000f280000300800 */
[----:B------:R-:W4:Y:S01]  /*91680*/  LDL.LU R112, [R1+0x40] ;  /* 0x0000400001707983 */ /* 0x000f220000300800 */
[----:B-1----:R-:W-:Y:S01]  /*91690*/  MOV R16, R33 ;  /* 0x0000002100107202 */ /* 0x002fe20000000f00 */
[----:B------:R-:W-:Y:S02]  /*916a0*/  IMAD.MOV.U32 R177, RZ, RZ, R32 ;  /* 0x000000ffffb17224 */ /* 0x000fe400078e0020 */
[----:B------:R-:W1:Y:S01]  /*916b0*/  LDC.64 R32, c[0x0][0x228] ;  /* 0x00008a00ff207b82 */ /* 0x000e620000000a00 */
[----:B------:R-:W-:Y:S02]  /*916c0*/  ISETP.GE.AND P5, PT, R8, R21, PT ;  /* 0x000000150800720c */ /* 0x000fe40003fa6270 */
[----:B------:R-:W-:-:S05]  /*916d0*/  IADD3 R8, R11, R0, RZ ;  /* 0x000000000b087210 */ /* 0x000fca0007ffe0ff */
[----:B------:R-:W-:Y:S01]  /*916e0*/  IMAD.WIDE R100, R8, 0x4, R2 ;  /* 0x0000000408647825 */ /* 0x000fe200078e0202 */
[----:B-1----:R-:W-:-:S03]  /*916f0*/  MOV R17, R32 ;  /* 0x0000002000117202 */ /* 0x002fc60000000f00 */
[----:B------:R-:W-:Y:S02]  /*91700*/  IMAD.MOV.U32 R22, RZ, RZ, R33 ;  /* 0x000000ffff167224 */ /* 0x000fe400078e0021 */
[----:B------:R-:W1:Y:S01]  /*91710*/  LDC.64 R32, c[0x0][0x228] ;  /* 0x00008a00ff207b82 */ /* 0x000e620000000a00 */
[----:B------:R-:W-:Y:S01]  /*91720*/  IMAD.WIDE R82, R8, 0x4, R4 ;  /* 0x0000000408527825 */ /* 0x000fe200078e0204 */
[----:B------:R-:W-:-:S03]  /*91730*/  IADD3 R11, R6, 0x28, RZ ;  /* 0x00000028060b7810 */ /* 0x000fc60007ffe0ff */
[----:B------:R-:W-:Y:S01]  /*91740*/  IMAD.IADD R8, R8, 0x1, R0 ;  /* 0x0000000108087824 */ /* 0x000fe200078e0200 */
[----:B------:R-:W-:Y:S01]  /*91750*/  ISETP.GE.AND P1, PT, R11, R16, PT ;  /* 0x000000100b00720c */ /* 0x000fe20003f26270 */
[----:B------:R-:W-:Y:S02]  /*91760*/  IMAD.MOV.U32 R28, RZ, RZ, R25 ;  /* 0x000000ffff1c7224 */ /* 0x000fe400078e0019 */
[----:B------:R-:W-:Y:S02]  /*91770*/  VIADD R11, R6, 0x29 ;  /* 0x00000029060b7836 */ /* 0x000fe40000000000 */
[----:B------:R-:W-:Y:S01]  /*91780*/  IMAD.MOV.U32 R176, RZ, RZ, R24 ;  /* 0x000000ffffb07224 */ /* 0x000fe200078e0018 */
[----:B------:R-:W-:Y:S01]  /*91790*/  MOV R16, R19 ;  /* 0x0000001300107202 */ /* 0x000fe20000000f00 */
[----:B-1----:R-:W-:Y:S02]  /*917a0*/  IMAD.MOV.U32 R24, RZ, RZ, R32 ;  /* 0x000000ffff187224 */ /* 0x002fe400078e0020 */
[----:B------:R-:W-:-:S02]  /*917b0*/  IMAD.MOV.U32 R21, RZ, RZ, R33 ;  /* 0x000000ffff157224 */ /* 0x000fc400078e0021 */
[----:B------:R-:W1:Y:S01]  /*917c0*/  LDC.64 R32, c[0x0][0x228] ;  /* 0x00008a00ff207b82 */ /* 0x000e620000000a00 */
[----:B---3--:R3:W-:Y:S01]  /*917d0*/  @P6 STG.E desc[UR60][R100.64], R20 ;  /* 0x0000001464006986 */ /* 0x0087e2000c10193c */
[----:B------:R-:W-:Y:S02]  /*917e0*/  ISETP.LT.AND P6, PT, R7, R102, !P4 ;  /* 0x000000660700720c */ /* 0x000fe400067c1270 */
[----:B------:R-:W-:Y:S01]  /*917f0*/  ISETP.LT.AND P4, PT, R9, R17, !P4 ;  /* 0x000000110900720c */ /* 0x000fe20006781270 */
[----:B------:R2:W-:Y:S01]  /*91800*/  @P0 STG.E desc[UR60][R82.64], R242 ;  /* 0x000000f252000986 */ /* 0x0005e2000c10193c */
[----:B------:R-:W-:Y:S01]  /*91810*/  ISETP.LT.AND P0, PT, R7, R104, !P5 ;  /* 0x000000680700720c */ /* 0x000fe20006f01270 */
[----:B-1----:R-:W-:Y:S01]  /*91820*/  IMAD.MOV.U32 R26, RZ, RZ, R32 ;  /* 0x000000ffff1a7224 */ /* 0x002fe200078e0020 */
[----:B------:R-:W1:Y:S01]  /*91830*/  LDC R102, c[0x0][0x228] ;  /* 0x00008a00ff667b82 */ /* 0x000e620000000800 */
[----:B---3--:R-:W-:-:S04]  /*91840*/  IMAD.WIDE R100, R8, 0x4, R4 ;  /* 0x0000000408647825 */ /* 0x008fc800078e0204 */
[C---:B--2---:R-:W-:Y:S01]  /*91850*/  IMAD.WIDE R82, R8.reuse, 0x4, R2 ;  /* 0x0000000408527825 */ /* 0x044fe200078e0202 */
[----:B------:R-:W-:Y:S02]  /*91860*/  MOV R20, R33 ;  /* 0x0000002100147202 */ /* 0x000fe40000000f00 */
[----:B------:R-:W2:Y:S01]  /*91870*/  LDC R104, c[0x0][0x228] ;  /* 0x00008a00ff687b82 */ /* 0x000ea20000000800 */
[----:B------:R-:W-:Y:S01]  /*91880*/  IMAD.IADD R8, R8, 0x1, R0 ;  /* 0x0000000108087824 */ /* 0x000fe200078e0200 */
[----:B------:R3:W-:Y:S01]  /*91890*/  @P6 STG.E desc[UR60][R82.64], R113 ;  /* 0x0000007152006986 */ /* 0x0007e2000c10193c */
[----:B------:R-:W-:-:S03]  /*918a0*/  ISETP.GE.AND P6, PT, R11, R28, PT ;  /* 0x0000001c0b00720c */ /* 0x000fc60003fc6270 */
[----:B------:R3:W-:Y:S01]  /*918b0*/  @P4 STG.E desc[UR60][R100.64], R114 ;  /* 0x0000007264004986 */ /* 0x0007e2000c10193c */
[----:B------:R-:W-:Y:S01]  /*918c0*/  VIADD R11, R6, 0x2a ;  /* 0x0000002a060b7836 */ /* 0x000fe20000000000 */
[----:B------:R-:W-:Y:S01]  /*918d0*/  ISETP.LT.AND P5, PT, R9, R24, !P5 ;  /* 0x000000180900720c */ /* 0x000fe20006fa1270 */
[----:B------:R-:W1:Y:S01]  /*918e0*/  LDC.64 R32, c[0x0][0x228] ;  /* 0x00008a00ff207b82 */ /* 0x000e620000000a00 */
[----:B------:R-:W-:Y:S01]  /*918f0*/  ISETP.LT.AND P4, PT, R7, R103, !P1 ;  /* 0x000000670700720c */ /* 0x000fe20004f81270 */
[----:B---3--:R-:W-:-:S06]  /*91900*/  IMAD.WIDE R82, R8, 0x4, R2 ;  /* 0x0000000408527825 */ /* 0x008fcc00078e0202 */
[----:B------:R-:W3:Y:S01]  /*91910*/  LDC R103, c[0x0][0x228] ;  /* 0x00008a00ff677b82 */ /* 0x000ee20000000800 */
[----:B------:R-:W3:Y:S04]  /*91920*/  LDL.LU R114, [R1+0x44] ;  /* 0x0000440001727983 */ /* 0x000ee80000300800 */
[----:B----4-:R4:W-:Y:S01]  /*91930*/  @P0 STG.E desc[UR60][R82.64], R18 ;  /* 0x0000001252000986 */ /* 0x0109e2000c10193c */
[----:B------:R-:W-:Y:S01]  /*91940*/  ISETP.GE.AND P0, PT, R11, R16, PT ;  /* 0x000000100b00720c */ /* 0x000fe20003f06270 */
[----:B------:R-:W-:-:S04]  /*91950*/  IMAD.IADD R11, R8, 0x1, R0 ;  /* 0x00000001080b7824 */ /* 0x000fc800078e0200 */
[----:B------:R-:W-:-:S04]  /*91960*/  IMAD.WIDE R100, R11, 0x4, R2 ;  /* 0x000000040b647825 */ /* 0x000fc800078e0202 */
[----:B----4-:R-:W-:-:S05]  /*91970*/  IMAD.WIDE R82, R8, 0x4, R4 ;  /* 0x0000000408527825 */ /* 0x010fca00078e0204 */
[----:B------:R-:W-:Y:S04]  /*91980*/  @P5 STG.E desc[UR60][R82.64], R243 ;  /* 0x000000f352005986 */ /* 0x000fe8000c10193c */
[----:B------:R4:W-:Y:S04]  /*91990*/  @P4 STG.E desc[UR60][R100.64], R112 ;  /* 0x0000007064004986 */ /* 0x0009e8000c10193c */
[----:B----4-:R-:W4:Y:S01]  /*919a0*/  LDL.LU R112, [R1+0x48] ;  /* 0x0000480001707983 */ /* 0x010f220000300800 */
[----:B-1----:R-:W-:Y:S01]  /*919b0*/  IMAD.MOV.U32 R25, RZ, RZ, R33 ;  /* 0x000000ffff197224 */ /* 0x002fe200078e0021 */
[----:B------:R-:W-:-:S02]  /*919c0*/  MOV R142, R32 ;  /* 0x00000020008e7202 */ /* 0x000fc40000000f00 */
[----:B------:R-:W1:Y:S02]  /*919d0*/  LDC.64 R32, c[0x0][0x228] ;  /* 0x00008a00ff207b82 */ /* 0x000e640000000a00 */
[----:B-1----:R-:W-:Y:S01]  /*919e0*/  MOV R17, R32 ;  /* 0x0000002000117202 */ /* 0x002fe20000000f00 */
[----:B------:R-:W-:-:S05]  /*919f0*/  IMAD.MOV.U32 R19, RZ, RZ, R33 ;  /* 0x000000ffff137224 */ /* 0x000fca00078e0021 */
[----:B------:R-:W1:Y:S02]  /*91a00*/  LDC.64 R32, c[0x0][0x228] ;  /* 0x00008a00ff207b82 */ /* 0x000e640000000a00 */
[----:B-1----:R-:W-:Y:S01]  /*91a10*/  MOV R24, R33 ;  /* 0x0000002100187202 */ /* 0x002fe20000000f00 */
[----:B------:R-:W-:-:S05]  /*91a20*/  IMAD.MOV.U32 R141, RZ, RZ, R32 ;  /* 0x000000ffff8d7224 */ /* 0x000fca00078e0020 */
[----:B------:R-:W1:Y:S01]  /*91a30*/  LDC.64 R32, c[0x0][0x228] ;  /* 0x00008a00ff207b82 */ /* 0x000e620000000a00 */
[----:B------:R-:W-:Y:S01]  /*91a40*/  VIADD R8, R6, 0x2b ;  /* 0x0000002b06087836 */ /* 0x000fe20000000000 */
[----:B------:R-:W-:Y:S02]  /*91a50*/  ISETP.LT.AND P1, PT, R9, R26, !P1 ;  /* 0x0000001a0900720c */ /* 0x000fe40004f21270 */
[----:B--2---:R-:W-:Y:S01]  /*91a60*/  ISETP.LT.AND P5, PT, R7, R104, !P6 ;  /* 0x000000680700720c */ /* 0x004fe200077a1270 */
[----:B-1----:R-:W-:Y:S01]  /*91a70*/  IMAD.MOV.U32 R18, RZ, RZ, R33 ;  /* 0x000000ffff127224 */ /* 0x002fe200078e0021 */
[----:B------:R-:W-:Y:S01]  /*91a80*/  ISETP.GE.AND P4, PT, R8, R25, PT ;  /* 0x000000190800720c */ /* 0x000fe20003f86270 */
[----:B------:R-:W-:Y:S01]  /*91a90*/  IMAD.MOV.U32 R33, RZ, RZ, R35 ;  /* 0x000000ffff217224 */ /* 0x000fe200078e0023 */
[----:B------:R-:W1:Y:S08]  /*91aa0*/  LDC R104, c[0x0][0x228] ;  /* 0x00008a00ff687b82 */ /* 0x000e700000000800 */
[----:B------:R-:W2:Y:S01]  /*91ab0*/  LDC.64 R34, c[0x0][0x228] ;  /* 0x00008a00ff227b82 */ /* 0x000ea20000000a00 */
[----:B------:R-:W-:-:S02]  /*91ac0*/  IADD3 R8, R11, R0, RZ ;  /* 0x000000000b087210 */ /* 0x000fc40007ffe0ff */
[----:B------:R-:W-:Y:S01]  /*91ad0*/  ISETP.LT.AND P6, PT, R9, R17, !P6 ;  /* 0x000000110900720c */ /* 0x000fe200077c1270 */
[----:B------:R-:W-:-:S04]  /*91ae0*/  IMAD.WIDE R82, R11, 0x4, R4 ;  /* 0x000000040b527825 */ /* 0x000fc800078e0204 */
[----:B------:R-:W-:Y:S01]  /*91af0*/  IMAD.WIDE R100, R8, 0x4, R2 ;  /* 0x0000000408647825 */ /* 0x000fe200078e0202 */
[----:B------:R2:W-:Y:S01]  /*91b00*/  @P1 STG.E desc[UR60][R82.64], R248 ;  /* 0x000000f852001986 */ /* 0x0005e2000c10193c */
[----:B------:R-:W-:-:S03]  /*91b10*/  MOV R16, R32 ;  /* 0x0000002000107202 */ /* 0x000fc60000000f00 */
[----:B------:R3:W-:Y:S01]  /*91b20*/  @P5 STG.E desc[UR60][R100.64], R236 ;  /* 0x000000ec64005986 */ /* 0x0007e2000c10193c */
[----:B------:R-:W-:Y:S01]  /*91b30*/  ISETP.LT.AND P5, PT, R7, R102, !P0 ;  /* 0x000000660700720c */ /* 0x000fe200047a1270 */
[----:B--2---:R-:W-:Y:S02]  /*91b40*/  IMAD.MOV.U32 R26, RZ, RZ, R34 ;  /* 0x000000ffff1a7224 */ /* 0x004fe400078e0022 */
[----:B------:R-:W-:Y:S01]  /*91b50*/  IMAD.MOV.U32 R17, RZ, RZ, R35 ;  /* 0x000000ffff117224 */ /* 0x000fe200078e0023 */
[----:B------:R-:W-:Y:S01]  /*91b60*/  IADD3 R11, R6, 0x2c, RZ ;  /* 0x0000002c060b7810 */ /* 0x000fe20007ffe0ff */
[----:B------:R-:W2:Y:S01]  /*91b70*/  LDC.64 R34, c[0x0][0x228] ;  /* 0x00008a00ff227b82 */ /* 0x000ea20000000a00 */
[----:B------:R-:W-:Y:S01]  /*91b80*/  IMAD.WIDE R82, R8, 0x4, R4 ;  /* 0x0000000408527825 */ /* 0x000fe200078e0204 */
[----:B------:R-:W-:-:S03]  /*91b90*/  ISETP.LT.AND P0, PT, R9, R16, !P0 ;  /* 0x000000100900720c */ /* 0x000fc60004701270 */
[----:B------:R-:W-:Y:S01]  /*91ba0*/  IMAD.IADD R8, R8, 0x1, R0 ;  /* 0x0000000108087824 */ /* 0x000fe200078e0200 */
[----:B------:R1:W-:Y:S01]  /*91bb0*/  @P6 STG.E desc[UR60][R82.64], R228 ;  /* 0x000000e452006986 */ /* 0x0003e2000c10193c */
[----:B---3--:R-:W-:Y:S01]  /*91bc0*/  ISETP.LT.AND P6, PT, R7, R103, !P4 ;  /* 0x000000670700720c */ /* 0x008fe200067c1270 */
[----:B------:R-:W3:Y:S01]  /*91bd0*/  LDC R102, c[0x0][0x228] ;  /* 0x00008a00ff667b82 */ /* 0x000ee20000000800 */
[----:B------:R-:W-:Y:S01]  /*91be0*/  ISETP.GE.AND P1, PT, R11, R24, PT ;  /* 0x000000180b00720c */ /* 0x000fe20003f26270 */
[----:B------:R-:W-:Y:S02]  /*91bf0*/  VIADD R11, R6, 0x2d ;  /* 0x0000002d060b7836 */ /* 0x000fe40000000000 */
[----:B------:R-:W-:-:S04]  /*91c00*/  IMAD.WIDE R100, R8, 0x4, R4 ;  /* 0x0000000408647825 */ /* 0x000fc800078e0204 */
[C---:B-1----:R-:W-:Y:S01]  /*91c10*/  IMAD.WIDE R82, R8.reuse, 0x4, R2 ;  /* 0x0000000408527825 */ /* 0x042fe200078e0202 */
[----:B------:R-:W-:Y:S01]  /*91c20*/  MOV R16, R37 ;  /* 0x0000002500107202 */ /* 0x000fe20000000f00 */
[----:B------:R-:W1:Y:S02]  /*91c30*/  LDC R103, c[0x0][0x228] ;  /* 0x00008a00ff677b82 */ /* 0x000e640000000800 */
[----:B------:R-:W-:Y:S01]  /*91c40*/  IMAD.IADD R8, R8, 0x1, R0 ;  /* 0x0000000108087824 */ /* 0x000fe200078e0200 */
[----:B------:R-:W-:Y:S02]  /*91c50*/  ISETP.LT.AND P4, PT, R9, R26, !P4 ;  /* 0x0000001a0900720c */ /* 0x000fe40006781270 */
[----:B--2---:R-:W-:Y:S01]  /*91c60*/  MOV R24, R35 ;  /* 0x0000002300187202 */ /* 0x004fe20000000f00 */
[----:B------:R2:W-:Y:S01]  /*91c70*/  @P5 STG.E desc[UR60][R82.64], R114 ;  /* 0x0000007252005986 */ /* 0x0005e2000c10193c */
[----:B------:R-:W-:Y:S01]  /*91c80*/  ISETP.GE.AND P5, PT, R11, R33, PT ;  /* 0x000000210b00720c */ /* 0x000fe20003fa6270 */
[----:B------:R-:W-:-:S02]  /*91c90*/  VIADD R11, R6, 0x2e ;  /* 0x0000002e060b7836 */ /* 0x000fc40000000000 */
[----:B------:R3:W-:Y:S01]  /*91ca0*/  @P0 STG.E desc[UR60][R100.64], R249 ;  /* 0x000000f964000986 */ /* 0x0007e2000c10193c */
[----:B------:R-:W-:Y:S01]  /*91cb0*/  ISETP.LT.AND P0, PT, R7, R104, !P1 ;  /* 0x000000680700720c */ /* 0x000fe20004f01270 */
[----:B------:R-:W-:Y:S01]  /*91cc0*/  IMAD.MOV.U32 R187, RZ, RZ, R34 ;  /* 0x000000ffffbb7224 */ /* 0x000fe200078e0022 */
[----:B------:R-:W1:Y:S01]  /*91cd0*/  LDC R104, c[0x0][0x228] ;  /* 0x00008a00ff687b82 */ /* 0x000e620000000800 */
[----:B--2---:R-:W2:Y:S01]  /*91ce0*/  LDL.LU R114, [R1+0x4c] ;  /* 0x00004c0001727983 */ /* 0x004ea20000300800 */
[----:B------:R-:W-:-:S05]  /*91cf0*/  IMAD.WIDE R82, R8, 0x4, R2 ;  /* 0x0000000408527825 */ /* 0x000fca00078e0202 */
[----:B------:R4:W-:Y:S01]  /*91d00*/  @P6 STG.E desc[UR60][R82.64], R237 ;  /* 0x000000ed52006986 */ /* 0x0009e2000c10193c */
[----:B------:R-:W-:Y:S01]  /*91d10*/  ISETP.GE.AND P6, PT, R11, R24, PT ;  /* 0x000000180b00720c */ /* 0x000fe20003fc6270 */
[----:B------:R-:W-:-:S04]  /*91d20*/  IMAD.IADD R11, R8, 0x1, R0 ;  /* 0x00000001080b7824 */ /* 0x000fc800078e0200 */
[----:B---3--:R-:W-:-:S04]  /*91d30*/  IMAD.WIDE R100, R11, 0x4, R2 ;  /* 0x000000040b647825 */ /* 0x008fc800078e0202 */
[----:B----4-:R-:W-:Y:S01]  /*91d40*/  IMAD.WIDE R82, R8, 0x4, R4 ;  /* 0x0000000408527825 */ /* 0x010fe200078e0204 */
[----:B------:R-:W3:Y:S04]  /*91d50*/  LDC.64 R236, c[0x0][0x228] ;  /* 0x00008a00ffec7b82 */ /* 0x000ee80000000a00 */
[----:B------:R4:W-:Y:S01]  /*91d60*/  @P4 STG.E desc[UR60][R82.64], R229 ;  /* 0x000000e552004986 */ /* 0x0009e2000c10193c */
[----:B------:R-:W-:-:S03]  /*91d70*/  IMAD.MOV.U32 R34, RZ, RZ, R36 ;  /* 0x000000ffff227224 */ /* 0x000fc600078e0024 */
[----:B------:R-:W1:Y:S01]  /*91d80*/  LDC.64 R36, c[0x0][0x228] ;  /* 0x00008a00ff247b82 */ /* 0x000e620000000a00 */
[----:B------:R-:W-:-:S07]  /*91d90*/  VIADD R8, R6, 0x2f ;  /* 0x0000002f06087836 */ /* 0x000fce0000000000 */
[----:B----4-:R-:W4:Y:S01]  /*91da0*/  LDC.64 R228, c[0x0][0x228] ;  /* 0x00008a00ffe47b82 */ /* 0x010f220000000a00 */
[----:B------:R3:W-:Y:S04]  /*91db0*/  @P0 STG.E desc[UR60][R100.64], R112 ;  /* 0x0000007064000986 */ /* 0x0007e8000c10193c */
[----:B---3--:R-:W3:Y:S01]  /*91dc0*/  LDL.LU R112, [R1+0x400] ;  /* 0x0004000001707983 */ /* 0x008ee20000300800 */
[----:B-1----:R-:W-:Y:S01]  /*91dd0*/  IMAD.MOV.U32 R32, RZ, RZ, R37 ;  /* 0x000000ffff207224 */ /* 0x002fe200078e0025 */
[----:B------:R-:W-:Y:S02]  /*91de0*/  MOV R186, R36 ;  /* 0x0000002400ba7202 */ /* 0x000fe40000000f00 */
[----:B------:R-:W1:Y:S02]  /*91df0*/  LDC.64 R36, c[0x0][0x228] ;  /* 0x00008a00ff247b82 */ /* 0x000e640000000a00 */
[----:B-1----:R-:W-:Y:S01]  /*91e00*/  MOV R25, R36 ;  /* 0x0000002400197202 */ /* 0x002fe20000000f00 */
[----:B------:R-:W-:-:S05]  /*91e10*/  IMAD.MOV.U32 R28, RZ, RZ, R37 ;  /* 0x000000ffff1c7224 */ /* 0x000fca00078e0025 */
[----:B------:R-:W1:Y:S01]  /*91e20*/  LDC.64 R36, c[0x0][0x228] ;  /* 0x00008a00ff247b82 */ /* 0x000e620000000a00 */
[----:B------:R-:W-:-:S07]  /*91e30*/  ISETP.LT.AND P1, PT, R9, R34, !P1 ;  /* 0x000000220900720c */ /* 0x000fce0004f21270 */
[----:B------:R-:W4:Y:S01]  /*91e40*/  LDC.64 R34, c[0x0][0x228] ;  /* 0x00008a00ff227b82 */ /* 0x000f220000000a00 */
[----:B-1----:R-:W-:Y:S01]  /*91e50*/  MOV R33, R37 ;  /* 0x0000002500217202 */ /* 0x002fe20000000f00 */
[----:B------:R-:W-:-:S06]  /*91e60*/  IMAD.MOV.U32 R185, RZ, RZ, R36 ;  /* 0x000000ffffb97224 */ /* 0x000fcc00078e0024 */
[----:B------:R-:W1:Y:S01]  /*91e70*/  LDC.64 R36, c[0x0][0x228] ;  /* 0x00008a00ff247b82 */ /* 0x000e620000000a00 */
[----:B----4-:R-:W-:Y:S02]  /*91e80*/  IMAD.MOV.U32 R184, RZ, RZ, R34 ;  /* 0x000000ffffb87224 */ /* 0x010fe400078e0022 */
[----:B-1----:R-:W-:Y:S02]  /*91e90*/  IMAD.MOV.U32 R26, RZ, RZ, R37 ;  /* 0x000000ffff1a7224 */ /* 0x002fe400078e0025 */
[----:B------:R-:W-:-:S03]  /*91ea0*/  IMAD.MOV.U32 R37, RZ, RZ, R35 ;  /* 0x000000ffff257224 */ /* 0x000fc600078e0023 */
[----:B------:R-:W1:Y:S01]  /*91eb0*/  LDC.64 R34, c[0x0][0x228] ;  /* 0x00008a00ff227b82 */ /* 0x000e620000000a00 */
[----:B------:R-:W-:Y:S02]  /*91ec0*/  ISETP.LT.AND P4, PT, R7, R103, !P5 ;  /* 0x000000670700720c */ /* 0x000fe40006f81270 */
[----:B------:R-:W-:Y:S02]  /*91ed0*/  ISETP.GE.AND P0, PT, R8, R32, PT ;  /* 0x000000200800720c */ /* 0x000fe40003f06270 */
[----:B------:R-:W-:Y:S02]  /*91ee0*/  IADD3 R8, R11, R0, RZ ;  /* 0x000000000b087210 */ /* 0x000fe40007ffe0ff */
[----:B------:R-:W-:Y:S01]  /*91ef0*/  ISETP.LT.AND P5, PT, R9, R25, !P5 ;  /* 0x000000190900720c */ /* 0x000fe20006fa1270 */
[----:B------:R-:W-:Y:S01]  /*91f00*/  IMAD.WIDE R82, R11, 0x4, R4 ;  /* 0x000000040b527825 */ /* 0x000fe200078e0204 */
[----:B------:R-:W4:Y:S03]  /*91f10*/  LDC R103, c[0x0][0x228] ;  /* 0x00008a00ff677b82 */ /* 0x000f260000000800 */
[----:B------:R-:W-:Y:S01]  /*91f20*/  IMAD.WIDE R100, R8, 0x4, R2 ;  /* 0x0000000408647825 */ /* 0x000fe200078e0202 */
[----:B------:R1:W-:Y:S01]  /*91f30*/  @P1 STG.E desc[UR60][R82.64], R250 ;  /* 0x000000fa52001986 */ /* 0x0003e2000c10193c */
[----:B------:R-:W-:-:S03]  /*91f40*/  MOV R24, R36 ;  /* 0x0000002400187202 */ /* 0x000fc60000000f00 */
[----:B------:R1:W-:Y:S02]  /*91f50*/  @P4 STG.E desc[UR60][R100.64], R238 ;  /* 0x000000ee64004986 */ /* 0x0003e4000c10193c */
[----:B-1----:R-:W-:Y:S02]  /*91f60*/  IMAD.MOV.U32 R32, RZ, RZ, R34 ;  /* 0x000000ffff207224 */ /* 0x002fe400078e0022 */
[----:B------:R-:W-:Y:S02]  /*91f70*/  IMAD.MOV.U32 R25, RZ, RZ, R35 ;  /* 0x000000ffff197224 */ /* 0x000fe400078e0023 */
[----:B------:R-:W1:Y:S01]  /*91f80*/  LDC.64 R34, c[0x0][0x228] ;  /* 0x00008a00ff227b82 */ /* 0x000e620000000a00 */
[----:B------:R-:W-:Y:S01]  /*91f90*/  ISETP.LT.AND P4, PT, R7, R102, !P6 ;  /* 0x000000660700720c */ /* 0x000fe20007781270 */
[----:B------:R-:W-:Y:S01]  /*91fa0*/  IMAD.WIDE R82, R8, 0x4, R4 ;  /* 0x0000000408527825 */ /* 0x000fe200078e0204 */
[----:B------:R-:W-:Y:S02]  /*91fb0*/  ISETP.LT.AND P6, PT, R9, R24, !P6 ;  /* 0x000000180900720c */ /* 0x000fe400077c1270 */
[----:B------:R-:W-:Y:S01]  /*91fc0*/  IADD3 R11, R6, 0x30, RZ ;  /* 0x00000030060b7810 */ /* 0x000fe20007ffe0ff */
[----:B------:R-:W-:Y:S01]  /*91fd0*/  IMAD.IADD R8, R8, 0x1, R0 ;  /* 0x0000000108087824 */ /* 0x000fe200078e0200 */
[----:B------:R4:W-:Y:S01]  /*91fe0*/  @P5 STG.E desc[UR60][R82.64], R230 ;  /* 0x000000e652005986 */ /* 0x0009e2000c10193c */
[----:B------:R-:W-:Y:S01]  /*91ff0*/  ISETP.LT.AND P5, PT, R7, R104, !P0 ;  /* 0x000000680700720c */ /* 0x000fe200047a1270 */
[----:B------:R-:W3:Y:S01]  /*92000*/  LDC R102, c[0x0][0x228] ;  /* 0x00008a00ff667b82 */ /* 0x000ee20000000800 */
[----:B------:R-:W-:Y:S01]  /*92010*/  ISETP.GE.AND P1, PT, R11, R33, PT ;  /* 0x000000210b00720c */ /* 0x000fe20003f26270 */
[----:B------:R-:W-:-:S02]  /*92020*/  VIADD R11, R6, 0x31 ;  /* 0x00000031060b7836 */ /* 0x000fc40000000000 */
[----:B------:R-:W-:-:S04]  /*92030*/  IMAD.WIDE R100, R8, 0x4, R4 ;  /* 0x0000000408647825 */ /* 0x000fc800078e0204 */
[C---:B----4-:R-:W-:Y:S01]  /*92040*/  IMAD.WIDE R82, R8.reuse, 0x4, R2 ;  /* 0x0000000408527825 */ /* 0x050fe200078e0202 */
[----:B------:R-:W4:Y:S03]  /*92050*/  LDC R104, c[0x0][0x228] ;  /* 0x00008a00ff687b82 */ /* 0x000f260000000800 */
[----:B------:R-:W-:Y:S01]  /*92060*/  IMAD.IADD R8, R8, 0x1, R0 ;  /* 0x0000000108087824 */ /* 0x000fe200078e0200 */
[----:B-1----:R-:W-:Y:S02]  /*92070*/  MOV R33, R35 ;  /* 0x0000002300217202 */ /* 0x002fe40000000f00 */
[----:B------:R-:W-:Y:S01]  /*92080*/  ISETP.LT.AND P0, PT, R9, R32, !P0 ;  /* 0x000000200900720c */ /* 0x000fe20004701270 */
[----:B--2---:R1:W-:Y:S01]  /*92090*/  @P4 STG.E desc[UR60][R82.64], R114 ;  /* 0x0000007252004986 */ /* 0x0043e2000c10193c */
[----:B------:R-:W-:Y:S01]  /*920a0*/  ISETP.GE.AND P4, PT, R11, R37, PT ;  /* 0x000000250b00720c */ /* 0x000fe20003f86270 */
[----:B------:R-:W-:-:S02]  /*920b0*/  VIADD R11, R6, 0x32 ;  /* 0x00000032060b7836 */ /* 0x000fc40000000000 */
[----:B------:R2:W-:Y:S01]  /*920c0*/  @P6 STG.E desc[UR60][R100.64], R251 ;  /* 0x000000fb64006986 */ /* 0x0005e2000c10193c */
[----:B------:R-:W-:Y:S01]  /*920d0*/  ISETP.LT.AND P6, PT, R7, R103, !P1 ;  /* 0x000000670700720c */ /* 0x000fe20004fc1270 */
[----:B------:R-:W-:Y:S01]  /*920e0*/  IMAD.MOV.U32 R183, RZ, RZ, R34 ;  /* 0x000000ffffb77224 */ /* 0x000fe200078e0022 */
[----:B------:R-:W4:Y:S01]  /*920f0*/  LDC R103, c[0x0][0x228] ;  /* 0x00008a00ff677b82 */ /* 0x000f220000000800 */
[----:B-1----:R-:W4:Y:S01]  /*92100*/  LDL.LU R114, [R1+0x404] ;  /* 0x0004040001727983 */ /* 0x002f220000300800 */
[----:B------:R-:W-:-:S06]  /*92110*/  IMAD.WIDE R82, R8, 0x4, R2 ;  /* 0x0000000408527825 */ /* 0x000fcc00078e0202 */
[----:B------:R-:W1:Y:S01]  /*92120*/  LDC.64 R34, c[0x0][0x228] ;  /* 0x00008a00ff227b82 */ /* 0x000e620000000a00 */
[----:B------:R3:W-:Y:S01]  /*92130*/  @P5 STG.E desc[UR60][R82.64], R239 ;  /* 0x000000ef52005986 */ /* 0x0007e2000c10193c */
[----:B------:R-:W-:Y:S01]  /*92140*/  ISETP.GE.AND P5, PT, R11, R33, PT ;  /* 0x000000210b00720c */ /* 0x000fe20003fa6270 */
[----:B------:R-:W-:-:S04]  /*92150*/  IMAD.IADD R11, R8, 0x1, R0 ;  /* 0x00000001080b7824 */ /* 0x000fc800078e0200 */
[----:B--2---:R-:W-:-:S04]  /*92160*/  IMAD.WIDE R100, R11, 0x4, R2 ;  /* 0x000000040b647825 */ /* 0x004fc800078e0202 */
[----:B---3--:R-:W-:-:S05]  /*92170*/  IMAD.WIDE R82, R8, 0x4, R4 ;  /* 0x0000000408527825 */ /* 0x008fca00078e0204 */
[----:B------:R-:W-:Y:S04]  /*92180*/  @P0 STG.E desc[UR60][R82.64], R231 ;  /* 0x000000e752000986 */ /* 0x000fe8000c10193c */
[----:B------:R2:W-:Y:S04]  /*92190*/  @P6 STG.E desc[UR60][R100.64], R112 ;  /* 0x0000007064006986 */ /* 0x0005e8000c10193c */
[----:B--2---:R-:W2:Y:S01]  /*921a0*/  LDL.LU R112, [R1+0x408] ;  /* 0x0004080001707983 */ /* 0x004ea20000300800 */
[----:B-1----:R-:W-:Y:S01]  /*921b0*/  MOV R24, R35 ;  /* 0x0000002300187202 */ /* 0x002fe20000000f00 */
[----:B------:R-:W-:-:S02]  /*921c0*/  IMAD.MOV.U32 R35, RZ, RZ, R39 ;  /* 0x000000ffff237224 */ /* 0x000fc400078e0027 */
[----:B------:R-:W1:Y:S01]  /*921d0*/  LDC.64 R38, c[0x0][0x228] ;  /* 0x00008a00ff267b82 */ /* 0x000e620000000a00 */
[----:B------:R-:W-:Y:S02]  /*921e0*/  IMAD.MOV.U32 R32, RZ, RZ, R41 ;  /* 0x000000ffff207224 */ /* 0x000fe400078e0029 */
[----:B------:R-:W-:-:S05]  /*921f0*/  IMAD.MOV.U32 R36, RZ, RZ, R34 ;  /* 0x000000ffff247224 */ /* 0x000fca00078e0022 */
[----:B------:R-:W3:Y:S01]  /*92200*/  LDC.64 R40, c[0x0][0x228] ;  /* 0x00008a00ff287b82 */ /* 0x000ee20000000a00 */
[----:B------:R-:W-:Y:S01]  /*92210*/  VIADD R8, R6, 0x33 ;  /* 0x0000003306087836 */ /* 0x000fe20000000000 */
[----:B------:R-:W-:Y:S02]  /*92220*/  ISETP.LT.AND P1, PT, R9, R36, !P1 ;  /* 0x000000240900720c */ /* 0x000fe40004f21270 */
[----:B----4-:R-:W-:Y:S02]  /*92230*/  ISETP.LT.AND P0, PT, R7, R104, !P4 ;  /* 0x000000680700720c */ /* 0x010fe40006701270 */
[----:B------:R-:W-:Y:S01]  /*92240*/  ISETP.GE.AND P6, PT, R8, R35, PT ;  /* 0x000000230800720c */ /* 0x000fe20003fc6270 */
[C---:B------:R-:W-:Y:S01]  /*92250*/  IMAD.IADD R8, R11.reuse, 0x1, R0 ;  /* 0x000000010b087824 */ /* 0x040fe200078e0200 */
[----:B------:R-:W4:Y:S01]  /*92260*/  LDC.64 R36, c[0x0][0x228] ;  /* 0x00008a00ff247b82 */ /* 0x000f220000000a00 */
[----:B-1----:R-:W-:Y:S01]  /*92270*/  MOV R34, R38 ;  /* 0x0000002600227202 */ /* 0x002fe20000000f00 */
[----:B------:R-:W-:-:S06]  /*92280*/  IMAD.WIDE R82, R11, 0x4, R4 ;  /* 0x000000040b527825 */ /* 0x000fcc00078e0204 */
[----:B------:R-:W1:Y:S01]  /*92290*/  LDC R104, c[0x0][0x228] ;  /* 0x00008a00ff687b82 */ /* 0x000e620000000800 */
[----:B------:R-:W-:-:S07]  /*922a0*/  ISETP.LT.AND P4, PT, R9, R34, !P4 ;  /* 0x000000220900720c */ /* 0x000fce0006781270 */
[----:B------:R-:W1:Y:S01]  /*922b0*/  LDC.64 R34, c[0x0][0x228] ;  /* 0x00008a00ff227b82 */ /* 0x000e620000000a00 */
[----:B------:R-:W-:Y:S01]  /*922c0*/  IMAD.WIDE R100, R8, 0x4, R2 ;  /* 0x0000000408647825 */ /* 0x000fe200078e0202 */
[----:B------:R3:W-:Y:S03]  /*922d0*/  @P1 STG.E desc[UR60][R82.64], R244 ;  /* 0x000000f452001986 */ /* 0x0007e6000c10193c */
[----:B---3--:R-:W-:Y:S01]  /*922e0*/  IMAD.MOV.U32 R33, RZ, RZ, R40 ;  /* 0x000000ffff217224 */ /* 0x008fe200078e0028 */
[----:B------:R3:W-:Y:S01]  /*922f0*/  @P0 STG.E desc[UR60][R100.64], R232 ;  /* 0x000000e864000986 */ /* 0x0007e2000c10193c */
[----:B------:R-:W-:Y:S01]  /*92300*/  ISETP.LT.AND P0, PT, R7, R102, !P5 ;  /* 0x000000660700720c */ /* 0x000fe20006f01270 */
[----:B------:R-:W-:Y:S01]  /*92310*/  VIADD R11, R6, 0x34 ;  /* 0x00000034060b7836 */ /* 0x000fe20000000000 */
[----:B------:R-:W-:Y:S01]  /*92320*/  MOV R38, R41 ;  /* 0x0000002900267202 */ /* 0x000fe20000000f00 */
[----:B------:R-:W2:Y:S01]  /*92330*/  LDC R102, c[0x0][0x228] ;  /* 0x00008a00ff667b82 */ /* 0x000ea20000000800 */
[----:B------:R-:W-:Y:S01]  /*92340*/  IMAD.WIDE R82, R8, 0x4, R4 ;  /* 0x0000000408527825 */ /* 0x000fe200078e0204 */
[----:B------:R-:W-:-:S03]  /*92350*/  ISETP.LT.AND P5, PT, R9, R33, !P5 ;  /* 0x000000210900720c */ /* 0x000fc60006fa1270 */
[----:B------:R-:W-:Y:S01]  /*92360*/  IMAD.IADD R8, R8, 0x1, R0 ;  /* 0x0000000108087824 */ /* 0x000fe200078e0200 */
[----:B------:R1:W-:Y:S01]  /*92370*/  @P4 STG.E desc[UR60][R82.64], R224 ;  /* 0x000000e052004986 */ /* 0x0003e2000c10193c */
[----:B------:R-:W-:Y:S02]  /*92380*/  ISETP.LT.AND P4, PT, R7, R103, !P6 ;  /* 0x000000670700720c */ /* 0x000fe40007781270 */
[----:B---3--:R-:W-:Y:S01]  /*92390*/  IMAD.WIDE R100, R8, 0x4, R4 ;  /* 0x0000000408647825 */ /* 0x008fe200078e0204 */
[----:B------:R-:W-:Y:S01]  /*923a0*/  ISETP.GE.AND P1, PT, R11, R32, PT ;  /* 0x000000200b00720c */ /* 0x000fe20003f26270 */
[----:B------:R-:W3:Y:S01]  /*923b0*/  LDC R103, c[0x0][0x228] ;  /* 0x00008a00ff677b82 */ /* 0x000ee20000000800 */
[----:B-1----:R-:W-:Y:S01]  /*923c0*/  MOV R40, R35 ;  /* 0x0000002300287202 */ /* 0x002fe20000000f00 */
[----:B------:R-:W-:Y:S02]  /*923d0*/  VIADD R11, R6, 0x35 ;  /* 0x00000035060b7836 */ /* 0x000fe40000000000 */
[C---:B------:R-:W-:Y:S01]  /*923e0*/  IMAD.WIDE R82, R8.reuse, 0x4, R2 ;  /* 0x0000000408527825 */ /* 0x040fe200078e0202 */
[----:B------:R-:W-:-:S03]  /*923f0*/  IADD3 R8, R8, R0, RZ ;  /* 0x0000000008087210 */ /* 0x000fc60007ffe0ff */
[----:B------:R-:W-:Y:S01]  /*92400*/  IMAD.MOV.U32 R180, RZ, RZ, R34 ;  /* 0x000000ffffb47224 */ /* 0x000fe200078e0022 */
[----:B----4-:R-:W-:Y:S01]  /*92410*/  MOV R34, R36 ;  /* 0x0000002400227202 */ /* 0x010fe20000000f00 */
[----:B------:R-:W-:Y:S02]  /*92420*/  IMAD.MOV.U32 R32, RZ, RZ, R49 ;  /* 0x000000ffff207224 */ /* 0x000fe400078e0031 */
[----:B------:R-:W1:Y:S01]  /*92430*/  LDC.64 R48, c[0x0][0x228] ;  /* 0x00008a00ff307b82 */ /* 0x000e620000000a00 */
[----:B------:R-:W-:Y:S01]  /*92440*/  ISETP.LT.AND P6, PT, R9, R34, !P6 ;  /* 0x000000220900720c */ /* 0x000fe200077c1270 */
[----:B------:R4:W-:Y:S01]  /*92450*/  @P0 STG.E desc[UR60][R82.64], R114 ;  /* 0x0000007252000986 */ /* 0x0009e2000c10193c */
[----:B------:R-:W-:Y:S02]  /*92460*/  ISETP.GE.AND P0, PT, R11, R40, PT ;  /* 0x000000280b00720c */ /* 0x000fe40003f06270 */
[----:B------:R-:W-:Y:S01]  /*92470*/  IADD3 R11, R6, 0x36, RZ ;  /* 0x00000036060b7810 */ /* 0x000fe20007ffe0ff */
[----:B------:R3:W-:Y:S01]  /*92480*/  @P5 STG.E desc[UR60][R100.64], R245 ;  /* 0x000000f564005986 */ /* 0x0007e2000c10193c */
[----:B------:R-:W-:Y:S01]  /*92490*/  ISETP.LT.AND P5, PT, R7, R104, !P1 ;  /* 0x000000680700720c */ /* 0x000fe20004fa1270 */
[----:B-1----:R-:W-:Y:S01]  /*924a0*/  IMAD.MOV.U32 R36, RZ, RZ, R49 ;  /* 0x000000ffff247224 */ /* 0x002fe200078e0031 */
[----:B------:R-:W-:Y:S01]  /*924b0*/  MOV R42, R48 ;  /* 0x00000030002a7202 */ /* 0x000fe20000000f00 */
[----:B------:R-:W1:Y:S01]  /*924c0*/  LDC R104, c[0x0][0x228] ;  /* 0x00008a00ff687b82 */ /* 0x000e620000000800 */
[----:B----4-:R-:W-:-:S07]  /*924d0*/  IMAD.WIDE R82, R8, 0x4, R2 ;  /* 0x0000000408527825 */ /* 0x010fce00078e0202 */
[----:B------:R-:W4:Y:S01]  /*924e0*/  LDC.64 R48, c[0x0][0x228] ;  /* 0x00008a00ff307b82 */ /* 0x000f220000000a00 */
[----:B------:R3:W-:Y:S01]  /*924f0*/  @P4 STG.E desc[UR60][R82.64], R233 ;  /* 0x000000e952004986 */ /* 0x0007e2000c10193c */
[----:B------:R-:W-:Y:S02]  /*92500*/  ISETP.GE.AND P4, PT, R11, R32, PT ;  /* 0x000000200b00720c */ /* 0x000fe40003f86270 */
[----:B------:R-:W-:-:S04]  /*92510*/  IADD3 R11, R8, R0, RZ ;  /* 0x00000000080b7210 */ /* 0x000fc80007ffe0ff */
[----:B---3--:R-:W3:Y:S01]  /*92520*/  LDC.64 R244, c[0x0][0x228] ;  /* 0x00008a00fff47b82 */ /* 0x008ee20000000a00 */
[----:B------:R-:W-:-:S04]  /*92530*/  IMAD.WIDE R100, R11, 0x4, R2 ;  /* 0x000000040b647825 */ /* 0x000fc800078e0202 */
[----:B------:R-:W-:Y:S01]  /*92540*/  IMAD.WIDE R82, R8, 0x4, R4 ;  /* 0x0000000408527825 */ /* 0x000fe200078e0204 */
[----:B------:R-:W-:Y:S02]  /*92550*/  ISETP.LT.AND P1, PT, R9, R42, !P1 ;  /* 0x0000002a0900720c */ /* 0x000fe40004f21270 */
[----:B------:R-:W3:Y:S02]  /*92560*/  LDC.64 R232, c[0x0][0x228] ;  /* 0x00008a00ffe87b82 */ /* 0x000ee40000000a00 */
[----:B------:R2:W-:Y:S01]  /*92570*/  @P6 STG.E desc[UR60][R82.64], R225 ;  /* 0x000000e152006986 */ /* 0x0005e2000c10193c */
[----:B----4-:R-:W-:Y:S01]  /*92580*/  MOV R41, R49 ;  /* 0x0000003100297202 */ /* 0x010fe20000000f00 */
[----:B------:R-:W-:-:S04]  /*92590*/  IMAD.MOV.U32 R194, RZ, RZ, R48 ;  /* 0x000000ffffc27224 */ /* 0x000fc800078e0030 */
[----:B------:R-:W4:Y:S01]  /*925a0*/  LDC.64 R48, c[0x0][0x228] ;  /* 0x00008a00ff307b82 */ /* 0x000f220000000a00 */
[----:B------:R-:W-:-:S07]  /*925b0*/  IADD3 R8, R6, 0x37, RZ ;  /* 0x0000003706087810 */ /* 0x000fce0007ffe0ff */
[----:B--2---:R-:W2:Y:S01]  /*925c0*/  LDC.64 R224, c[0x0][0x228] ;  /* 0x00008a00ffe07b82 */ /* 0x004ea20000000a00 */
[----:B------:R1:W-:Y:S04]  /*925d0*/  @P5 STG.E desc[UR60][R100.64], R112 ;  /* 0x0000007064005986 */ /* 0x0003e8000c10193c */
[----:B-1----:R-:W3:Y:S01]  /*925e0*/  LDL.LU R112, [R1+0x40c] ;  /* 0x00040c0001707983 */ /* 0x002ee20000300800 */
[----:B------:R-:W-:Y:S01]  /*925f0*/  ISETP.LT.AND P6, PT, R7, R103, !P0 ;  /* 0x000000670700720c */ /* 0x000fe200047c1270 */
[----:B----4-:R-:W-:Y:S01]  /*92600*/  IMAD.MOV.U32 R33, RZ, RZ, R48 ;  /* 0x000000ffff217224 */ /* 0x010fe200078e0030 */
[----:B------:R-:W-:Y:S01]  /*92610*/  ISETP.GE.AND P5, PT, R8, R41, PT ;  /* 0x000000290800720c */ /* 0x000fe20003fa6270 */
[C---:B------:R-:W-:Y:S01]  /*92620*/  IMAD.IADD R8, R11.reuse, 0x1, R0 ;  /* 0x000000010b087824 */ /* 0x040fe200078e0200 */
[----:B------:R-:W4:Y:S01]  /*92630*/  LDL.LU R114, [R1+0x460] ;  /* 0x0004600001727983 */ /* 0x000f220000300800 */
[----:B------:R-:W-:Y:S01]  /*92640*/  IMAD.WIDE R82, R11, 0x4, R4 ;  /* 0x000000040b527825 */ /* 0x000fe200078e0204 */
[----:B------:R-:W-:Y:S01]  /*92650*/  ISETP.LT.AND P0, PT, R9, R33, !P0 ;  /* 0x000000210900720c */ /* 0x000fe20004701270 */
[----:B------:R-:W1:Y:S02]  /*92660*/  LDC R103, c[0x0][0x228] ;  /* 0x00008a00ff677b82 */ /* 0x000e640000000800 */
[C---:B------:R-:W-:Y:S01]  /*92670*/  IMAD.WIDE R100, R8.reuse, 0x4, R2 ;  /* 0x0000000408647825 */ /* 0x040fe200078e0202 */
[----:B------:R2:W-:Y:S04]  /*92680*/  @P1 STG.E desc[UR60][R82.64], R246 ;  /* 0x000000f652001986 */ /* 0x0005e8000c10193c */
[----:B------:R-:W-:Y:S01]  /*92690*/  @P6 STG.E desc[UR60][R100.64], R234 ;  /* 0x000000ea64006986 */ /* 0x000fe2000c10193c */
[----:B------:R-:W-:Y:S01]  /*926a0*/  ISETP.LT.AND P6, PT, R7, R102, !P4 ;  /* 0x000000660700720c */ /* 0x000fe200067c1270 */
[----:B------:R-:W-:Y:S01]  /*926b0*/  IMAD.MOV.U32 R35, RZ, RZ, R49 ;  /* 0x000000ffff237224 */ /* 0x000fe200078e0031 */
[----:B------:R-:W4:Y:S01]  /*926c0*/  LDC R102, c[0x0][0x228] ;  /* 0x00008a00ff667b82 */ /* 0x000f220000000800 */
[----:B--2---:R-:W-:-:S07]  /*926d0*/  IMAD.WIDE R82, R8, 0x4, R4 ;  /* 0x0000000408527825 */ /* 0x004fce00078e0204 */
[----:B------:R-:W2:Y:S01]  /*926e0*/  LDC.64 R48, c[0x0][0x228] ;  /* 0x00008a00ff307b82 */ /* 0x000ea20000000a00 */
[----:B------:R-:W-:Y:S01]  /*926f0*/  IMAD.IADD R8, R8, 0x1, R0 ;  /* 0x0000000108087824 */ /* 0x000fe200078e0200 */
[----:B------:R1:W-:Y:S03]  /*92700*/  @P0 STG.E desc[UR60][R82.64], R226 ;  /* 0x000000e252000986 */ /* 0x0003e6000c10193c */
[----:B-1----:R-:W-:-:S04]  /*92710*/  IMAD.WIDE R82, R8, 0x4, R2 ;  /* 0x0000000408527825 */ /* 0x002fc800078e0202 */
[----:B--2---:R-:W-:Y:S02]  /*92720*/  IMAD.MOV.U32 R40, RZ, RZ, R49 ;  /* 0x000000ffff287224 */ /* 0x004fe400078e0031 */
[----:B------:R-:W-:Y:S02]  /*92730*/  IMAD.MOV.U32 R193, RZ, RZ, R48 ;  /* 0x000000ffffc17224 */ /* 0x000fe400078e0030 */
[----:B------:R-:W1:Y:S02]  /*92740*/  LDC.64 R48, c[0x0][0x228] ;  /* 0x00008a00ff307b82 */ /* 0x000e640000000a00 */
[----:B-1----:R-:W-:Y:S02]  /*92750*/  IMAD.MOV.U32 R32, RZ, RZ, R48 ;  /* 0x000000ffff207224 */ /* 0x002fe400078e0030 */
[----:B------:R-:W-:-:S04]  /*92760*/  IMAD.MOV.U32 R34, RZ, RZ, R49 ;  /* 0x000000ffff227224 */ /* 0x000fc800078e0031 */
[----:B------:R-:W1:Y:S02]  /*92770*/  LDC.64 R48, c[0x0][0x228] ;  /* 0x00008a00ff307b82 */ /* 0x000e640000000a00 */
[----:B-1----:R-:W-:Y:S01]  /*92780*/  IMAD.MOV.U32 R50, RZ, RZ, R49 ;  /* 0x000000ffff327224 */ /* 0x002fe200078e0031 */
[----:B------:R-:W-:-:S05]  /*92790*/  MOV R192, R48 ;  /* 0x0000003000c07202 */ /* 0x000fca0000000f00 */
[----:B------:R-:W1:Y:S01]  /*927a0*/  LDC.64 R48, c[0x0][0x228] ;  /* 0x00008a00ff307b82 */ /* 0x000e620000000a00 */
[----:B---3--:R2:W-:Y:S04]  /*927b0*/  @P6 STG.E desc[UR60][R82.64], R112 ;  /* 0x0000007052006986 */ /* 0x0085e8000c10193c */
[----:B--2---:R-:W2:Y:S04]  /*927c0*/  LDL.LU R112, [R1+0x450] ;  /* 0x0004500001707983 */ /* 0x004ea80000300800 */
[----:B------:R-:W3:Y:S01]  /*927d0*/  LDL.LU R113, [R1+0x440] ;  /* 0x0004400001717983 */ /* 0x000ee20000300800 */
[----:B-1----:R-:W-:Y:S01]  /*927e0*/  IMAD.MOV.U32 R42, RZ, RZ, R48 ;  /* 0x000000ffff2a7224 */ /* 0x002fe200078e0030 */
[----:B------:R-:W-:-:S02]  /*927f0*/  MOV R33, R49 ;  /* 0x0000003100217202 */ /* 0x000fc40000000f00 */
[----:B------:R-:W1:Y:S01]  /*92800*/  LDC.64 R48, c[0x0][0x228] ;  /* 0x00008a00ff307b82 */ /* 0x000e620000000a00 */
[----:B------:R-:W-:Y:S01]  /*92810*/  VIADD R11, R6, 0x38 ;  /* 0x00000038060b7836 */ /* 0x000fe20000000000 */
[----:B------:R-:W-:Y:S01]  /*92820*/  ISETP.LT.AND P4, PT, R9, R32, !P4 ;  /* 0x000000200900720c */ /* 0x000fe20006781270 */
[----:B------:R-:W-:Y:S01]  /*92830*/  IMAD.MOV.U32 R32, RZ, RZ, R53 ;  /* 0x000000ffff207224 */ /* 0x000fe200078e0035 */
[----:B------:R-:W-:Y:S01]  /*92840*/  ISETP.LT.AND P0, PT, R7, R104, !P5 ;  /* 0x000000680700720c */ /* 0x000fe20006f01270 */
[----:B------:R-:W-:Y:S01]  /*92850*/  IMAD.WIDE R100, R8, 0x4, R4 ;  /* 0x0000000408647825 */ /* 0x000fe200078e0204 */
[----:B------:R-:W-:Y:S01]  /*92860*/  ISETP.GE.AND P1, PT, R11, R40, PT ;  /* 0x000000280b00720c */ /* 0x000fe20003f26270 */
[----:B------:R-:W3:Y:S01]  /*92870*/  LDL.LU R115, [R1+0x464] ;  /* 0x0004640001737983 */ /* 0x000ee20000300800 */
[----:B------:R-:W4:Y:S01]  /*92880*/  LDC R104, c[0x0][0x228] ;  /* 0x00008a00ff687b82 */ /* 0x000f220000000800 */
[----:B-1----:R-:W-:Y:S01]  /*92890*/  IMAD.MOV.U32 R40, RZ, RZ, R49 ;  /* 0x000000ffff287224 */ /* 0x002fe200078e0031 */
[----:B------:R-:W-:-:S06]  /*928a0*/  MOV R49, R52 ;  /* 0x0000003400317202 */ /* 0x000fcc0000000f00 */
[----:B------:R-:W1:Y:S01]  /*928b0*/  LDC.64 R52, c[0x0][0x228] ;  /* 0x00008a00ff347b82 */ /* 0x000e620000000a00 */
[----:B------:R-:W-:Y:S01]  /*928c0*/  IMAD.MOV.U32 R191, RZ, RZ, R48 ;  /* 0x000000ffffbf7224 */ /* 0x000fe200078e0030 */
[----:B------:R-:W-:Y:S01]  /*928d0*/  IADD3 R8, R8, R0, RZ ;  /* 0x0000000008087210 */ /* 0x000fe20007ffe0ff */
[----:B------:R-:W-:Y:S01]  /*928e0*/  VIADD R11, R6, 0x39 ;  /* 0x00000039060b7836 */ /* 0x000fe20000000000 */
[----:B------:R4:W-:Y:S01]  /*928f0*/  @P4 STG.E desc[UR60][R100.64], R247 ;  /* 0x000000f764004986 */ /* 0x0009e2000c10193c */
[----:B------:R-:W-:Y:S02]  /*92900*/  ISETP.LT.AND P5, PT, R9, R42, !P5 ;  /* 0x0000002a0900720c */ /* 0x000fe40006fa1270 */
[----:B------:R-:W-:Y:S01]  /*92910*/  IMAD.WIDE R82, R8, 0x4, R2 ;  /* 0x0000000408527825 */ /* 0x000fe200078e0202 */
[----:B------:R-:W-:Y:S02]  /*92920*/  ISETP.GE.AND P6, PT, R11, R50, PT ;  /* 0x000000320b00720c */ /* 0x000fe40003fc6270 */
[----:B------:R-:W-:Y:S01]  /*92930*/  IADD3 R11, R6, 0x3a, RZ ;  /* 0x0000003a060b7810 */ /* 0x000fe20007ffe0ff */
[----:B------:R-:W4:Y:S01]  /*92940*/  LDC.64 R50, c[0x0][0x228] ;  /* 0x00008a00ff327b82 */ /* 0x000f220000000a00 */
[----:B-1----:R-:W-:Y:S01]  /*92950*/  MOV R48, R53 ;  /* 0x0000003500307202 */ /* 0x002fe20000000f00 */
[----:B------:R-:W-:-:S06]  /*92960*/  IMAD.MOV.U32 R190, RZ, RZ, R52 ;  /* 0x000000ffffbe7224 */ /* 0x000fcc00078e0034 */
[----:B----4-:R-:W1:Y:S08]  /*92970*/  LDC.64 R246, c[0x0][0x228] ;  /* 0x00008a00fff67b82 */ /* 0x010e700000000a00 */
[----:B------:R-:W4:Y:S01]  /*92980*/  LDC.64 R52, c[0x0][0x228] ;  /* 0x00008a00ff347b82 */ /* 0x000f220000000a00 */
[----:B------:R-:W-:Y:S01]  /*92990*/  ISETP.LT.AND P4, PT, R7, R103, !P1 ;  /* 0x000000670700720c */ /* 0x000fe20004f81270 */
[----:B------:R1:W-:Y:S01]  /*929a0*/  @P0 STG.E desc[UR60][R82.64], R235 ;  /* 0x000000eb52000986 */ /* 0x0003e2000c10193c */
[----:B------:R-:W-:Y:S01]  /*929b0*/  ISETP.GE.AND P0, PT, R11, R40, PT ;  /* 0x000000280b00720c */ /* 0x000fe20003f06270 */
[----:B------:R-:W-:Y:S01]  /*929c0*/  IMAD.IADD R11, R8, 0x1, R0 ;  /* 0x00000001080b7824 */ /* 0x000fe200078e0200 */
[----:B------:R-:W-:-:S03]  /*929d0*/  ISETP.LT.AND P1, PT, R9, R49, !P1 ;  /* 0x000000310900720c */ /* 0x000fc60004f21270 */
[----:B------:R-:W-:Y:S01]  /*929e0*/  IMAD.WIDE R100, R11, 0x4, R2 ;  /* 0x000000040b647825 */ /* 0x000fe200078e0202 */
[----:B------:R-:W3:Y:S03]  /*929f0*/  LDC R103, c[0x0][0x228] ;  /* 0x00008a00ff677b82 */ /* 0x000ee60000000800 */
[----:B-1----:R-:W-:-:S04]  /*92a00*/  IMAD.WIDE R82, R8, 0x4, R4 ;  /* 0x0000000408527825 */ /* 0x002fc800078e0204 */
[----:B------:R-:W-:Y:S01]  /*92a10*/  VIADD R8, R6, 0x3b ;  /* 0x0000003b06087836 */ /* 0x000fe20000000000 */
[----:B------:R1:W-:Y:S01]  /*92a20*/  @P5 STG.E desc[UR60][R82.64], R227 ;  /* 0x000000e352005986 */ /* 0x0003e2000c10193c */
[----:B------:R-:W-:Y:S01]  /*92a30*/  ISETP.LT.AND P5, PT, R7, R104, !P6 ;  /* 0x000000680700720c */ /* 0x000fe200077a1270 */
[----:B----4-:R-:W-:Y:S02]  /*92a40*/  IMAD.MOV.U32 R41, RZ, RZ, R52 ;  /* 0x000000ffff297224 */ /* 0x010fe400078e0034 */
[----:B------:R4:W-:Y:S01]  /*92a50*/  @P4 STG.E desc[UR60][R100.64], R114 ;  /* 0x0000007264004986 */ /* 0x0009e2000c10193c */
[----:B------:R-:W-:Y:S01]  /*92a60*/  ISETP.GE.AND P4, PT, R8, R48, PT ;  /* 0x000000300800720c */ /* 0x000fe20003f86270 */
[----:B------:R-:W-:Y:S01]  /*92a70*/  IMAD.MOV.U32 R40, RZ, RZ, R50 ;  /* 0x000000ffff287224 */ /* 0x000fe200078e0032 */
[----:B------:R-:W-:Y:S01]  /*92a80*/  MOV R42, R51 ;  /* 0x00000033002a7202 */ /* 0x000fe20000000f00 */
[----:B------:R-:W3:Y:S01]  /*92a90*/  LDC R104, c[0x0][0x228] ;  /* 0x00008a00ff687b82 */ /* 0x000ee20000000800 */
[----:B------:R-:W-:Y:S01]  /*92aa0*/  ISETP.LT.AND P6, PT, R9, R41, !P6 ;  /* 0x000000290900720c */ /* 0x000fe200077c1270 */
[C---:B-1----:R-:W-:Y:S01]  /*92ab0*/  IMAD.WIDE R82, R11.reuse, 0x4, R4 ;  /* 0x000000040b527825 */ /* 0x042fe200078e0204 */
[----:B----4-:R-:W4:Y:S03]  /*92ac0*/  LDL.LU R114, [R1+0x454] ;  /* 0x0004540001727983 */ /* 0x010f260000300800 */
[----:B------:R-:W-:-:S02]  /*92ad0*/  IMAD.IADD R8, R11, 0x1, R0 ;  /* 0x000000010b087824 */ /* 0x000fc400078e0200 */
[----:B------:R-:W1:Y:S02]  /*92ae0*/  LDC.64 R50, c[0x0][0x228] ;  /* 0x00008a00ff327b82 */ /* 0x000e640000000a00 */
[C---:B------:R-:W-:Y:S01]  /*92af0*/  IMAD.WIDE R100, R8.reuse, 0x4, R2 ;  /* 0x0000000408647825 */ /* 0x040fe200078e0202 */
[----:B--2---:R2:W-:Y:S04]  /*92b00*/  @P1 STG.E desc[UR60][R82.64], R112 ;  /* 0x0000007052001986 */ /* 0x0045e8000c10193c */
[----:B------:R-:W-:Y:S01]  /*92b10*/  @P5 STG.E desc[UR60][R100.64], R220 ;  /* 0x000000dc64005986 */ /* 0x000fe2000c10193c */
[----:B--2---:R-:W-:-:S03]  /*92b20*/  IMAD.WIDE R82, R8, 0x4, R4 ;  /* 0x0000000408527825 */ /* 0x004fc600078e0204 */
[----:B------:R-:W2:Y:S04]  /*92b30*/  LDL.LU R112, [R1+0x468] ;  /* 0x0004680001707983 */ /* 0x000ea80000300800 */
[----:B---3--:R3:W-:Y:S04]  /*92b40*/  @P6 STG.E desc[UR60][R82.64], R113 ;  /* 0x0000007152006986 */ /* 0x0087e8000c10193c */
[----:B---3--:R-:W3:Y:S01]  /*92b50*/  LDL.LU R113, [R1+0x444] ;  /* 0x0004440001717983 */ /* 0x008ee20000300800 */
[----:B------:R-:W-:Y:S02]  /*92b60*/  ISETP.LT.AND P5, PT, R7, R102, !P0 ;  /* 0x000000660700720c */ /* 0x000fe400047a1270 */
[----:B------:R-:W-:Y:S01]  /*92b70*/  ISETP.LT.AND P0, PT, R9, R40, !P0 ;  /* 0x000000280900720c */ /* 0x000fe20004701270 */
[----:B------:R-:W-:Y:S01]  /*92b80*/  IMAD.IADD R8, R8, 0x1, R0 ;  /* 0x0000000108087824 */ /* 0x000fe200078e0200 */
[----:B------:R-:W-:Y:S01]  /*92b90*/  IADD3 R11, R6, 0x3c, RZ ;  /* 0x0000003c060b7810 */ /* 0x000fe20007ffe0ff */
[----:B-1----:R-:W-:Y:S01]  /*92ba0*/  IMAD.MOV.U32 R49, RZ, RZ, R50 ;  /* 0x000000ffff317224 */ /* 0x002fe200078e0032 */
[----:B------:R-:W-:Y:S01]  /*92bb0*/  ISETP.LT.AND P6, PT, R7, R103, !P4 ;  /* 0x000000670700720c */ /* 0x000fe200067c1270 */
[----:B------:R-:W-:Y:S01]  /*92bc0*/  IMAD.WIDE R82, R8, 0x4, R2 ;  /* 0x0000000408527825 */ /* 0x000fe200078e0202 */
[----:B------:R-:W-:Y:S01]  /*92bd0*/  ISETP.GE.AND P1, PT, R11, R225, PT ;  /* 0x000000e10b00720c */ /* 0x000fe20003f26270 */
[----:B------:R-:W1:Y:S01]  /*92be0*/  LDC R102, c[0x0][0x228] ;  /* 0x00008a00ff667b82 */ /* 0x000e620000000800 */
[----:B------:R-:W-:Y:S01]  /*92bf0*/  IADD3 R11, R6, 0x3d, RZ ;  /* 0x0000003d060b7810 */ /* 0x000fe20007ffe0ff */
[----:B------:R-:W-:-:S04]  /*92c00*/  IMAD.WIDE R100, R8, 0x4, R4 ;  /* 0x0000000408647825 */ /* 0x000fc800078e0204 */
[----:B------:R-:W-:Y:S01]  /*92c10*/  IMAD.IADD R8, R8, 0x1, R0 ;  /* 0x0000000108087824 */ /* 0x000fe200078e0200 */
[----:B------:R1:W-:Y:S01]  /*92c20*/  @P5 STG.E desc[UR60][R82.64], R115 ;  /* 0x0000007352005986 */ /* 0x0003e2000c10193c */
[----:B------:R-:W-:Y:S01]  /*92c30*/  ISETP.GE.AND P5, PT, R11, R229, PT ;  /* 0x000000e50b00720c */ /* 0x000fe20003fa6270 */
[----:B------:R-:W-:Y:S01]  /*92c40*/  VIADD R11, R6, 0x3e ;  /* 0x0000003e060b7836 */ /* 0x000fe20000000000 */
[----:B------:R-:W-:Y:S01]  /*92c50*/  ISETP.LT.AND P4, PT, R9, R49, !P4 ;  /* 0x000000310900720c */ /* 0x000fe20006781270 */
[----:B------:R-:W-:Y:S01]  /*92c60*/  IMAD.MOV.U32 R44, RZ, RZ, R53 ;  /* 0x000000ffff2c7224 */ /* 0x000fe200078e0035 */
[----:B------:R-:W2:Y:S01]  /*92c70*/  LDC R103, c[0x0][0x228] ;  /* 0x00008a00ff677b82 */ /* 0x000ea20000000800 */
[----:B-1----:R-:W-:-:S07]  /*92c80*/  IMAD.WIDE R82, R8, 0x4, R2 ;  /* 0x0000000408527825 */ /* 0x002fce00078e0202 */
[----:B------:R-:W1:Y:S01]  /*92c90*/  LDC.64 R52, c[0x0][0x228] ;  /* 0x00008a00ff347b82 */ /* 0x000e620000000a00 */
[----:B----4-:R4:W-:Y:S01]  /*92ca0*/  @P0 STG.E desc[UR60][R100.64], R114 ;  /* 0x0000007264000986 */ /* 0x0109e2000c10193c */
[----:B------:R-:W-:Y:S01]  /*92cb0*/  ISETP.LT.AND P0, PT, R7, R104, !P1 ;  /* 0x000000680700720c */ /* 0x000fe20004f01270 */
[----:B-1----:R-:W-:Y:S01]  /*92cc0*/  IMAD.MOV.U32 R40, RZ, RZ, R53 ;  /* 0x000000ffff287224 */ /* 0x002fe200078e0035 */
[----:B------:R-:W-:Y:S01]  /*92cd0*/  MOV R50, R52 ;  /* 0x0000003400327202 */ /* 0x000fe20000000f00 */
[----:B------:R1:W-:Y:S01]  /*92ce0*/  @P6 STG.E desc[UR60][R82.64], R221 ;  /* 0x000000dd52006986 */ /* 0x0003e2000c10193c */
[----:B------:R-:W-:Y:S01]  /*92cf0*/  ISETP.GE.AND P6, PT, R11, R233, PT ;  /* 0x000000e90b00720c */ /* 0x000fe20003fc6270 */
[----:B------:R-:W-:Y:S01]  /*92d00*/  IMAD.IADD R11, R8, 0x1, R0 ;  /* 0x00000001080b7824 */ /* 0x000fe200078e0200 */
[----:B------:R-:W1:Y:S01]  /*92d10*/  LDC.64 R52, c[0x0][0x228] ;  /* 0x00008a00ff347b82 */ /* 0x000e620000000a00 */
[----:B----4-:R-:W4:Y:S02]  /*92d20*/  LDL.LU R114, [R1+0x458] ;  /* 0x0004580001727983 */ /* 0x010f240000300800 */
[----:B------:R-:W-:-:S05]  /*92d30*/  IMAD.WIDE R100, R11, 0x4, R2 ;  /* 0x000000040b647825 */ /* 0x000fca00078e0202 */
[----:B------:R-:W4:Y:S01]  /*92d40*/  LDC R104, c[0x0][0x228] ;  /* 0x00008a00ff687b82 */ /* 0x000f220000000800 */
[----:B------:R-:W4:Y:S01]  /*92d50*/  LDL.LU R115, [R1+0x448] ;  /* 0x0004480001737983 */ /* 0x000f220000300800 */
[----:B-1----:R-:W-:Y:S01]  /*92d60*/  IMAD.WIDE R82, R8, 0x4, R4 ;  /* 0x0000000408527825 */ /* 0x002fe200078e0204 */
[----:B------:R-:W-:-:S03]  /*92d70*/  ISETP.LT.AND P1, PT, R9, R50, !P1 ;  /* 0x000000320900720c */ /* 0x000fc60004f21270 */
[----:B------:R-:W-:Y:S02]  /*92d80*/  IMAD.MOV.U32 R41, RZ, RZ, R51 ;  /* 0x000000ffff297224 */ /* 0x000fe400078e0033 */
[----:B------:R-:W1:Y:S01]  /*92d90*/  LDC.64 R220, c[0x0][0x228] ;  /* 0x00008a00ffdc7b82 */ /* 0x000e620000000a00 */
[----:B------:R-:W-:Y:S01]  /*92da0*/  IMAD.MOV.U32 R48, RZ, RZ, R52 ;  /* 0x000000ffff307224 */ /* 0x000fe200078e0034 */
[----:B------:R-:W-:Y:S01]  /*92db0*/  MOV R55, R53 ;  /* 0x0000003500377202 */ /* 0x000fe20000000f00 */
[----:B------:R-:W-:-:S05]  /*92dc0*/  VIADD R8, R6, 0x3f ;  /* 0x0000003f06087836 */ /* 0x000fca0000000000 */
[----:B------:R-:W1:Y:S08]  /*92dd0*/  LDC.64 R52, c[0x0][0x228] ;  /* 0x00008a00ff347b82 */ /* 0x000e700000000a00 */
[----:B------:R-:W4:Y:S01]  /*92de0*/  LDC.64 R50, c[0x0][0x228] ;  /* 0x00008a00ff327b82 */ /* 0x000f220000000a00 */
[----:B---3--:R3:W-:Y:S04]  /*92df0*/  @P4 STG.E desc[UR60][R82.64], R113 ;  /* 0x0000007152004986 */ /* 0x0087e8000c10193c */
[----:B--2---:R2:W-:Y:S04]  /*92e00*/  @P0 STG.E desc[UR60][R100.64], R112 ;  /* 0x0000007064000986 */ /* 0x0045e8000c10193c */
[----:B---3--:R-:W3:Y:S04]  /*92e10*/  LDL.LU R113, [R1+0x46c] ;  /* 0x00046c0001717983 */ /* 0x008ee80000300800 */
[----:B--2---:R-:W2:Y:S01]  /*92e20*/  LDL.LU R112, [R1+0x45c] ;  /* 0x00045c0001707983 */ /* 0x004ea20000300800 */
[----:B------:R-:W-:-:S02]  /*92e30*/  ISETP.LT.AND P4, PT, R7, R102, !P5 ;  /* 0x000000660700720c */ /* 0x000fc40006f81270 */
[----:B------:R-:W-:Y:S01]  /*92e40*/  ISETP.GE.AND P0, PT, R8, R237, PT ;  /* 0x000000ed0800720c */ /* 0x000fe20003f06270 */
[C---:B------:R-:W-:Y:S01]  /*92e50*/  IMAD.WIDE R82, R11.reuse, 0x4, R4 ;  /* 0x000000040b527825 */ /* 0x040fe200078e0204 */
[----:B------:R-:W-:Y:S01]  /*92e60*/  IADD3 R8, R11, R0, RZ ;  /* 0x000000000b087210 */ /* 0x000fe20007ffe0ff */
[----:B------:R-:W2:Y:S01]  /*92e70*/  LDC R102, c[0x0][0x228] ;  /* 0x00008a00ff667b82 */ /* 0x000ea20000000800 */
[----:B------:R-:W-:-:S03]  /*92e80*/  ISETP.LT.AND P5, PT, R9, R48, !P5 ;  /* 0x000000300900720c */ /* 0x000fc60006fa1270 */
[C---:B------:R-:W-:Y:S01]  /*92e90*/  IMAD.WIDE R100, R8.reuse, 0x4, R2 ;  /* 0x0000000408647825 */ /* 0x040fe200078e0202 */
[----:B-1----:R-:W-:Y:S01]  /*92ea0*/  MOV R49, R52 ;  /* 0x0000003400317202 */ /* 0x002fe20000000f00 */
[----:B----4-:R1:W-:Y:S04]  /*92eb0*/  @P1 STG.E desc[UR60][R82.64], R114 ;  /* 0x0000007252001986 */ /* 0x0103e8000c10193c */
[----:B------:R4:W-:Y:S01]  /*92ec0*/  @P4 STG.E desc[UR60][R100.64], R222 ;  /* 0x000000de64004986 */ /* 0x0009e2000c10193c */
[----:B------:R-:W-:Y:S02]  /*92ed0*/  ISETP.LT.AND P4, PT, R7, R103, !P6 ;  /* 0x000000670700720c */ /* 0x000fe40007781270 */
[----:B------:R-:W-:Y:S01]  /*92ee0*/  ISETP.LT.AND P6, PT, R9, R49, !P6 ;  /* 0x000000310900720c */ /* 0x000fe200077c1270 */
[----:B------:R-:W-:Y:S01]  /*92ef0*/  IMAD.MOV.U32 R54, RZ, RZ, R53 ;  /* 0x000000ffff367224 */ /* 0x000fe200078e0035 */
[----:B-1----:R-:W2:Y:S01]  /*92f00*/  LDL.LU R114, [R1+0x850] ;  /* 0x0008500001727983 */ /* 0x002ea20000300800 */
[C-C-:B------:R-:W-:Y:S01]  /*92f10*/  IMAD.WIDE R82, R8.reuse, 0x4, R4.reuse ;  /* 0x0000000408527825 */ /* 0x140fe200078e0204 */
[----:B------:R-:W-:Y:S01]  /*92f20*/  IADD3 R8, R8, R0, RZ ;  /* 0x0000000008087210 */ /* 0x000fe20007ffe0ff */
[----:B------:R-:W1:Y:S01]  /*92f30*/  LDC R103, c[0x0][0x228] ;  /* 0x00008a00ff677b82 */ /* 0x000e620000000800 */
[----:B------:R-:W2:Y:S04]  /*92f40*/  LDL.LU R60, [R1+0x44c] ;  /* 0x00044c00013c7983 */ /* 0x000ea80000300800 */
[----:B------:R4:W-:Y:S02]  /*92f50*/  @P5 STG.E desc[UR60][R82.64], R115 ;  /* 0x0000007352005986 */ /* 0x0009e4000c10193c */
[----:B----4-:R-:W-:-:S04]  /*92f60*/  IMAD.WIDE R100, R8, 0x4, R4 ;  /* 0x0000000408647825 */ /* 0x010fc800078e0204 */
[----:B------:R-:W-:-:S05]  /*92f70*/  IMAD.WIDE R82, R8, 0x4, R2 ;  /* 0x0000000408527825 */ /* 0x000fca00078e0202 */
[----:B---3--:R3:W-:Y:S04]  /*92f80*/  @P4 STG.E desc[UR60][R82.64], R113 ;  /* 0x0000007152004986 */ /* 0x0087e8000c10193c */
[----:B--2---:R2:W-:Y:S04]  /*92f90*/  @P6 STG.E desc[UR60][R100.64], R112 ;  /* 0x0000007064006986 */ /* 0x0045e8000c10193c */
[----:B---3--:R-:W3:Y:S04]  /*92fa0*/  LDL.LU R113, [R1+0x840] ;  /* 0x0008400001717983 */ /* 0x008ee80000300800 */
[----:B--2---:R-:W2:Y:S01]  /*92fb0*/  LDL.LU R112, [R1+0x470] ;  /* 0x0004700001707983 */ /* 0x004ea20000300800 */
[----:B------:R-:W-:Y:S01]  /*92fc0*/  IMAD.MOV.U32 R48, RZ, RZ, R50 ;  /* 0x000000ffff307224 */ /* 0x000fe200078e0032 */
[----:B------:R-:W-:-:S02]  /*92fd0*/  MOV R53, R51 ;  /* 0x0000003300357202 */ /* 0x000fc40000000f00 */
[----:B------:R-:W4:Y:S01]  /*92fe0*/  LDC.64 R50, c[0x0][0x228] ;  /* 0x00008a00ff327b82 */ /* 0x000f220000000a00 */
[----:B------:R-:W-:Y:S01]  /*92ff0*/  VIADD R11, R6, 0x40 ;  /* 0x00000040060b7836 */ /* 0x000fe20000000000 */
[----:B------:R-:W-:Y:S01]  /*93000*/  ISETP.LT.AND P5, PT, R7, R104, !P0 ;  /* 0x000000680700720c */ /* 0x000fe200047a1270 */
[----:B------:R-:W-:Y:S01]  /*93010*/  IMAD.IADD R8, R8, 0x1, R0 ;  /* 0x0000000108087824 */ /* 0x000fe200078e0200 */
[----:B------:R-:W2:Y:S02]  /*93020*/  LDL.LU R115, [R1+0x480] ;  /* 0x0004800001737983 */ /* 0x000ea40000300800 */
[----:B------:R-:W-:Y:S01]  /*93030*/  ISETP.GE.AND P1, PT, R11, R241, PT ;  /* 0x000000f10b00720c */ /* 0x000fe20003f26270 */
[----:B------:R-:W-:Y:S01]  /*93040*/  VIADD R11, R6, 0x41 ;  /* 0x00000041060b7836 */ /* 0x000fe20000000000 */
[----:B------:R-:W-:Y:S01]  /*93050*/  ISETP.LT.AND P0, PT, R9, R48, !P0 ;  /* 0x000000300900720c */ /* 0x000fe20004701270 */
[----:B------:R-:W-:Y:S01]  /*93060*/  IMAD.WIDE R82, R8, 0x4, R2 ;  /* 0x0000000408527825 */ /* 0x000fe200078e0202 */
[----:B------:R-:W2:Y:S01]  /*93070*/  LDL.LU R58, [R1+0x854] ;  /* 0x00085400013a7983 */ /* 0x000ea20000300800 */
[----:B------:R-:W1:Y:S01]  /*93080*/  LDC R104, c[0x0][0x228] ;  /* 0x00008a00ff687b82 */ /* 0x000e620000000800 */
[----:B------:R-:W-:Y:S01]  /*93090*/  ISETP.GE.AND P4, PT, R11, R245, PT ;  /* 0x000000f50b00720c */ /* 0x000fe20003f86270 */
[----:B------:R-:W-:Y:S01]  /*930a0*/  VIADD R11, R6, 0x42 ;  /* 0x00000042060b7836 */ /* 0x000fe20000000000 */
[----:B------:R-:W-:Y:S01]  /*930b0*/  ISETP.LT.AND P6, PT, R7, R102, !P1 ;  /* 0x000000660700720c */ /* 0x000fe20004fc1270 */
[----:B------:R4:W-:Y:S03]  /*930c0*/  @P5 STG.E desc[UR60][R82.64], R223 ;  /* 0x000000df52005986 */ /* 0x0009e6000c10193c */
[----:B------:R-:W-:Y:S01]  /*930d0*/  ISETP.GE.AND P5, PT, R11, R247, PT ;  /* 0x000000f70b00720c */ /* 0x000fe20003fa6270 */
[----:B------:R-:W-:Y:S01]  /*930e0*/  IMAD.IADD R11, R8, 0x1, R0 ;  /* 0x00000001080b7824 */ /* 0x000fe200078e0200 */
[----:B------:R-:W1:Y:S01]  /*930f0*/  LDC R102, c[0x0][0x22c] ;  /* 0x00008b00ff667b82 */ /* 0x000e620000000800 */
[----:B----4-:R-:W-:-:S02]  /*93100*/  IMAD.MOV.U32 R56, RZ, RZ, R50 ;  /* 0x000000ffff387224 */ /* 0x010fc400078e0032 */
[----:B------:R-:W-:-:S04]  /*93110*/  IMAD.WIDE R82, R8, 0x4, R4 ;  /* 0x0000000408527825 */ /* 0x000fc800078e0204 */
[----:B------:R-:W-:Y:S01]  /*93120*/  IMAD.WIDE R100, R11, 0x4, R2 ;  /* 0x000000040b647825 */ /* 0x000fe200078e0202 */
[----:B------:R-:W-:-:S03]  /*93130*/  ISETP.LT.AND P1, PT, R9, R56, !P1 ;  /* 0x000000380900720c */ /* 0x000fc60004f21270 */
[----:B------:R-:W-:Y:S01]  /*93140*/  VIADD R8, R6, 0x6e ;  /* 0x0000006e06087836 */ /* 0x000fe20000000000 */
[----:B------:R4:W-:Y:S01]  /*93150*/  @P0 STG.E desc[UR60][R82.64], R60 ;  /* 0x0000003c52000986 */ /* 0x0009e2000c10193c */
[----:B------:R-:W-:Y:S01]  /*93160*/  ISETP.LT.AND P0, PT, R7, R105, !P4 ;  /* 0x000000690700720c */ /* 0x000fe20006701270 */
[----:B------:R-:W-:Y:S01]  /*93170*/  IMAD.MOV.U32 R52, RZ, RZ, R51 ;  /* 0x000000ffff347224 */ /* 0x000fe200078e0033 */
[----:B------:R-:W-:Y:S01]  /*93180*/  MOV R48, R64 ;  /* 0x0000004000307202 */ /* 0x000fe20000000f00 */
[----:B------:R1:W-:Y:S01]  /*93190*/  @P6 STG.E desc[UR60][R100.64], R114 ;  /* 0x0000007264006986 */ /* 0x0003e2000c10193c */
[----:B------:R-:W-:Y:S01]  /*931a0*/  ISETP.GE.AND P6, PT, R8, R106, PT ;  /* 0x0000006a0800720c */ /* 0x000fe20003fc6270 */
[----:B------:R-:W2:Y:S01]  /*931b0*/  LDC.64 R50, c[0x0][0x228] ;  /* 0x00008a00ff327b82 */ /* 0x000ea20000000a00 */
[C---:B------:R-:W-:Y:S01]  /*931c0*/  IADD3 R8, R11.reuse, R0, RZ ;  /* 0x000000000b087210 */ /* 0x040fe20007ffe0ff */
[----:B----4-:R-:W-:-:S06]  /*931d0*/  IMAD.WIDE R82, R11, 0x4, R4 ;  /* 0x000000040b527825 */ /* 0x010fcc00078e0204 */
[----:B------:R-:W4:Y:S01]  /*931e0*/  LDC R106, c[0x0][0x228] ;  /* 0x00008a00ff6a7b82 */ /* 0x000f220000000800 */
[----:B-1----:R-:W-:Y:S01]  /*931f0*/  IMAD.WIDE R100, R8, 0x4, R2 ;  /* 0x0000000408647825 */ /* 0x002fe200078e0202 */
[----:B------:R-:W4:Y:S06]  /*93200*/  LDL.LU R114, [R1+0x844] ;  /* 0x0008440001727983 */ /* 0x000f2c0000300800 */
[----:B------:R-:W1:Y:S01]  /*93210*/  LDC R105, c[0x0][0x228] ;  /* 0x00008a00ff697b82 */ /* 0x000e620000000800 */
[----:B---3--:R-:W-:Y:S04]  /*93220*/  @P1 STG.E desc[UR60][R82.64], R113 ;  /* 0x0000007152001986 */ /* 0x008fe8000c10193c */
[----:B--2---:R2:W-:Y:S04]  /*93230*/  @P0 STG.E desc[UR60][R100.64], R112 ;  /* 0x0000007064000986 */ /* 0x0045e8000c10193c */
[----:B--2---:R-:W2:Y:S01]  /*93240*/  LDL.LU R112, [R1+0x474] ;  /* 0x0004740001707983 */ /* 0x004ea20000300800 */
[----:B------:R-:W-:Y:S01]  /*93250*/  MOV R49, R50 ;  /* 0x0000003200317202 */ /* 0x000fe20000000f00 */
[----:B------:R-:W-:Y:S01]  /*93260*/  VIADD R11, R6, 0x43 ;  /* 0x00000043060b7836 */ /* 0x000fe20000000000 */
[----:B------:R-:W-:Y:S01]  /*93270*/  ISETP.LT.AND P0, PT, R7, R103, !P5 ;  /* 0x000000670700720c */ /* 0x000fe20006f01270 */
[C---:B------:R-:W-:Y:S01]  /*93280*/  IMAD.WIDE R82, R8.reuse, 0x4, R4 ;  /* 0x0000000408527825 */ /* 0x040fe200078e0204 */
[----:B------:R-:W-:Y:S01]  /*93290*/  ISETP.LT.AND P4, PT, R9, R49, !P4 ;  /* 0x000000310900720c */ /* 0x000fe20006781270 */
[----:B------:R-:W3:Y:S01]  /*932a0*/  LDL.LU R113, [R1+0x858] ;  /* 0x0008580001717983 */ /* 0x000ee20000300800 */
[----:B------:R-:W-:Y:S01]  /*932b0*/  ISETP.GE.AND P1, PT, R11, R102, PT ;  /* 0x000000660b00720c */ /* 0x000fe20003f26270 */
[----:B------:R-:W-:Y:S01]  /*932c0*/  IMAD.MOV.U32 R50, RZ, RZ, R65 ;  /* 0x000000ffff327224 */ /* 0x000fe200078e0041 */
[----:B------:R-:W-:Y:S01]  /*932d0*/  IADD3 R8, R8, R0, RZ ;  /* 0x0000000008087210 */ /* 0x000fe20007ffe0ff */
[----:B------:R-:W1:Y:S01]  /*932e0*/  LDC.64 R64, c[0x0][0x228] ;  /* 0x00008a00ff407b82 */ /* 0x000e620000000a00 */
[----:B------:R-:W-:-:S03]  /*932f0*/  ISETP.LT.AND P5, PT, R9, R48, !P5 ;  /* 0x000000300900720c */ /* 0x000fc60006fa1270 */
[----:B------:R-:W-:-:S04]  /*93300*/  IMAD.WIDE R100, R8, 0x4, R4 ;  /* 0x0000000408647825 */ /* 0x000fc800078e0204 */
[----:B------:R1:W-:Y:S01]  /*93310*/  @P4 STG.E desc[UR60][R82.64], R115 ;  /* 0x0000007352004986 */ /* 0x0003e2000c10193c */
[----:B------:R-:W-:Y:S01]  /*93320*/  ISETP.LT.AND P4, PT, R7, R104, !P1 ;  /* 0x000000680700720c */ /* 0x000fe20004f81270 */
[----:B------:R-:W2:Y:S01]  /*93330*/  LDC R102, c[0x0][0x22c] ;  /* 0x00008b00ff667b82 */ /* 0x000ea20000000800 */
[----:B------:R-:W-:-:S07]  /*93340*/  VIADD R11, R6, 0x44 ;  /* 0x00000044060b7836 */ /* 0x000fce0000000000 */
[----:B------:R-:W3:Y:S01]  /*93350*/  LDC R103, c[0x0][0x228] ;  /* 0x00008a00ff677b82 */ /* 0x000ee20000000800 */
[----:B-1----:R-:W3:Y:S01]  /*93360*/  LDL.LU R115, [R1+0x484] ;  /* 0x0004840001737983 */ /* 0x002ee20000300800 */
[----:B------:R-:W-:-:S04]  /*93370*/  IMAD.WIDE R82, R8, 0x4, R2 ;  /* 0x0000000408527825 */ /* 0x000fc800078e0202 */
[----:B------:R-:W-:Y:S01]  /*93380*/  IMAD.IADD R8, R8, 0x1, R0 ;  /* 0x0000000108087824 */ /* 0x000fe200078e0200 */
[----:B------:R1:W-:Y:S01]  /*93390*/  @P0 STG.E desc[UR60][R82.64], R58 ;  /* 0x0000003a52000986 */ /* 0x0003e2000c10193c */
[----:B------:R-:W-:Y:S01]  /*933a0*/  IMAD.MOV.U32 R56, RZ, RZ, R64 ;  /* 0x000000ffff387224 */ /* 0x000fe200078e0040 */
[----:B------:R-:W3:Y:S01]  /*933b0*/  LDC R104, c[0x0][0x228] ;  /* 0x00008a00ff687b82 */ /* 0x000ee20000000800 */
[----:B-1----:R-:W-:Y:S01]  /*933c0*/  IMAD.WIDE R82, R8, 0x4, R2 ;  /* 0x0000000408527825 */ /* 0x002fe200078e0202 */
[----:B----4-:R1:W-:Y:S04]  /*933d0*/  @P5 STG.E desc[UR60][R100.64], R114 ;  /* 0x0000007264005986 */ /* 0x0103e8000c10193c */
[----:B-1----:R-:W4:Y:S04]  /*933e0*/  LDL.LU R114, [R1+0x848] ;  /* 0x0008480001727983 */ /* 0x002f280000300800 */
[----:B--2---:R1:W-:Y:S04]  /*933f0*/  @P4 STG.E desc[UR60][R82.64], R112 ;  /* 0x0000007052004986 */ /* 0x0043e8000c10193c */
[----:B-1----:R-:W2:Y:S01]  /*93400*/  LDL.LU R112, [R1+0x478] ;  /* 0x0004780001707983 */ /* 0x002ea20000300800 */
[----:B------:R-:W-:Y:S01]  /*93410*/  ISETP.GE.AND P0, PT, R11, R107, PT ;  /* 0x0000006b0b00720c */ /* 0x000fe20003f06270 */
[----:B------:R-:W-:Y:S01]  /*93420*/  VIADD R11, R6, 0x45 ;  /* 0x00000045060b7836 */ /* 0x000fe20000000000 */
[----:B------:R-:W-:Y:S01]  /*93430*/  ISETP.LT.AND P1, PT, R9, R56, !P1 ;  /* 0x000000380900720c */ /* 0x000fe20004f21270 */
[----:B------:R-:W-:Y:S01]  /*93440*/  IMAD.MOV.U32 R64, RZ, RZ, R66 ;  /* 0x000000ffff407224 */ /* 0x000fe200078e0042 */
[----:B------:R-:W-:Y:S01]  /*93450*/  ISETP.LT.AND P5, PT, R7, R106, !P0 ;  /* 0x0000006a0700720c */ /* 0x000fe200047a1270 */
[C---:B------:R-:W-:Y:S01]  /*93460*/  IMAD.WIDE R82, R8.reuse, 0x4, R4 ;  /* 0x0000000408527825 */ /* 0x040fe200078e0204 */
[----:B------:R-:W-:Y:S01]  /*93470*/  ISETP.GE.AND P4, PT, R11, R102, PT ;  /* 0x000000660b00720c */ /* 0x000fe20003f86270 */
[----:B------:R-:W2:Y:S01]  /*93480*/  LDL.LU R68, [R1+0x488] ;  /* 0x0004880001447983 */ /* 0x000ea20000300800 */
[----:B------:R-:W-:Y:S01]  /*93490*/  IADD3 R11, R8, R0, RZ ;  /* 0x00000000080b7210 */ /* 0x000fe20007ffe0ff */
[----:B------:R-:W-:Y:S01]  /*934a0*/  IMAD.MOV.U32 R48, RZ, RZ, R67 ;  /* 0x000000ffff307224 */ /* 0x000fe200078e0043 */
[----:B------:R-:W-:Y:S01]  /*934b0*/  ISETP.LT.AND P0, PT, R9, R64, !P0 ;  /* 0x000000400900720c */ /* 0x000fe20004701270 */
[----:B------:R-:W1:Y:S02]  /*934c0*/  LDC.64 R66, c[0x0][0x228] ;  /* 0x00008a00ff427b82 */ /* 0x000e640000000a00 */
[----:B------:R-:W-:Y:S01]  /*934d0*/  IMAD.WIDE R100, R11, 0x4, R2 ;  /* 0x000000040b647825 */ /* 0x000fe200078e0202 */
[----:B------:R-:W-:Y:S01]  /*934e0*/  IADD3 R8, R6, 0x46, RZ ;  /* 0x0000004606087810 */ /* 0x000fe20007ffe0ff */
[----:B---3--:R3:W-:Y:S01]  /*934f0*/  @P1 STG.E desc[UR60][R82.64], R115 ;  /* 0x0000007352001986 */ /* 0x0087e2000c10193c */
[----:B------:R-:W-:-:S03]  /*93500*/  ISETP.LT.AND P1, PT, R7, R105, !P4 ;  /* 0x000000690700720c */ /* 0x000fc60006721270 */
[----:B------:R-:W2:Y:S01]  /*93510*/  LDC R107, c[0x0][0x22c] ;  /* 0x00008b00ff6b7b82 */ /* 0x000ea20000000800 */
[----:B------:R3:W-:Y:S01]  /*93520*/  @P5 STG.E desc[UR60][R100.64], R113 ;  /* 0x0000007164005986 */ /* 0x0007e2000c10193c */
[----:B------:R-:W-:Y:S01]  /*93530*/  ISETP.GE.AND P5, PT, R8, R108, PT ;  /* 0x0000006c0800720c */ /* 0x000fe20003fa6270 */
[----:B------:R-:W-:-:S05]  /*93540*/  IMAD.IADD R8, R11, 0x1, R0 ;  /* 0x000000010b087824 */ /* 0x000fca00078e0200 */
[----:B------:R-:W2:Y:S01]  /*93550*/  LDC R108, c[0x0][0x22c] ;  /* 0x00008b00ff6c7b82 */ /* 0x000ea20000000800 */
[----:B---3--:R-:W-:Y:S01]  /*93560*/  IMAD.WIDE R82, R11, 0x4, R4 ;  /* 0x000000040b527825 */ /* 0x008fe200078e0204 */
[----:B------:R-:W3:Y:S03]  /*93570*/  LDL.LU R115, [R1+0x85c] ;  /* 0x00085c0001737983 */ /* 0x000ee60000300800 */
[----:B------:R-:W-:Y:S01]  /*93580*/  IMAD.WIDE R100, R8, 0x4, R2 ;  /* 0x0000000408647825 */ /* 0x000fe200078e0202 */
[----:B------:R-:W3:Y:S01]  /*93590*/  LDL.LU R113, [R1+0x84c] ;  /* 0x00084c0001717983 */ /* 0x000ee20000300800 */
[----:B-1----:R-:W-:Y:S01]  /*935a0*/  MOV R57, R66 ;  /* 0x0000004200397202 */ /* 0x002fe20000000f00 */
[----:B------:R-:W1:Y:S01]  /*935b0*/  LDC R106, c[0x0][0x228] ;  /* 0x00008a00ff6a7b82 */ /* 0x000e620000000800 */
[----:B------:R-:W-:-:S07]  /*935c0*/  IMAD.MOV.U32 R60, RZ, RZ, R67 ;  /* 0x000000ffff3c7224 */ /* 0x000fce00078e0043 */
[----:B------:R-:W1:Y:S08]  /*935d0*/  LDC.64 R66, c[0x0][0x228] ;  /* 0x00008a00ff427b82 */ /* 0x000e700000000a00 */
[----:B------:R-:W3:Y:S01]  /*935e0*/  LDC R102, c[0x0][0x22c] ;  /* 0x00008b00ff667b82 */ /* 0x000ee20000000800 */
[----:B------:R-:W-:-:S07]  /*935f0*/  MOV R49, R65 ;  /* 0x0000004100317202 */ /* 0x000fce0000000f00 */
[----:B------:R-:W3:Y:S01]  /*93600*/  LDC R105, c[0x0][0x228] ;  /* 0x00008a00ff697b82 */ /* 0x000ee20000000800 */
[----:B----4-:R-:W-:Y:S04]  /*93610*/  @P0 STG.E desc[UR60][R82.64], R114 ;  /* 0x0000007252000986 */ /* 0x010fe8000c10193c */
[----:B--2---:R2:W-:Y:S04]  /*93620*/  @P1 STG.E desc[UR60][R100.64], R112 ;  /* 0x0000007064001986 */ /* 0x0045e8000c10193c */
[----:B--2---:R-:W2:Y:S01]  /*93630*/  LDL.LU R112, [R1+0x47c] ;  /* 0x00047c0001707983 */ /* 0x004ea20000300800 */
[----:B------:R-:W-:Y:S01]  /*93640*/  ISETP.LT.AND P4, PT, R9, R57, !P4 ;  /* 0x000000390900720c */ /* 0x000fe20006781270 */
[----:B------:R-:W-:Y:S01]  /*93650*/  VIADD R11, R6, 0x47 ;  /* 0x00000047060b7836 */ /* 0x000fe20000000000 */
[----:B------:R-:W-:Y:S01]  /*93660*/  ISETP.LT.AND P1, PT, R7, R103, !P5 ;  /* 0x000000670700720c */ /* 0x000fe20006f21270 */
[----:B-1----:R-:W-:Y:S01]  /*93670*/  IMAD.MOV.U32 R56, RZ, RZ, R66 ;  /* 0x000000ffff387224 */ /* 0x002fe200078e0042 */
[----:B------:R-:W4:Y:S01]  /*93680*/  LDL.LU R114, [R1+0x880] ;  /* 0x0008800001727983 */ /* 0x000f220000300800 */
[C---:B------:R-:W-:Y:S01]  /*93690*/  IMAD.WIDE R82, R8.reuse, 0x4, R4 ;  /* 0x0000000408527825 */ /* 0x040fe200078e0204 */
[----:B------:R-:W-:Y:S01]  /*936a0*/  ISETP.GE.AND P0, PT, R11, R107, PT ;  /* 0x0000006b0b00720c */ /* 0x000fe20003f06270 */
[----:B------:R-:W1:Y:S01]  /*936b0*/  LDC R103, c[0x0][0x228] ;  /* 0x00008a00ff677b82 */ /* 0x000e620000000800 */
[----:B------:R-:W-:Y:S01]  /*936c0*/  ISETP.LT.AND P5, PT, R9, R56, !P5 ;  /* 0x000000380900720c */ /* 0x000fe20006fa1270 */
[----:B------:R-:W-:-:S04]  /*936d0*/  IMAD.IADD R8, R8, 0x1, R0 ;  /* 0x0000000108087824 */ /* 0x000fc800078e0200 */
[----:B------:R3:W-:Y:S01]  /*936e0*/  @P4 STG.E desc[UR60][R82.64], R68 ;  /* 0x0000004452004986 */ /* 0x0007e2000c10193c */
[----:B------:R-:W-:Y:S01]  /*936f0*/  ISETP.LT.AND P4, PT, R7, R104, !P0 ;  /* 0x000000680700720c */ /* 0x000fe20004781270 */
[----:B------:R-:W-:Y:S01]  /*93700*/  IMAD.WIDE R100, R8, 0x4, R4 ;  /* 0x0000000408647825 */ /* 0x000fe200078e0204 */
[----:B------:R-:W1:Y:S03]  /*93710*/  LDC R107, c[0x0][0x22c] ;  /* 0x00008b00ff6b7b82 */ /* 0x000e660000000800 */
[----:B------:R-:W-:-:S05]  /*93720*/  IMAD.MOV.U32 R58, RZ, RZ, R67 ;  /* 0x000000ffff3a7224 */ /* 0x000fca00078e0043 */
[----:B------:R-:W1:Y:S01]  /*93730*/  LDC.64 R66, c[0x0][0x228] ;  /* 0x00008a00ff427b82 */ /* 0x000e620000000a00 */
[----:B---3--:R-:W3:Y:S01]  /*93740*/  LDL.LU R68, [R1+0x48c] ;  /* 0x00048c0001447983 */ /* 0x008ee20000300800 */
[C---:B------:R-:W-:Y:S01]  /*93750*/  IMAD.WIDE R82, R8.reuse, 0x4, R2 ;  /* 0x0000000408527825 */ /* 0x040fe200078e0202 */
[----:B------:R-:W-:-:S04]  /*93760*/  IADD3 R8, R8, R0, RZ ;  /* 0x0000000008087210 */ /* 0x000fc80007ffe0ff */
[----:B------:R1:W-:Y:S01]  /*93770*/  @P1 STG.E desc[UR60][R82.64], R115 ;  /* 0x0000007352001986 */ /* 0x0003e2000c10193c */
[----:B------:R-:W-:Y:S01]  /*93780*/  VIADD R11, R6, 0x48 ;  /* 0x00000048060b7836 */ /* 0x000fe20000000000 */
[----:B------:R-:W-:Y:S01]  /*93790*/  MOV R56, R71 ;  /* 0x0000004700387202 */ /* 0x000fe20000000f00 */
[----:B------:R-:W4:Y:S01]  /*937a0*/  LDC R104, c[0x0][0x228] ;  /* 0x00008a00ff687b82 */ /* 0x000f220000000800 */
[----:B------:R1:W-:Y:S02]  /*937b0*/  @P5 STG.E desc[UR60][R100.64], R113 ;  /* 0x0000007164005986 */ /* 0x0003e4000c10193c */
[----:B-1----:R-:W-:Y:S02]  /*937c0*/  IMAD.WIDE R82, R8, 0x4, R2 ;  /* 0x0000000408527825 */ /* 0x002fe400078e0202 */
[----:B------:R-:W4:Y:S04]  /*937d0*/  LDL.LU R113, [R1+0x870] ;  /* 0x0008700001717983 */ /* 0x000f280000300800 */
[----:B--2---:R1:W-:Y:S04]  /*937e0*/  @P4 STG.E desc[UR60][R82.64], R112 ;  /* 0x0000007052004986 */ /* 0x0043e8000c10193c */
[----:B-1----:R-:W2:Y:S01]  /*937f0*/  LDL.LU R112, [R1+0x490] ;  /* 0x0004900001707983 */ /* 0x002ea20000300800 */
[----:B------:R-:W-:-:S02]  /*93800*/  MOV R65, R66 ;  /* 0x0000004200417202 */ /* 0x000fc40000000f00 */
        /* <DEDUP_REMOVED lines=9> */
[----:B------:R-:W1:Y:S01]  /*938a0*/  LDC.64 R70, c[0x0][0x228] ;  /* 0x00008a00ff467b82 */ /* 0x000e620000000a00 */
[----:B------:R-:W-:-:S02]  /*938b0*/  ISETP.LT.AND P1, PT, R9, R66, !P1 ;  /* 0x000000420900720c */ /* 0x000fc40004f21270 */
[----:B------:R-:W-:Y:S01]  /*938c0*/  IADD3 R8, R6, 0x4a, RZ ;  /* 0x0000004a06087810 */ /* 0x000fe20007ffe0ff */
[----:B------:R-:W-:Y:S01]  /*938d0*/  IMAD.WIDE R100, R11, 0x4, R2 ;  /* 0x000000040b647825 */ /* 0x000fe200078e0202 */
[----:B------:R-:W2:Y:S03]  /*938e0*/  LDL.LU R66, [R1+0x884] ;  /* 0x0008840001427983 */ /* 0x000ea60000300800 */
[----:B------:R-:W2:Y:S01]  /*938f0*/  LDC R108, c[0x0][0x22c] ;  /* 0x00008b00ff6c7b82 */ /* 0x000ea20000000800 */
[----:B---3--:R3:W-:Y:S01]  /*93900*/  @P0 STG.E desc[UR60][R82.64], R68 ;  /* 0x0000004452000986 */ /* 0x0087e2000c10193c */
[----:B------:R-:W-:-:S03]  /*93910*/  ISETP.LT.AND P0, PT, R7, R105, !P4 ;  /* 0x000000690700720c */ /* 0x000fc60006701270 */
[----:B----4-:R4:W-:Y:S01]  /*93920*/  @P5 STG.E desc[UR60][R100.64], R114 ;  /* 0x0000007264005986 */ /* 0x0109e2000c10193c */
[----:B------:R-:W-:Y:S01]  /*93930*/  ISETP.GE.AND P5, PT, R8, R107, PT ;  /* 0x0000006b0800720c */ /* 0x000fe20003fa6270 */
[C---:B------:R-:W-:Y:S01]  /*93940*/  IMAD.IADD R8, R11.reuse, 0x1, R0 ;  /* 0x000000010b087824 */ /* 0x040fe200078e0200 */
[----:B------:R-:W2:Y:S01]  /*93950*/  LDC R107, c[0x0][0x22c] ;  /* 0x00008b00ff6b7b82 */ /* 0x000ea20000000800 */
[----:B---3--:R-:W-:-:S07]  /*93960*/  IMAD.WIDE R82, R11, 0x4, R4 ;  /* 0x000000040b527825 */ /* 0x008fce00078e0204 */
[----:B------:R-:W3:Y:S01]  /*93970*/  LDC.64 R68, c[0x0][0x228] ;  /* 0x00008a00ff447b82 */ /* 0x000ee20000000a00 */
[----:B----4-:R-:W-:Y:S01]  /*93980*/  IMAD.WIDE R100, R8, 0x4, R2 ;  /* 0x0000000408647825 */ /* 0x010fe200078e0202 */
[----:B------:R-:W-:Y:S04]  /*93990*/  @P1 STG.E desc[UR60][R82.64], R113 ;  /* 0x0000007152001986 */ /* 0x000fe8000c10193c */
[----:B------:R-:W4:Y:S01]  /*939a0*/  LDL.LU R114, [R1+0x874] ;  /* 0x0008740001727983 */ /* 0x000f220000300800 */
[----:B-1----:R-:W-:Y:S01]  /*939b0*/  IMAD.MOV.U32 R64, RZ, RZ, R70 ;  /* 0x000000ffff407224 */ /* 0x002fe200078e0046 */
[----:B------:R-:W1:Y:S01]  /*939c0*/  LDC R106, c[0x0][0x228] ;  /* 0x00008a00ff6a7b82 */ /* 0x000e620000000800 */
[----:B------:R-:W-:-:S07]  /*939d0*/  IMAD.MOV.U32 R65, RZ, RZ, R72 ;  /* 0x000000ffff417224 */ /* 0x000fce00078e0048 */
[----:B------:R-:W1:Y:S08]  /*939e0*/  LDC R102, c[0x0][0x22c] ;  /* 0x00008b00ff667b82 */ /* 0x000e700000000800 */
[----:B------:R-:W1:Y:S01]  /*939f0*/  LDC R105, c[0x0][0x228] ;  /* 0x00008a00ff697b82 */ /* 0x000e620000000800 */
[----:B--2---:R2:W-:Y:S04]  /*93a00*/  @P0 STG.E desc[UR60][R100.64], R112 ;  /* 0x0000007064000986 */ /* 0x0045e8000c10193c */
[----:B--2---:R-:W2:Y:S01]  /*93a10*/  LDL.LU R112, [R1+0x494] ;  /* 0x0004940001707983 */ /* 0x004ea20000300800 */
[----:B------:R-:W-:Y:S01]  /*93a20*/  ISETP.LT.AND P4, PT, R9, R64, !P4 ;  /* 0x000000400900720c */ /* 0x000fe20006781270 */
[----:B------:R-:W-:Y:S01]  /*93a30*/  VIADD R11, R6, 0x4b ;  /* 0x0000004b060b7836 */ /* 0x000fe20000000000 */
[----:B------:R-:W-:Y:S01]  /*93a40*/  ISETP.LT.AND P0, PT, R7, R103, !P5 ;  /* 0x000000670700720c */ /* 0x000fe20006f01270 */
[C---:B------:R-:W-:Y:S01]  /*93a50*/  IMAD.WIDE R82, R8.reuse, 0x4, R4 ;  /* 0x0000000408527825 */ /* 0x040fe200078e0204 */
[----:B------:R-:W-:Y:S01]  /*93a60*/  IADD3 R8, R8, R0, RZ ;  /* 0x0000000008087210 */ /* 0x000fe20007ffe0ff */
[----:B------:R-:W2:Y:S01]  /*93a70*/  LDL.LU R113, [R1+0x888] ;  /* 0x0008880001717983 */ /* 0x000ea20000300800 */
[----:B------:R-:W-:Y:S01]  /*93a80*/  ISETP.GE.AND P1, PT, R11, R108, PT ;  /* 0x0000006c0b00720c */ /* 0x000fe20003f26270 */
[----:B------:R-:W-:Y:S01]  /*93a90*/  IMAD.MOV.U32 R72, RZ, RZ, R84 ;  /* 0x000000ffff487224 */ /* 0x000fe200078e0054 */
[----:B------:R-:W-:Y:S01]  /*93aa0*/  ISETP.LT.AND P5, PT, R9, R65, !P5 ;  /* 0x000000410900720c */ /* 0x000fe20006fa1270 */
[----:B------:R-:W-:Y:S01]  /*93ab0*/  IMAD.WIDE R100, R8, 0x4, R4 ;  /* 0x0000000408647825 */ /* 0x000fe200078e0204 */
[----:B------:R-:W1:Y:S03]  /*93ac0*/  LDC R108, c[0x0][0x22c] ;  /* 0x00008b00ff6c7b82 */ /* 0x000e660000000800 */
[----:B------:R4:W-:Y:S01]  /*93ad0*/  @P4 STG.E desc[UR60][R82.64], R115 ;  /* 0x0000007352004986 */ /* 0x0009e2000c10193c */
[----:B------:R-:W-:Y:S01]  /*93ae0*/  ISETP.LT.AND P4, PT, R7, R104, !P1 ;  /* 0x000000680700720c */ /* 0x000fe20004f81270 */
[----:B------:R-:W-:Y:S01]  /*93af0*/  VIADD R11, R6, 0x4c ;  /* 0x0000004c060b7836 */ /* 0x000fe20000000000 */
[----:B---3--:R-:W-:Y:S01]  /*93b00*/  MOV R64, R68 ;  /* 0x0000004400407202 */ /* 0x008fe20000000f00 */
[----:B------:R-:W-:Y:S01]  /*93b10*/  IMAD.MOV.U32 R57, RZ, RZ, R67 ;  /* 0x000000ffff397224 */ /* 0x000fe200078e0043 */
[----:B------:R-:W3:Y:S01]  /*93b20*/  LDC R103, c[0x0][0x228] ;  /* 0x00008a00ff677b82 */ /* 0x000ee20000000800 */
[----:B----4-:R-:W4:Y:S01]  /*93b30*/  LDL.LU R115, [R1+0x864] ;  /* 0x0008640001737983 */ /* 0x010f220000300800 */
[----:B------:R-:W-:-:S06]  /*93b40*/  IMAD.WIDE R82, R8, 0x4, R2 ;  /* 0x0000000408527825 */ /* 0x000fcc00078e0202 */
[----:B------:R-:W3:Y:S01]  /*93b50*/  LDC R104, c[0x0][0x228] ;  /* 0x00008a00ff687b82 */ /* 0x000ee20000000800 */
[----:B------:R-:W-:Y:S01]  /*93b60*/  IMAD.IADD R8, R8, 0x1, R0 ;  /* 0x0000000108087824 */ /* 0x000fe200078e0200 */
[----:B------:R1:W-:Y:S04]  /*93b70*/  @P0 STG.E desc[UR60][R82.64], R66 ;  /* 0x0000004252000986 */ /* 0x0003e8000c10193c */
[----:B------:R1:W-:Y:S02]  /*93b80*/  @P5 STG.E desc[UR60][R100.64], R114 ;  /* 0x0000007264005986 */ /* 0x0003e4000c10193c */
[----:B-1----:R-:W-:Y:S02]  /*93b90*/  IMAD.WIDE R82, R8, 0x4, R2 ;  /* 0x0000000408527825 */ /* 0x002fe400078e0202 */
[----:B------:R-:W3:Y:S04]  /*93ba0*/  LDL.LU R114, [R1+0x878] ;  /* 0x0008780001727983 */ /* 0x000ee80000300800 */
[----:B--2---:R1:W-:Y:S04]  /*93bb0*/  @P4 STG.E desc[UR60][R82.64], R112 ;  /* 0x0000007052004986 */ /* 0x0043e8000c10193c */
[----:B-1----:R-:W2:Y:S01]  /*93bc0*/  LDL.LU R112, [R1+0x498] ;  /* 0x0004980001707983 */ /* 0x002ea20000300800 */
[----:B------:R-:W-:Y:S01]  /*93bd0*/  ISETP.GE.AND P0, PT, R11, R107, PT ;  /* 0x0000006b0b00720c */ /* 0x000fe20003f06270 */
[----:B------:R-:W-:Y:S01]  /*93be0*/  VIADD R11, R6, 0x4d ;  /* 0x0000004d060b7836 */ /* 0x000fe20000000000 */
[----:B------:R-:W-:Y:S01]  /*93bf0*/  ISETP.LT.AND P1, PT, R9, R64, !P1 ;  /* 0x000000400900720c */ /* 0x000fe20004f21270 */
[C---:B------:R-:W-:Y:S01]  /*93c00*/  IMAD.WIDE R82, R8.reuse, 0x4, R4 ;  /* 0x0000000408527825 */ /* 0x040fe200078e0204 */
[----:B------:R-:W-:Y:S01]  /*93c10*/  ISETP.LT.AND P5, PT, R7, R106, !P0 ;  /* 0x0000006a0700720c */ /* 0x000fe200047a1270 */
[----:B------:R-:W2:Y:S01]  /*93c20*/  LDL.LU R76, [R1+0x868] ;  /* 0x00086800014c7983 */ /* 0x000ea20000300800 */
[----:B------:R-:W-:Y:S01]  /*93c30*/  ISETP.GE.AND P4, PT, R11, R102, PT ;  /* 0x000000660b00720c */ /* 0x000fe20003f86270 */
[----:B------:R-:W-:Y:S01]  /*93c40*/  IMAD.MOV.U32 R68, RZ, RZ, R85 ;  /* 0x000000ffff447224 */ /* 0x000fe200078e0055 */
[----:B------:R-:W-:Y:S01]  /*93c50*/  IADD3 R11, R8, R0, RZ ;  /* 0x00000000080b7210 */ /* 0x000fe20007ffe0ff */
[----:B------:R-:W1:Y:S01]  /*93c60*/  LDC.64 R84, c[0x0][0x228] ;  /* 0x00008a00ff547b82 */ /* 0x000e620000000a00 */
[----:B------:R-:W-:-:S03]  /*93c70*/  ISETP.LT.AND P0, PT, R9, R72, !P0 ;  /* 0x000000480900720c */ /* 0x000fc60004701270 */
[----:B------:R-:W-:Y:S01]  /*93c80*/  IMAD.WIDE R100, R11, 0x4, R2 ;  /* 0x000000040b647825 */ /* 0x000fe200078e0202 */
[----:B------:R-:W-:Y:S01]  /*93c90*/  IADD3 R8, R6, 0x4e, RZ ;  /* 0x0000004e06087810 */ /* 0x000fe20007ffe0ff */
[----:B----4-:R4:W-:Y:S01]  /*93ca0*/  @P1 STG.E desc[UR60][R82.64], R115 ;  /* 0x0000007352001986 */ /* 0x0109e2000c10193c */
[----:B------:R-:W-:Y:S01]  /*93cb0*/  ISETP.LT.AND P1, PT, R7, R105, !P4 ;  /* 0x000000690700720c */ /* 0x000fe20006721270 */
[----:B------:R-:W2:Y:S02]  /*93cc0*/  LDC R107, c[0x0][0x22c] ;  /* 0x00008b00ff6b7b82 */ /* 0x000ea40000000800 */
[----:B------:R4:W-:Y:S01]  /*93cd0*/  @P5 STG.E desc[UR60][R100.64], R113 ;  /* 0x0000007164005986 */ /* 0x0009e2000c10193c */
[----:B------:R-:W-:Y:S01]  /*93ce0*/  ISETP.GE.AND P5, PT, R8, R108, PT ;  /* 0x0000006c0800720c */ /* 0x000fe20003fa6270 */
[----:B------:R-:W-:-:S04]  /*93cf0*/  IMAD.IADD R8, R11, 0x1, R0 ;  /* 0x000000010b087824 */ /* 0x000fc800078e0200 */
[----:B------:R-:W2:Y:S01]  /*93d00*/  LDC R108, c[0x0][0x22c] ;  /* 0x00008b00ff6c7b82 */ /* 0x000ea20000000800 */
[----:B----4-:R-:W-:Y:S01]  /*93d10*/  IMAD.WIDE R82, R11, 0x4, R4 ;  /* 0x000000040b527825 */ /* 0x010fe200078e0204 */
[----:B------:R-:W4:Y:S03]  /*93d20*/  LDL.LU R115, [R1+0x88c] ;  /* 0x00088c0001737983 */ /* 0x000f260000300800 */
[----:B------:R-:W-:Y:S01]  /*93d30*/  IMAD.WIDE R100, R8, 0x4, R2 ;  /* 0x0000000408647825 */ /* 0x000fe200078e0202 */
[----:B------:R-:W4:Y:S01]  /*93d40*/  LDL.LU R113, [R1+0x87c] ;  /* 0x00087c0001717983 */ /* 0x000f220000300800 */
[----:B-1----:R-:W-:Y:S01]  /*93d50*/  MOV R65, R84 ;  /* 0x0000005400417202 */ /* 0x002fe20000000f00 */
[----:B------:R-:W1:Y:S02]  /*93d60*/  LDC R106, c[0x0][0x228] ;  /* 0x00008a00ff6a7b82 */ /* 0x000e640000000800 */
[----:B---3--:R-:W-:Y:S01]  /*93d70*/  @P0 STG.E desc[UR60][R82.64], R114 ;  /* 0x0000007252000986 */ /* 0x008fe2000c10193c */
[----:B------:R-:W-:-:S05]  /*93d80*/  IMAD.MOV.U32 R67, RZ, RZ, R85 ;  /* 0x000000ffff437224 */ /* 0x000fca00078e0055 */
[----:B------:R-:W3:Y:S08]  /*93d90*/  LDC.64 R84, c[0x0][0x228] ;  /* 0x00008a00ff547b82 */ /* 0x000ef00000000a00 */
[----:B------:R-:W1:Y:S08]  /*93da0*/  LDC R102, c[0x0][0x22c] ;  /* 0x00008b00ff667b82 */ /* 0x000e700000000800 */
[----:B------:R-:W1:Y:S01]  /*93db0*/  LDC R105, c[0x0][0x228] ;  /* 0x00008a00ff697b82 */ /* 0x000e620000000800 */
[----:B--2---:R2:W-:Y:S04]  /*93dc0*/  @P1 STG.E desc[UR60][R100.64], R112 ;  /* 0x0000007064001986 */ /* 0x0045e8000c10193c */
[----:B--2---:R-:W2:Y:S01]  /*93dd0*/  LDL.LU R112, [R1+0x49c] ;  /* 0x00049c0001707983 */ /* 0x004ea20000300800 */
[----:B------:R-:W-:Y:S01]  /*93de0*/  ISETP.LT.AND P4, PT, R9, R65, !P4 ;  /* 0x000000410900720c */ /* 0x000fe20006781270 */
[----:B------:R-:W-:Y:S01]  /*93df0*/  VIADD R11, R6, 0x4f ;  /* 0x0000004f060b7836 */ /* 0x000fe20000000000 */
[----:B------:R-:W-:Y:S01]  /*93e00*/  ISETP.LT.AND P1, PT, R7, R103, !P5 ;  /* 0x000000670700720c */ /* 0x000fe20006f21270 */
[----:B---3--:R-:W-:Y:S01]  /*93e10*/  IMAD.MOV.U32 R64, RZ, RZ, R84 ;  /* 0x000000ffff407224 */ /* 0x008fe200078e0054 */
[----:B------:R-:W3:Y:S01]  /*93e20*/  LDL.LU R114, [R1+0x8a0] ;  /* 0x0008a00001727983 */ /* 0x000ee20000300800 */
[C---:B------:R-:W-:Y:S01]  /*93e30*/  IMAD.WIDE R82, R8.reuse, 0x4, R4 ;  /* 0x0000000408527825 */ /* 0x040fe200078e0204 */
[----:B------:R-:W-:Y:S01]  /*93e40*/  ISETP.GE.AND P0, PT, R11, R107, PT ;  /* 0x0000006b0b00720c */ /* 0x000fe20003f06270 */
[----:B------:R-:W3:Y:S01]  /*93e50*/  LDC R103, c[0x0][0x228] ;  /* 0x00008a00ff677b82 */ /* 0x000ee20000000800 */
[----:B------:R-:W-:Y:S01]  /*93e60*/  ISETP.LT.AND P5, PT, R9, R64, !P5 ;  /* 0x000000400900720c */ /* 0x000fe20006fa1270 */
[----:B------:R-:W-:Y:S01]  /*93e70*/  IMAD.IADD R8, R8, 0x1, R0 ;  /* 0x0000000108087824 */ /* 0x000fe200078e0200 */
[----:B------:R-:W3:Y:S04]  /*93e80*/  LDL.LU R88, [R1+0x86c] ;  /* 0x00086c0001587983 */ /* 0x000ee80000300800 */
[----:B------:R1:W-:Y:S01]  /*93e90*/  @P4 STG.E desc[UR60][R82.64], R76 ;  /* 0x0000004c52004986 */ /* 0x0003e2000c10193c */
[----:B------:R-:W-:Y:S01]  /*93ea0*/  ISETP.LT.AND P4, PT, R7, R104, !P0 ;  /* 0x000000680700720c */ /* 0x000fe20004781270 */
[----:B------:R-:W-:Y:S01]  /*93eb0*/  IMAD.WIDE R100, R8, 0x4, R4 ;  /* 0x0000000408647825 */ /* 0x000fe200078e0204 */
[----:B------:R-:W3:Y:S03]  /*93ec0*/  LDC R107, c[0x0][0x22c] ;  /* 0x00008b00ff6b7b82 */ /* 0x000ee60000000800 */
[----:B------:R-:W-:-:S05]  /*93ed0*/  IMAD.MOV.U32 R66, RZ, RZ, R85 ;  /* 0x000000ffff427224 */ /* 0x000fca00078e0055 */
[----:B------:R-:W2:Y:S01]  /*93ee0*/  LDC.64 R84, c[0x0][0x228] ;  /* 0x00008a00ff547b82 */ /* 0x000ea20000000a00 */
[C---:B-1----:R-:W-:Y:S01]  /*93ef0*/  IMAD.WIDE R82, R8.reuse, 0x4, R2 ;  /* 0x0000000408527825 */ /* 0x042fe200078e0202 */
[----:B------:R-:W-:-:S04]  /*93f00*/  IADD3 R8, R8, R0, RZ ;  /* 0x0000000008087210 */ /* 0x000fc80007ffe0ff */
[----:B----4-:R1:W-:Y:S01]  /*93f10*/  @P1 STG.E desc[UR60][R82.64], R115 ;  /* 0x0000007352001986 */ /* 0x0103e2000c10193c */
[----:B------:R-:W-:Y:S01]  /*93f20*/  VIADD R11, R6, 0x50 ;  /* 0x00000050060b7836 */ /* 0x000fe20000000000 */
[----:B------:R-:W-:Y:S01]  /*93f30*/  MOV R64, R87 ;  /* 0x0000005700407202 */ /* 0x000fe20000000f00 */
[----:B------:R-:W-:Y:S01]  /*93f40*/  IMAD.MOV.U32 R70, RZ, RZ, R73 ;  /* 0x000000ffff467224 */ /* 0x000fe200078e0049 */
[----:B------:R4:W-:Y:S01]  /*93f50*/  @P5 STG.E desc[UR60][R100.64], R113 ;  /* 0x0000007164005986 */ /* 0x0009e2000c10193c */
[----:B------:R-:W3:Y:S01]  /*93f60*/  LDC R104, c[0x0][0x228] ;  /* 0x00008a00ff687b82 */ /* 0x000ee20000000800 */
[----:B-1----:R-:W-:Y:S02]  /*93f70*/  IMAD.WIDE R82, R8, 0x4, R2 ;  /* 0x0000000408527825 */ /* 0x002fe400078e0202 */
[----:B----4-:R-:W4:Y:S04]  /*93f80*/  LDL.LU R113, [R1+0x890] ;  /* 0x0008900001717983 */ /* 0x010f280000300800 */
[----:B--2---:R1:W-:Y:S04]  /*93f90*/  @P4 STG.E desc[UR60][R82.64], R112 ;  /* 0x0000007052004986 */ /* 0x0043e8000c10193c */
[----:B-1----:R-:W2:Y:S01]  /*93fa0*/  LDL.LU R112, [R1+0xa0] ;  /* 0x0000a00001707983 */ /* 0x002ea20000300800 */
[----:B------:R-:W-:-:S02]  /*93fb0*/  MOV R72, R84 ;  /* 0x0000005400487202 */ /* 0x000fc40000000f00 */
[----:B------:R-:W-:Y:S01]  /*93fc0*/  ISETP.GE.AND P1, PT, R11, R108, PT ;  /* 0x0000006c0b00720c */ /* 0x000fe20003f26270 */
[----:B------:R-:W-:Y:S01]  /*93fd0*/  IMAD.WIDE R82, R8, 0x4, R4 ;  /* 0x0000000408527825 */ /* 0x000fe200078e0204 */
[----:B------:R-:W-:Y:S01]  /*93fe0*/  ISETP.LT.AND P0, PT, R9, R72, !P0 ;  /* 0x000000480900720c */ /* 0x000fe20004701270 */
[----:B------:R-:W2:Y:S01]  /*93ff0*/  LDL.LU R115, [R1+0x4a0] ;  /* 0x0004a00001737983 */ /* 0x000ea20000300800 */
[----:B------:R-:W-:Y:S01]  /*94000*/  IADD3 R11, R6, 0x51, RZ ;  /* 0x00000051060b7810 */ /* 0x000fe20007ffe0ff */
[----:B------:R-:W-:Y:S01]  /*94010*/  IMAD.MOV.U32 R84, RZ, RZ, R86 ;  /* 0x000000ffff547224 */ /* 0x000fe200078e0056 */
[----:B------:R-:W-:Y:S01]  /*94020*/  ISETP.LT.AND P5, PT, R7, R106, !P1 ;  /* 0x0000006a0700720c */ /* 0x000fe20004fa1270 */
[----:B------:R-:W1:Y:S01]  /*94030*/  LDC.64 R86, c[0x0][0x228] ;  /* 0x00008a00ff567b82 */ /* 0x000e620000000a00 */
[----:B------:R-:W-:Y:S01]  /*94040*/  ISETP.GE.AND P4, PT, R11, R102, PT ;  /* 0x000000660b00720c */ /* 0x000fe20003f86270 */
[----:B------:R-:W-:Y:S01]  /*94050*/  IMAD.IADD R11, R8, 0x1, R0 ;  /* 0x00000001080b7824 */ /* 0x000fe200078e0200 */
[----:B------:R-:W-:Y:S01]  /*94060*/  ISETP.LT.AND P1, PT, R9, R84, !P1 ;  /* 0x000000540900720c */ /* 0x000fe20004f21270 */
[----:B------:R-:W-:-:S02]  /*94070*/  VIADD R8, R6, 0x52 ;  /* 0x0000005206087836 */ /* 0x000fc40000000000 */
[----:B------:R-:W-:Y:S02]  /*94080*/  IMAD.WIDE R100, R11, 0x4, R2 ;  /* 0x000000040b647825 */ /* 0x000fe400078e0202 */
[----:B---3--:R3:W-:Y:S01]  /*94090*/  @P0 STG.E desc[UR60][R82.64], R88 ;  /* 0x0000005852000986 */ /* 0x0087e2000c10193c */
[----:B------:R-:W-:Y:S01]  /*940a0*/  ISETP.LT.AND P0, PT, R7, R105, !P4 ;  /* 0x000000690700720c */ /* 0x000fe20006701270 */
[----:B------:R-:W2:Y:S02]  /*940b0*/  LDC R108, c[0x0][0x22c] ;  /* 0x00008b00ff6c7b82 */ /* 0x000ea40000000800 */
[----:B------:R4:W-:Y:S01]  /*940c0*/  @P5 STG.E desc[UR60][R100.64], R114 ;  /* 0x0000007264005986 */ /* 0x0009e2000c10193c */
[----:B------:R-:W-:Y:S01]  /*940d0*/  ISETP.GE.AND P5, PT, R8, R107, PT ;  /* 0x0000006b0800720c */ /* 0x000fe20003fa6270 */
[----:B------:R-:W-:-:S04]  /*940e0*/  IMAD.IADD R8, R11, 0x1, R0 ;  /* 0x000000010b087824 */ /* 0x000fc800078e0200 */
[----:B------:R-:W2:Y:S01]  /*940f0*/  LDC R107, c[0x0][0x22c] ;  /* 0x00008b00ff6b7b82 */ /* 0x000ea20000000800 */
[----:B---3--:R-:W-:Y:S01]  /*94100*/  IMAD.WIDE R82, R11, 0x4, R4 ;  /* 0x000000040b527825 */ /* 0x008fe200078e0204 */
[----:B------:R-:W3:Y:S03]  /*94110*/  LDL.LU R88, [R1+0x8a4] ;  /* 0x0008a40001587983 */ /* 0x000ee60000300800 */
[----:B----4-:R-:W-:Y:S01]  /*94120*/  IMAD.WIDE R100, R8, 0x4, R2 ;  /* 0x0000000408647825 */ /* 0x010fe200078e0202 */
[----:B------:R-:W4:Y:S02]  /*94130*/  LDL.LU R114, [R1+0x894] ;  /* 0x0008940001727983 */ /* 0x000f240000300800 */
[----:B------:R-:W4:Y:S02]  /*94140*/  LDC R106, c[0x0][0x228] ;  /* 0x00008a00ff6a7b82 */ /* 0x000f240000000800 */
[----:B------:R-:W-:Y:S01]  /*94150*/  @P1 STG.E desc[UR60][R82.64], R113 ;  /* 0x0000007152001986 */ /* 0x000fe2000c10193c */
[----:B-1----:R-:W-:-:S02]  /*94160*/  IMAD.MOV.U32 R73, RZ, RZ, R86 ;  /* 0x000000ffff497224 */ /* 0x002fc400078e0056 */
[----:B------:R-:W-:-:S03]  /*94170*/  IMAD.MOV.U32 R76, RZ, RZ, R87 ;  /* 0x000000ffff4c7224 */ /* 0x000fc600078e0057 */
[----:B------:R-:W1:Y:S01]  /*94180*/  LDC.64 R86, c[0x0][0x228] ;  /* 0x00008a00ff567b82 */ /* 0x000e620000000a00 */
[----:B------:R-:W-:-:S07]  /*94190*/  IMAD.MOV.U32 R65, RZ, RZ, R85 ;  /* 0x000000ffff417224 */ /* 0x000fce00078e0055 */
[----:B------:R-:W4:Y:S08]  /*941a0*/  LDC R102, c[0x0][0x22c] ;  /* 0x00008b00ff667b82 */ /* 0x000f300000000800 */
[----:B------:R-:W4:Y:S01]  /*941b0*/  LDC R105, c[0x0][0x228] ;  /* 0x00008a00ff697b82 */ /* 0x000f220000000800 */
[----:B--2---:R2:W-:Y:S04]  /*941c0*/  @P0 STG.E desc[UR60][R100.64], R112 ;  /* 0x0000007064000986 */ /* 0x0045e8000c10193c */
[----:B--2---:R-:W2:Y:S01]  /*941d0*/  LDL.LU R112, [R1+0xa4] ;  /* 0x0000a40001707983 */ /* 0x004ea20000300800 */
[----:B------:R-:W-:-:S02]  /*941e0*/  ISETP.LT.AND P4, PT, R9, R73, !P4 ;  /* 0x000000490900720c */ /* 0x000fc40006781270 */
[----:B------:R-:W-:Y:S01]  /*941f0*/  IADD3 R11, R6, 0x53, RZ ;  /* 0x00000053060b7810 */ /* 0x000fe20007ffe0ff */
[----:B-1----:R-:W-:Y:S01]  /*94200*/  IMAD.MOV.U32 R72, RZ, RZ, R86 ;  /* 0x000000ffff487224 */ /* 0x002fe200078e0056 */
[----:B------:R-:W-:Y:S01]  /*94210*/  ISETP.LT.AND P0, PT, R7, R103, !P5 ;  /* 0x000000670700720c */ /* 0x000fe20006f01270 */
[C---:B------:R-:W-:Y:S01]  /*94220*/  IMAD.WIDE R82, R8.reuse, 0x4, R4 ;  /* 0x0000000408527825 */ /* 0x040fe200078e0204 */
[----:B------:R-:W-:Y:S01]  /*94230*/  ISETP.GE.AND P1, PT, R11, R108, PT ;  /* 0x0000006c0b00720c */ /* 0x000fe20003f26270 */
[----:B------:R-:W2:Y:S01]  /*94240*/  LDL.LU R113, [R1+0x8a8] ;  /* 0x0008a80001717983 */ /* 0x000ea20000300800 */
[----:B------:R-:W-:Y:S01]  /*94250*/  ISETP.LT.AND P5, PT, R9, R72, !P5 ;  /* 0x000000480900720c */ /* 0x000fe20006fa1270 */
[----:B------:R-:W-:Y:S01]  /*94260*/  IMAD.IADD R8, R8, 0x1, R0 ;  /* 0x0000000108087824 */ /* 0x000fe200078e0200 */
[----:B------:R-:W-:Y:S01]  /*94270*/  MOV R74, R87 ;  /* 0x00000057004a7202 */ /* 0x000fe20000000f00 */
[----:B------:R-:W1:Y:S02]  /*94280*/  LDC R108, c[0x0][0x22c] ;  /* 0x00008b00ff6c7b82 */ /* 0x000e640000000800 */
[----:B------:R3:W-:Y:S01]  /*94290*/  @P4 STG.E desc[UR60][R82.64], R115 ;  /* 0x0000007352004986 */ /* 0x0007e2000c10193c */
[----:B------:R-:W-:Y:S01]  /*942a0*/  ISETP.LT.AND P4, PT, R7, R104, !P1 ;  /* 0x000000680700720c */ /* 0x000fe20004f81270 */
[----:B------:R-:W-:-:S04]  /*942b0*/  IMAD.WIDE R100, R8, 0x4, R4 ;  /* 0x0000000408647825 */ /* 0x000fc800078e0204 */
[----:B------:R-:W1:Y:S01]  /*942c0*/  LDC.64 R86, c[0x0][0x228] ;  /* 0x00008a00ff567b82 */ /* 0x000e620000000a00 */
[----:B---3--:R-:W3:Y:S01]  /*942d0*/  LDL.LU R115, [R1+0x4a4] ;  /* 0x0004a40001737983 */ /* 0x008ee20000300800 */
[----:B------:R-:W-:Y:S01]  /*942e0*/  IMAD.WIDE R82, R8, 0x4, R2 ;  /* 0x0000000408527825 */ /* 0x000fe200078e0202 */
[----:B------:R-:W-:-:S05]  /*942f0*/  IADD3 R11, R6, 0x54, RZ ;  /* 0x00000054060b7810 */ /* 0x000fca0007ffe0ff */
[----:B------:R-:W3:Y:S01]  /*94300*/  LDC R103, c[0x0][0x228] ;  /* 0x00008a00ff677b82 */ /* 0x000ee20000000800 */
[----:B------:R-:W-:Y:S01]  /*94310*/  IMAD.IADD R8, R8, 0x1, R0 ;  /* 0x0000000108087824 */ /* 0x000fe200078e0200 */
[----:B------:R4:W-:Y:S04]  /*94320*/  @P0 STG.E desc[UR60][R82.64], R88 ;  /* 0x0000005852000986 */ /* 0x0009e8000c10193c */
[----:B----4-:R-:W-:Y:S01]  /*94330*/  @P5 STG.E desc[UR60][R100.64], R114 ;  /* 0x0000007264005986 */ /* 0x010fe2000c10193c */
[----:B------:R-:W-:Y:S01]  /*94340*/  IMAD.MOV.U32 R72, RZ, RZ, R91 ;  /* 0x000000ffff487224 */ /* 0x000fe200078e005b */
[----:B------:R-:W4:Y:S01]  /*94350*/  LDC R104, c[0x0][0x228] ;  /* 0x00008a00ff687b82 */ /* 0x000f220000000800 */
[----:B------:R-:W-:Y:S01]  /*94360*/  IMAD.WIDE R82, R8, 0x4, R2 ;  /* 0x0000000408527825 */ /* 0x000fe200078e0202 */
[----:B------:R-:W4:Y:S04]  /*94370*/  LDL.LU R88, [R1+0x898] ;  /* 0x0008980001587983 */ /* 0x000f280000300800 */
[----:B--2---:R2:W-:Y:S04]  /*94380*/  @P4 STG.E desc[UR60][R82.64], R112 ;  /* 0x0000007052004986 */ /* 0x0045e8000c10193c */
[----:B--2---:R-:W2:Y:S04]  /*94390*/  LDL.LU R112, [R1+0xa8] ;  /* 0x0000a80001707983 */ /* 0x004ea80000300800 */
[----:B------:R-:W2:Y:S01]  /*943a0*/  LDL.LU R114, [R1+0x4a8] ;  /* 0x0004a80001727983 */ /* 0x000ea20000300800 */
[----:B-1----:R-:W-:Y:S01]  /*943b0*/  IMAD.MOV.U32 R85, RZ, RZ, R86 ;  /* 0x000000ffff557224 */ /* 0x002fe200078e0056 */
[----:B------:R-:W-:-:S02]  /*943c0*/  MOV R86, R90 ;  /* 0x0000005a00567202 */ /* 0x000fc40000000f00 */
[----:B------:R-:W1:Y:S01]  /*943d0*/  LDC.64 R90, c[0x0][0x228] ;  /* 0x00008a00ff5a7b82 */ /* 0x000e620000000a00 */
[----:B------:R-:W-:Y:S02]  /*943e0*/  ISETP.GE.AND P0, PT, R11, R107, PT ;  /* 0x0000006b0b00720c */ /* 0x000fe40003f06270 */
[----:B------:R-:W-:Y:S02]  /*943f0*/  ISETP.LT.AND P1, PT, R9, R85, !P1 ;  /* 0x000000550900720c */ /* 0x000fe40004f21270 */
[----:B------:R-:W-:Y:S02]  /*94400*/  IADD3 R11, R6, 0x55, RZ ;  /* 0x00000055060b7810 */ /* 0x000fe40007ffe0ff */
[----:B------:R-:W-:Y:S01]  /*94410*/  ISETP.LT.AND P5, PT, R7, R106, !P0 ;  /* 0x0000006a0700720c */ /* 0x000fe200047a1270 */
[C---:B------:R-:W-:Y:S01]  /*94420*/  IMAD.WIDE R82, R8.reuse, 0x4, R4 ;  /* 0x0000000408527825 */ /* 0x040fe200078e0204 */
[----:B------:R-:W-:Y:S01]  /*94430*/  ISETP.GE.AND P4, PT, R11, R102, PT ;  /* 0x000000660b00720c */ /* 0x000fe20003f86270 */
[----:B------:R-:W2:Y:S02]  /*94440*/  LDC R107, c[0x0][0x22c] ;  /* 0x00008b00ff6b7b82 */ /* 0x000ea40000000800 */
[----:B------:R-:W-:Y:S01]  /*94450*/  IMAD.IADD R11, R8, 0x1, R0 ;  /* 0x00000001080b7824 */ /* 0x000fe200078e0200 */
[----:B------:R-:W-:Y:S01]  /*94460*/  ISETP.LT.AND P0, PT, R9, R86, !P0 ;  /* 0x000000560900720c */ /* 0x000fe20004701270 */
[----:B------:R-:W-:Y:S01]  /*94470*/  VIADD R8, R6, 0x56 ;  /* 0x0000005606087836 */ /* 0x000fe20000000000 */
[----:B------:R-:W2:Y:S01]  /*94480*/  LDL.LU R86, [R1+0x8ac] ;  /* 0x0008ac0001567983 */ /* 0x000ea20000300800 */
[----:B------:R-:W-:-:S02]  /*94490*/  IMAD.WIDE R100, R11, 0x4, R2 ;  /* 0x000000040b647825 */ /* 0x000fc400078e0202 */
[----:B------:R-:W2:Y:S01]  /*944a0*/  LDC R106, c[0x0][0x228] ;  /* 0x00008a00ff6a7b82 */ /* 0x000ea20000000800 */
[----:B---3--:R3:W-:Y:S01]  /*944b0*/  @P1 STG.E desc[UR60][R82.64], R115 ;  /* 0x0000007352001986 */ /* 0x0087e2000c10193c */
[----:B------:R-:W-:Y:S01]  /*944c0*/  ISETP.LT.AND P1, PT, R7, R105, !P4 ;  /* 0x000000690700720c */ /* 0x000fe20006721270 */
[----:B-1----:R-:W-:Y:S02]  /*944d0*/  IMAD.MOV.U32 R84, RZ, RZ, R90 ;  /* 0x000000ffff547224 */ /* 0x002fe400078e005a */
[----:B------:R1:W-:Y:S01]  /*944e0*/  @P5 STG.E desc[UR60][R100.64], R113 ;  /* 0x0000007164005986 */ /* 0x0003e2000c10193c */
[----:B------:R-:W-:Y:S01]  /*944f0*/  ISETP.GE.AND P5, PT, R8, R108, PT ;  /* 0x0000006c0800720c */ /* 0x000fe20003fa6270 */
[----:B------:R-:W-:Y:S01]  /*94500*/  IMAD.MOV.U32 R85, RZ, RZ, R92 ;  /* 0x000000ffff557224 */ /* 0x000fe200078e005c */
[----:B------:R-:W2:Y:S01]  /*94510*/  LDC R102, c[0x0][0x22c] ;  /* 0x00008b00ff667b82 */ /* 0x000ea20000000800 */
[----:B------:R-:W-:Y:S01]  /*94520*/  ISETP.LT.AND P4, PT, R9, R84, !P4 ;  /* 0x000000540900720c */ /* 0x000fe20006781270 */
[C---:B------:R-:W-:Y:S01]  /*94530*/  IMAD.IADD R8, R11.reuse, 0x1, R0 ;  /* 0x000000010b087824 */ /* 0x040fe200078e0200 */
[----:B---3--:R-:W3:Y:S01]  /*94540*/  LDL.LU R115, [R1+0x89c] ;  /* 0x00089c0001737983 */ /* 0x008ee20000300800 */
[----:B------:R-:W-:Y:S01]  /*94550*/  IMAD.WIDE R82, R11, 0x4, R4 ;  /* 0x000000040b527825 */ /* 0x000fe200078e0204 */
[----:B------:R-:W-:-:S03]  /*94560*/  MOV R90, R93 ;  /* 0x0000005d005a7202 */ /* 0x000fc60000000f00 */
[----:B------:R-:W2:Y:S01]  /*94570*/  LDC.64 R92, c[0x0][0x228] ;  /* 0x00008a00ff5c7b82 */ /* 0x000ea20000000a00 */
[C---:B-1----:R-:W-:Y:S01]  /*94580*/  IMAD.WIDE R100, R8.reuse, 0x4, R2 ;  /* 0x0000000408647825 */ /* 0x042fe200078e0202 */
[----:B----4-:R1:W-:Y:S04]  /*94590*/  @P0 STG.E desc[UR60][R82.64], R88 ;  /* 0x0000005852000986 */ /* 0x0103e8000c10193c */
[----:B------:R-:W4:Y:S02]  /*945a0*/  LDL.LU R113, [R1+0xac] ;  /* 0x0000ac0001717983 */ /* 0x000f240000300800 */
[----:B------:R-:W4:Y:S01]  /*945b0*/  LDC R108, c[0x0][0x22c] ;  /* 0x00008b00ff6c7b82 */ /* 0x000f220000000800 */
[----:B-1----:R-:W-:-:S07]  /*945c0*/  IMAD.WIDE R82, R8, 0x4, R4 ;  /* 0x0000000408527825 */ /* 0x002fce00078e0204 */
[----:B------:R-:W1:Y:S01]  /*945d0*/  LDC R105, c[0x0][0x228] ;  /* 0x00008a00ff697b82 */ /* 0x000e620000000800 */
[----:B--2---:R2:W-:Y:S04]  /*945e0*/  @P1 STG.E desc[UR60][R100.64], R112 ;  /* 0x0000007064001986 */ /* 0x0045e8000c10193c */
[----:B------:R1:W-:Y:S04]  /*945f0*/  @P4 STG.E desc[UR60][R82.64], R114 ;  /* 0x0000007252004986 */ /* 0x0003e8000c10193c */
[----:B--2---:R-:W2:Y:S01]  /*94600*/  LDL.LU R112, [R1+0x8b0] ;  /* 0x0008b00001707983 */ /* 0x004ea20000300800 */
[----:B------:R-:W3:Y:S03]  /*94610*/  LDC.64 R100, c[0x0][0x228] ;  /* 0x00008a00ff647b82 */ /* 0x000ee60000000a00 */
[----:B-1----:R-:W2:Y:S01]  /*94620*/  LDL.LU R114, [R1+0x4ac] ;  /* 0x0004ac0001727983 */ /* 0x002ea20000300800 */
[----:B------:R-:W-:-:S02]  /*94630*/  IADD3 R11, R6, 0x57, RZ ;  /* 0x00000057060b7810 */ /* 0x000fc40007ffe0ff */
[----:B------:R-:W-:Y:S02]  /*94640*/  ISETP.LT.AND P1, PT, R7, R103, !P5 ;  /* 0x000000670700720c */ /* 0x000fe40006f21270 */
[----:B------:R-:W-:Y:S01]  /*94650*/  ISETP.GE.AND P0, PT, R11, R107, PT ;  /* 0x0000006b0b00720c */ /* 0x000fe20003f06270 */
[----:B------:R-:W-:Y:S01]  /*94660*/  IMAD.IADD R8, R8, 0x1, R0 ;  /* 0x0000000108087824 */ /* 0x000fe200078e0200 */
[----:B------:R-:W-:Y:S01]  /*94670*/  ISETP.LT.AND P5, PT, R9, R85, !P5 ;  /* 0x000000550900720c */ /* 0x000fe20006fa1270 */
[----:B------:R-:W-:Y:S01]  /*94680*/  IMAD.MOV.U32 R84, RZ, RZ, R92 ;  /* 0x000000ffff547224 */ /* 0x000fe200078e005c */
[----:B------:R-:W-:Y:S01]  /*94690*/  ISETP.LT.AND P4, PT, R7, R104, !P0 ;  /* 0x000000680700720c */ /* 0x000fe20004781270 */
[----:B------:R-:W-:Y:S01]  /*946a0*/  IMAD.WIDE R82, R8, 0x4, R2 ;  /* 0x0000000408527825 */ /* 0x000fe200078e0202 */
[----:B------:R-:W1:Y:S02]  /*946b0*/  LDC R107, c[0x0][0x22c] ;  /* 0x00008b00ff6b7b82 */ /* 0x000e640000000800 */
[----:B------:R-:W-:-:S03]  /*946c0*/  ISETP.LT.AND P0, PT, R9, R84, !P0 ;  /* 0x000000540900720c */ /* 0x000fc60004701270 */
[----:B------:R3:W-:Y:S02]  /*946d0*/  @P1 STG.E desc[UR60][R82.64], R86 ;  /* 0x0000005652001986 */ /* 0x0007e4000c10193c */
[----:B---3--:R-:W-:Y:S01]  /*946e0*/  IMAD.MOV.U32 R88, RZ, RZ, R101 ;  /* 0x000000ffff587224 */ /* 0x008fe200078e0065 */
[----:B------:R-:W-:Y:S01]  /*946f0*/  MOV R92, R100 ;  /* 0x00000064005c7202 */ /* 0x000fe20000000f00 */
[----:B------:R-:W-:Y:S01]  /*94700*/  IMAD.WIDE R100, R8, 0x4, R4 ;  /* 0x0000000408647825 */ /* 0x000fe200078e0204 */
[----:B------:R-:W-:Y:S01]  /*94710*/  IADD3 R11, R6, 0x58, RZ ;  /* 0x00000058060b7810 */ /* 0x000fe20007ffe0ff */
[----:B------:R-:W3:Y:S02]  /*94720*/  LDC R103, c[0x0][0x228] ;  /* 0x00008a00ff677b82 */ /* 0x000ee40000000800 */
[----:B------:R-:W-:-:S04]  /*94730*/  IMAD.IADD R8, R8, 0x1, R0 ;  /* 0x0000000108087824 */ /* 0x000fc800078e0200 */
[C---:B------:R-:W-:Y:S01]  /*94740*/  IMAD.WIDE R82, R8.reuse, 0x4, R2 ;  /* 0x0000000408527825 */ /* 0x040fe200078e0202 */
[----:B------:R1:W-:Y:S01]  /*94750*/  @P5 STG.E desc[UR60][R100.64], R115 ;  /* 0x0000007364005986 */ /* 0x0003e2000c10193c */
[----:B------:R-:W3:Y:S03]  /*94760*/  LDC R104, c[0x0][0x228] ;  /* 0x00008a00ff687b82 */ /* 0x000ee60000000800 */
[----:B----4-:R4:W-:Y:S05]  /*94770*/  @P4 STG.E desc[UR60][R82.64], R113 ;  /* 0x0000007152004986 */ /* 0x0109ea000c10193c */
[----:B-1----:R-:W1:Y:S01]  /*94780*/  LDC.64 R100, c[0x0][0x228] ;  /* 0x00008a00ff647b82 */ /* 0x002e620000000a00 */
[----:B----4-:R-:W-:-:S05]  /*94790*/  IMAD.WIDE R82, R8, 0x4, R4 ;  /* 0x0000000408527825 */ /* 0x010fca00078e0204 */
[----:B--2---:R2:W-:Y:S04]  /*947a0*/  @P0 STG.E desc[UR60][R82.64], R114 ;  /* 0x0000007252000986 */ /* 0x0045e8000c10193c */
[----:B--2---:R-:W2:Y:S01]  /*947b0*/  LDL.LU R114, [R1+0x8b4] ;  /* 0x0008b40001727983 */ /* 0x004ea20000300800 */
[----:B------:R-:W-:Y:S01]  /*947c0*/  ISETP.GE.AND P1, PT, R11, R108, PT ;  /* 0x0000006c0b00720c */ /* 0x000fe20003f26270 */
[----:B------:R-:W-:Y:S01]  /*947d0*/  VIADD R11, R6, 0x59 ;  /* 0x00000059060b7836 */ /* 0x000fe20000000000 */
[----:B-1----:R-:W-:Y:S01]  /*947e0*/  MOV R84, R100 ;  /* 0x0000006400547202 */ /* 0x002fe20000000f00 */
[----:B------:R-:W-:Y:S01]  /*947f0*/  IMAD.MOV.U32 R86, RZ, RZ, R101 ;  /* 0x000000ffff567224 */ /* 0x000fe200078e0065 */
[----:B------:R-:W-:Y:S01]  /*94800*/  ISETP.LT.AND P5, PT, R7, R106, !P1 ;  /* 0x0000006a0700720c */ /* 0x000fe20004fa1270 */
[----:B------:R-:W-:Y:S01]  /*94810*/  IMAD.MOV.U32 R85, RZ, RZ, R110 ;  /* 0x000000ffff557224 */ /* 0x000fe200078e006e */
[----:B------:R-:W-:Y:S01]  /*94820*/  ISETP.GE.AND P4, PT, R11, R102, PT ;  /* 0x000000660b00720c */ /* 0x000fe20003f86270 */
[----:B------:R-:W-:Y:S01]  /*94830*/  IMAD.IADD R11, R8, 0x1, R0 ;  /* 0x00000001080b7824 */ /* 0x000fe200078e0200 */
[----:B------:R-:W-:Y:S01]  /*94840*/  ISETP.LT.AND P1, PT, R9, R92, !P1 ;  /* 0x0000005c0900720c */ /* 0x000fe20004f21270 */
[----:B------:R-:W-:Y:S01]  /*94850*/  VIADD R8, R6, 0x5a ;  /* 0x0000005a06087836 */ /* 0x000fe20000000000 */
[----:B------:R-:W1:Y:S01]  /*94860*/  LDC.64 R108, c[0x0][0x228] ;  /* 0x00008a00ff6c7b82 */ /* 0x000e620000000a00 */
[----:B------:R-:W-:Y:S01]  /*94870*/  IMAD.WIDE R100, R11, 0x4, R2 ;  /* 0x000000040b647825 */ /* 0x000fe200078e0202 */
[----:B------:R-:W-:-:S05]  /*94880*/  ISETP.LT.AND P0, PT, R7, R105, !P4 ;  /* 0x000000690700720c */ /* 0x000fca0006701270 */
[----:B------:R4:W-:Y:S01]  /*94890*/  @P5 STG.E desc[UR60][R100.64], R112 ;  /* 0x0000007064005986 */ /* 0x0009e2000c10193c */
[----:B------:R-:W-:Y:S01]  /*948a0*/  ISETP.GE.AND P5, PT, R8, R107, PT ;  /* 0x0000006b0800720c */ /* 0x000fe20003fa6270 */
[C---:B------:R-:W-:Y:S01]  /*948b0*/  IMAD.WIDE R82, R11.reuse, 0x4, R4 ;  /* 0x000000040b527825 */ /* 0x040fe200078e0204 */
[----:B------:R-:W-:Y:S01]  /*948c0*/  IADD3 R8, R11, R0, RZ ;  /* 0x000000000b087210 */ /* 0x000fe20007ffe0ff */
[----:B------:R-:W2:Y:S01]  /*948d0*/  LDC R106, c[0x0][0x22c] ;  /* 0x00008b00ff6a7b82 */ /* 0x000ea20000000800 */
[----:B------:R-:W-:Y:S01]  /*948e0*/  ISETP.LT.AND P4, PT, R9, R85, !P4 ;  /* 0x000000550900720c */ /* 0x000fe20006781270 */
[----:B----4-:R-:W4:Y:S02]  /*948f0*/  LDL.LU R112, [R1+0x8b8] ;  /* 0x0008b80001707983 */ /* 0x010f240000300800 */
[----:B------:R-:W-:-:S04]  /*94900*/  IMAD.WIDE R100, R8, 0x4, R2 ;  /* 0x0000000408647825 */ /* 0x000fc800078e0202 */
[----:B------:R-:W2:Y:S01]  /*94910*/  LDC R107, c[0x0][0x22c] ;  /* 0x00008b00ff6b7b82 */ /* 0x000ea20000000800 */
[----:B------:R1:W-:Y:S04]  /*94920*/  @P1 STG.E desc[UR60][R82.64], R216 ;  /* 0x000000d852001986 */ /* 0x0003e8000c10193c */
[----:B------:R1:W-:Y:S01]  /*94930*/  @P0 STG.E desc[UR60][R100.64], R212 ;  /* 0x000000d464000986 */ /* 0x0003e2000c10193c */
[----:B---3--:R-:W-:Y:S01]  /*94940*/  ISETP.LT.AND P0, PT, R7, R103, !P5 ;  /* 0x000000670700720c */ /* 0x008fe20006f01270 */
[----:B-1----:R-:W-:Y:S01]  /*94950*/  IMAD.MOV.U32 R92, RZ, RZ, R108 ;  /* 0x000000ffff5c7224 */ /* 0x002fe200078e006c */
[----:B------:R-:W1:Y:S01]  /*94960*/  LDC R105, c[0x0][0x228] ;  /* 0x00008a00ff697b82 */ /* 0x000e620000000800 */
[C---:B------:R-:W-:Y:S01]  /*94970*/  IMAD.WIDE R82, R8.reuse, 0x4, R4 ;  /* 0x0000000408527825 */ /* 0x040fe200078e0204 */
[----:B------:R-:W-:-:S06]  /*94980*/  IADD3 R8, R8, R0, RZ ;  /* 0x0000000008087210 */ /* 0x000fcc0007ffe0ff */
[----:B------:R-:W3:Y:S01]  /*94990*/  LDC R102, c[0x0][0x22c] ;  /* 0x00008b00ff667b82 */ /* 0x000ee20000000800 */
[----:B------:R1:W-:Y:S07]  /*949a0*/  @P4 STG.E desc[UR60][R82.64], R208 ;  /* 0x000000d052004986 */ /* 0x0003ee000c10193c */
[----:B------:R-:W3:Y:S01]  /*949b0*/  LDC.64 R100, c[0x0][0x228] ;  /* 0x00008a00ff647b82 */ /* 0x000ee20000000a00 */
[----:B-1----:R-:W-:Y:S01]  /*949c0*/  IMAD.WIDE R82, R8, 0x4, R2 ;  /* 0x0000000408527825 */ /* 0x002fe200078e0202 */
[----:B------:R-:W-:-:S06]  /*949d0*/  ISETP.LT.AND P5, PT, R9, R84, !P5 ;  /* 0x000000540900720c */ /* 0x000fcc0006fa1270 */
[----:B------:R-:W1:Y:S01]  /*949e0*/  LDC R103, c[0x0][0x228] ;  /* 0x00008a00ff677b82 */ /* 0x000e620000000800 */
[----:B--2---:R2:W-:Y:S04]  /*949f0*/  @P0 STG.E desc[UR60][R82.64], R114 ;  /* 0x0000007252000986 */ /* 0x0045e8000c10193c */
[----:B--2---:R-:W2:Y:S01]  /*94a00*/  LDL.LU R114, [R1+0x8bc] ;  /* 0x0008bc0001727983 */ /* 0x004ea20000300800 */
[----:B---3--:R-:W-:Y:S02]  /*94a10*/  IMAD.MOV.U32 R108, RZ, RZ, R100 ;  /* 0x000000ffff6c7224 */ /* 0x008fe400078e0064 */
[----:B------:R-:W-:Y:S02]  /*94a20*/  IMAD.MOV.U32 R84, RZ, RZ, R101 ;  /* 0x000000ffff547224 */ /* 0x000fe400078e0065 */
[----:B------:R-:W-:-:S02]  /*94a30*/  VIADD R11, R6, 0x5b ;  /* 0x0000005b060b7836 */ /* 0x000fc40000000000 */
[----:B------:R-:W-:-:S03]  /*94a40*/  IMAD.WIDE R100, R8, 0x4, R4 ;  /* 0x0000000408647825 */ /* 0x000fc600078e0204 */
[----:B------:R-:W-:Y:S02]  /*94a50*/  ISETP.GE.AND P1, PT, R11, R106, PT ;  /* 0x0000006a0b00720c */ /* 0x000fe40003f26270 */
[----:B------:R3:W-:Y:S01]  /*94a60*/  @P5 STG.E desc[UR60][R100.64], R217 ;  /* 0x000000d964005986 */ /* 0x0007e2000c10193c */
[----:B------:R-:W-:Y:S01]  /*94a70*/  IMAD.MOV.U32 R73, RZ, RZ, R87 ;  /* 0x000000ffff497224 */ /* 0x000fe200078e0057 */
[----:B------:R-:W-:Y:S01]  /*94a80*/  ISETP.LT.AND P4, PT, R7, R104, !P1 ;  /* 0x000000680700720c */ /* 0x000fe20004f81270 */
[----:B------:R-:W1:Y:S01]  /*94a90*/  LDC R106, c[0x0][0x22c] ;  /* 0x00008b00ff6a7b82 */ /* 0x000e620000000800 */
[----:B------:R-:W-:Y:S01]  /*94aa0*/  MOV R87, R111 ;  /* 0x0000006f00577202 */ /* 0x000fe20000000f00 */
[----:B------:R-:W-:-:S06]  /*94ab0*/  VIADD R11, R6, 0x5c ;  /* 0x0000005c060b7836 */ /* 0x000fcc0000000000 */
[----:B------:R-:W4:Y:S08]  /*94ac0*/  LDC R104, c[0x0][0x228] ;  /* 0x00008a00ff687b82 */ /* 0x000f300000000800 */
[----:B---3--:R-:W3:Y:S01]  /*94ad0*/  LDC.64 R100, c[0x0][0x228] ;  /* 0x00008a00ff647b82 */ /* 0x008ee20000000a00 */
[----:B------:R-:W-:Y:S01]  /*94ae0*/  IMAD.IADD R8, R8, 0x1, R0 ;  /* 0x0000000108087824 */ /* 0x000fe200078e0200 */
[----:B------:R-:W-:-:S06]  /*94af0*/  ISETP.GE.AND P0, PT, R11, R107, PT ;  /* 0x0000006b0b00720c */ /* 0x000fcc0003f06270 */
[----:B------:R-:W1:Y:S01]  /*94b00*/  LDC.64 R110, c[0x0][0x228] ;  /* 0x00008a00ff6e7b82 */ /* 0x000e620000000a00 */
[----:B------:R-:W-:Y:S01]  /*94b10*/  IMAD.WIDE R82, R8, 0x4, R2 ;  /* 0x0000000408527825 */ /* 0x000fe200078e0202 */
[----:B------:R-:W-:-:S03]  /*94b20*/  ISETP.LT.AND P1, PT, R9, R92, !P1 ;  /* 0x0000005c0900720c */ /* 0x000fc60004f21270 */
[----:B------:R-:W-:Y:S01]  /*94b30*/  VIADD R11, R6, 0x5d ;  /* 0x0000005d060b7836 */ /* 0x000fe20000000000 */
[----:B------:R-:W-:Y:S01]  /*94b40*/  ISETP.LT.AND P5, PT, R7, R105, !P0 ;  /* 0x000000690700720c */ /* 0x000fe200047a1270 */
[----:B------:R3:W-:Y:S01]  /*94b50*/  @P4 STG.E desc[UR60][R82.64], R213 ;  /* 0x000000d552004986 */ /* 0x0007e2000c10193c */
[----:B------:R-:W-:Y:S01]  /*94b60*/  IMAD.MOV.U32 R89, RZ, RZ, R93 ;  /* 0x000000ffff597224 */ /* 0x000fe200078e005d */
[----:B------:R-:W-:Y:S01]  /*94b70*/  MOV R85, R109 ;  /* 0x0000006d00557202 */ /* 0x000fe20000000f00 */
[----:B------:R-:W2:Y:S01]  /*94b80*/  LDC R107, c[0x0][0x22c] ;  /* 0x00008b00ff6b7b82 */ /* 0x000ea20000000800 */
[----:B------:R-:W-:Y:S02]  /*94b90*/  ISETP.GE.AND P4, PT, R11, R102, PT ;  /* 0x000000660b00720c */ /* 0x000fe40003f86270 */
[C---:B------:R-:W-:Y:S01]  /*94ba0*/  IADD3 R11, R8.reuse, R0, RZ ;  /* 0x00000000080b7210 */ /* 0x040fe20007ffe0ff */
[----:B---3--:R-:W-:Y:S02]  /*94bb0*/  IMAD.MOV.U32 R92, RZ, RZ, R100 ;  /* 0x000000ffff5c7224 */ /* 0x008fe400078e0064 */
[----:B------:R-:W-:Y:S01]  /*94bc0*/  IMAD.MOV.U32 R94, RZ, RZ, R101 ;  /* 0x000000ffff5e7224 */ /* 0x000fe200078e0065 */
[----:B------:R-:W-:Y:S01]  /*94bd0*/  ISETP.LT.AND P0, PT, R9, R108, !P0 ;  /* 0x0000006c0900720c */ /* 0x000fe20004701270 */
[----:B------:R-:W-:Y:S01]  /*94be0*/  IMAD.WIDE R82, R8, 0x4, R4 ;  /* 0x0000000408527825 */ /* 0x000fe200078e0204 */
[----:B------:R-:W-:Y:S01]  /*94bf0*/  IADD3 R8, R6, 0x5e, RZ ;  /* 0x0000005e06087810 */ /* 0x000fe20007ffe0ff */
[----:B------:R-:W3:Y:S02]  /*94c00*/  LDC.64 R108, c[0x0][0x228] ;  /* 0x00008a00ff6c7b82 */ /* 0x000ee40000000a00 */
[----:B------:R-:W-:Y:S01]  /*94c10*/  IMAD.WIDE R100, R11, 0x4, R2 ;  /* 0x000000040b647825 */ /* 0x000fe200078e0202 */
[----:B------:R1:W-:Y:S01]  /*94c20*/  @P1 STG.E desc[UR60][R82.64], R209 ;  /* 0x000000d152001986 */ /* 0x0003e2000c10193c */
[----:B----4-:R-:W-:-:S03]  /*94c30*/  ISETP.LT.AND P1, PT, R7, R104, !P4 ;  /* 0x000000680700720c */ /* 0x010fc60006721270 */
[----:B------:R4:W-:Y:S01]  /*94c40*/  @P5 STG.E desc[UR60][R100.64], R112 ;  /* 0x0000007064005986 */ /* 0x0009e2000c10193c */
[----:B-1----:R-:W-:Y:S01]  /*94c50*/  ISETP.GE.AND P5, PT, R8, R106, PT ;  /* 0x0000006a0800720c */ /* 0x002fe20003fa6270 */
[----:B------:R-:W-:Y:S01]  /*94c60*/  IMAD.IADD R8, R11, 0x1, R0 ;  /* 0x000000010b087824 */ /* 0x000fe200078e0200 */
[----:B------:R-:W-:Y:S01]  /*94c70*/  MOV R93, R110 ;  /* 0x0000006e005d7202 */ /* 0x000fe20000000f00 */
[----:B------:R-:W-:Y:S01]  /*94c80*/  IMAD.MOV.U32 R96, RZ, RZ, R111 ;  /* 0x000000ffff607224 */ /* 0x000fe200078e006f */
[----:B------:R-:W1:Y:S02]  /*94c90*/  LDC R105, c[0x0][0x228] ;  /* 0x00008a00ff697b82 */ /* 0x000e640000000800 */
[----:B------:R-:W-:Y:S01]  /*94ca0*/  ISETP.LT.AND P4, PT, R9, R93, !P4 ;  /* 0x0000005d0900720c */ /* 0x000fe20006781270 */
[----:B------:R-:W-:-:S04]  /*94cb0*/  IMAD.WIDE R82, R11, 0x4, R4 ;  /* 0x000000040b527825 */ /* 0x000fc800078e0204 */
[----:B----4-:R-:W-:Y:S01]  /*94cc0*/  IMAD.WIDE R100, R8, 0x4, R2 ;  /* 0x0000000408647825 */ /* 0x010fe200078e0202 */
[----:B------:R4:W-:Y:S01]  /*94cd0*/  @P0 STG.E desc[UR60][R82.64], R218 ;  /* 0x000000da52000986 */ /* 0x0009e2000c10193c */
[----:B------:R-:W1:Y:S03]  /*94ce0*/  LDC R106, c[0x0][0x22c] ;  /* 0x00008b00ff6a7b82 */ /* 0x000e660000000800 */
[----:B------:R4:W-:Y:S01]  /*94cf0*/  @P1 STG.E desc[UR60][R100.64], R214 ;  /* 0x000000d664001986 */ /* 0x0009e2000c10193c */
[----:B------:R-:W-:-:S03]  /*94d00*/  ISETP.LT.AND P1, PT, R7, R103, !P5 ;  /* 0x000000670700720c */ /* 0x000fc60006f21270 */
[----:B------:R-:W2:Y:S01]  /*94d10*/  LDL.LU R112, [R1+0x8c0] ;  /* 0x0008c00001707983 */ /* 0x000ea20000300800 */
[----:B------:R-:W1:Y:S01]  /*94d20*/  LDC R104, c[0x0][0x228] ;  /* 0x00008a00ff687b82 */ /* 0x000e620000000800 */
[----:B----4-:R-:W-:-:S04]  /*94d30*/  IMAD.WIDE R82, R8, 0x4, R4 ;  /* 0x0000000408527825 */ /* 0x010fc800078e0204 */
[----:B------:R-:W-:Y:S01]  /*94d40*/  IMAD.IADD R8, R8, 0x1, R0 ;  /* 0x0000000108087824 */ /* 0x000fe200078e0200 */
[----:B------:R4:W-:Y:S02]  /*94d50*/  @P4 STG.E desc[UR60][R82.64], R210 ;  /* 0x000000d252004986 */ /* 0x0009e4000c10193c */
[----:B------:R-:W1:Y:S01]  /*94d60*/  LDC.64 R100, c[0x0][0x228] ;  /* 0x00008a00ff647b82 */ /* 0x000e620000000a00 */
[----:B---3--:R-:W-:Y:S02]  /*94d70*/  IMAD.MOV.U32 R93, RZ, RZ, R109 ;  /* 0x000000ffff5d7224 */ /* 0x008fe400078e006d */
[----:B------:R-:W-:-:S05]  /*94d80*/  VIADD R11, R6, 0x5f ;  /* 0x0000005f060b7836 */ /* 0x000fca0000000000 */
[----:B------:R-:W3:Y:S01]  /*94d90*/  LDC R102, c[0x0][0x22c] ;  /* 0x00008b00ff667b82 */ /* 0x000ee20000000800 */
[----:B----4-:R-:W-:Y:S01]  /*94da0*/  IMAD.WIDE R82, R8, 0x4, R2 ;  /* 0x0000000408527825 */ /* 0x010fe200078e0202 */
[----:B------:R-:W-:-:S06]  /*94db0*/  MOV R110, R108 ;  /* 0x0000006c006e7202 */ /* 0x000fcc0000000f00 */
[----:B------:R-:W4:Y:S01]  /*94dc0*/  LDC R103, c[0x0][0x228] ;  /* 0x00008a00ff677b82 */ /* 0x000f220000000800 */
[----:B--2---:R2:W-:Y:S04]  /*94dd0*/  @P1 STG.E desc[UR60][R82.64], R114 ;  /* 0x0000007252001986 */ /* 0x0045e8000c10193c */
[----:B--2---:R-:W2:Y:S04]  /*94de0*/  LDL.LU R114, [R1+0x4b0] ;  /* 0x0004b00001727983 */ /* 0x004ea80000300800 */
[----:B------:R-:W2:Y:S04]  /*94df0*/  LDL.LU R111, [R1+0xb0] ;  /* 0x0000b000016f7983 */ /* 0x000ea80000300800 */
[----:B------:R-:W2:Y:S04]  /*94e00*/  LDL.LU R150, [R1+0x8c4] ;  /* 0x0008c40001967983 */ /* 0x000ea80000300800 */
[----:B------:R-:W2:Y:S01]  /*94e10*/  LDL.LU R113, [R1+0x4b4] ;  /* 0x0004b40001717983 */ /* 0x000ea20000300800 */
[----:B------:R-:W-:Y:S01]  /*94e20*/  ISETP.LT.AND P5, PT, R9, R92, !P5 ;  /* 0x0000005c0900720c */ /* 0x000fe20006fa1270 */
[----:B-1----:R-:W-:Y:S01]  /*94e30*/  IMAD.MOV.U32 R109, RZ, RZ, R100 ;  /* 0x000000ffff6d7224 */ /* 0x002fe200078e0064 */
[----:B------:R-:W-:Y:S01]  /*94e40*/  MOV R92, R101 ;  /* 0x00000065005c7202 */ /* 0x000fe20000000f00 */
[----:B------:R-:W-:Y:S01]  /*94e50*/  IMAD.WIDE R100, R8, 0x4, R4 ;  /* 0x0000000408647825 */ /* 0x000fe200078e0204 */
[----:B------:R-:W2:Y:S04]  /*94e60*/  LDL.LU R148, [R1+0xb4] ;  /* 0x0000b40001947983 */ /* 0x000ea80000300800 */
[----:B------:R-:W2:Y:S01]  /*94e70*/  LDL.LU R189, [R1+0x8c8] ;  /* 0x0008c80001bd7983 */ /* 0x000ea20000300800 */
[----:B------:R-:W-:-:S04]  /*94e80*/  ISETP.GE.AND P0, PT, R11, R107, PT ;  /* 0x0000006b0b00720c */ /* 0x000fc80003f06270 */
[----:B------:R1:W-:Y:S01]  /*94e90*/  @P5 STG.E desc[UR60][R100.64], R219 ;  /* 0x000000db64005986 */ /* 0x0003e2000c10193c */
[----:B------:R-:W-:Y:S01]  /*94ea0*/  ISETP.LT.AND P4, PT, R7, R105, !P0 ;  /* 0x000000690700720c */ /* 0x000fe20004781270 */
[----:B------:R-:W-:Y:S01]  /*94eb0*/  VIADD R11, R6, 0x60 ;  /* 0x00000060060b7836 */ /* 0x000fe20000000000 */
[----:B------:R-:W-:Y:S01]  /*94ec0*/  IADD3 R8, R8, R0, RZ ;  /* 0x0000000008087210 */ /* 0x000fe20007ffe0ff */
[----:B------:R-:W-:Y:S01]  /*94ed0*/  IMAD.MOV.U32 R108, RZ, RZ, R122 ;  /* 0x000000ffff6c7224 */ /* 0x000fe200078e007a */
[----:B------:R-:W2:Y:S01]  /*94ee0*/  LDL.LU R115, [R1+0x4b8] ;  /* 0x0004b80001737983 */ /* 0x000ea20000300800 */
[----:B------:R-:W2:Y:S08]  /*94ef0*/  LDC R107, c[0x0][0x22c] ;  /* 0x00008b00ff6b7b82 */ /* 0x000eb00000000800 */
[----:B-1----:R-:W1:Y:S01]  /*94f00*/  LDC.64 R100, c[0x0][0x228] ;  /* 0x00008a00ff647b82 */ /* 0x002e620000000a00 */
[----:B------:R-:W-:Y:S01]  /*94f10*/  ISETP.GE.AND P1, PT, R11, R106, PT ;  /* 0x0000006a0b00720c */ /* 0x000fe20003f26270 */
[----:B------:R-:W-:Y:S01]  /*94f20*/  IMAD.WIDE R82, R8, 0x4, R2 ;  /* 0x0000000408527825 */ /* 0x000fe200078e0202 */
[----:B------:R-:W-:-:S03]  /*94f30*/  ISETP.LT.AND P0, PT, R9, R110, !P0 ;  /* 0x0000006e0900720c */ /* 0x000fc60004701270 */
[----:B------:R-:W-:Y:S01]  /*94f40*/  VIADD R11, R6, 0x61 ;  /* 0x00000061060b7836 */ /* 0x000fe20000000000 */
[----:B------:R-:W-:Y:S01]  /*94f50*/  ISETP.LT.AND P5, PT, R7, R104, !P1 ;  /* 0x000000680700720c */ /* 0x000fe20004fa1270 */
[----:B------:R4:W-:Y:S01]  /*94f60*/  @P4 STG.E desc[UR60][R82.64], R215 ;  /* 0x000000d752004986 */ /* 0x0009e2000c10193c */
[----:B------:R-:W2:Y:S02]  /*94f70*/  LDC R104, c[0x0][0x228] ;  /* 0x00008a00ff687b82 */ /* 0x000ea40000000800 */
[----:B---3--:R-:W-:Y:S02]  /*94f80*/  ISETP.GE.AND P4, PT, R11, R102, PT ;  /* 0x000000660b00720c */ /* 0x008fe40003f86270 */
[C---:B------:R-:W-:Y:S02]  /*94f90*/  IADD3 R11, R8.reuse, R0, RZ ;  /* 0x00000000080b7210 */ /* 0x040fe40007ffe0ff */
[----:B------:R-:W-:Y:S02]  /*94fa0*/  ISETP.LT.AND P1, PT, R9, R109, !P1 ;  /* 0x0000006d0900720c */ /* 0x000fe40004f21270 */
[----:B------:R-:W3:Y:S01]  /*94fb0*/  LDC R106, c[0x0][0x22c] ;  /* 0x00008b00ff6a7b82 */ /* 0x000ee20000000800 */
[----:B----4-:R-:W-:-:S04]  /*94fc0*/  IMAD.WIDE R82, R8, 0x4, R4 ;  /* 0x0000000408527825 */ /* 0x010fc800078e0204 */
[----:B-1----:R-:W-:-:S03]  /*94fd0*/  IMAD.MOV.U32 R110, RZ, RZ, R100 ;  /* 0x000000ffff6e7224 */ /* 0x002fc600078e0064 */
[----:B------:R-:W1:Y:S01]  /*94fe0*/  LDC R105, c[0x0][0x228] ;  /* 0x00008a00ff697b82 */ /* 0x000e620000000800 */
[----:B------:R-:W-:Y:S02]  /*94ff0*/  IMAD.MOV.U32 R122, RZ, RZ, R101 ;  /* 0x000000ffff7a7224 */ /* 0x000fe400078e0065 */
[----:B------:R-:W-:Y:S01]  /*95000*/  IMAD.WIDE R100, R11, 0x4, R2 ;  /* 0x000000040b647825 */ /* 0x000fe200078e0202 */
[----:B------:R4:W-:Y:S04]  /*95010*/  @P0 STG.E desc[UR60][R82.64], R211 ;  /* 0x000000d352000986 */ /* 0x0009e8000c10193c */
[----:B------:R-:W1:Y:S01]  /*95020*/  LDC R109, c[0x0][0x22c] ;  /* 0x00008b00ff6d7b82 */ /* 0x000e620000000800 */
[----:B------:R3:W-:Y:S01]  /*95030*/  @P5 STG.E desc[UR60][R100.64], R112 ;  /* 0x0000007064005986 */ /* 0x0007e2000c10193c */
[----:B------:R-:W-:-:S06]  /*95040*/  IADD3 R8, R6, 0x62, RZ ;  /* 0x0000006206087810 */ /* 0x000fcc0007ffe0ff */
[----:B----4-:R-:W4:Y:S01]  /*95050*/  LDC.64 R82, c[0x0][0x228] ;  /* 0x00008a00ff527b82 */ /* 0x010f220000000a00 */
[----:B---3--:R-:W-:Y:S01]  /*95060*/  IMAD.WIDE R100, R11, 0x4, R4 ;  /* 0x000000040b647825 */ /* 0x008fe200078e0204 */
[----:B------:R-:W-:-:S06]  /*95070*/  ISETP.LT.AND P0, PT, R7, R103, !P4 ;  /* 0x000000670700720c */ /* 0x000fcc0006701270 */
[----:B------:R-:W3:Y:S08]  /*95080*/  LDC R112, c[0x0][0x228] ;  /* 0x00008a00ff707b82 */ /* 0x000ef00000000800 */
[----:B------:R-:W3:Y:S01]  /*95090*/  LDC.64 R218, c[0x0][0x228] ;  /* 0x00008a00ffda7b82 */ /* 0x000ee20000000a00 */
[----:B--2---:R2:W-:Y:S04]  /*950a0*/  @P1 STG.E desc[UR60][R100.64], R114 ;  /* 0x0000007264001986 */ /* 0x0045e8000c10193c */
[----:B--2---:R-:W2:Y:S01]  /*950b0*/  LDL.LU R114, [R1+0xb8] ;  /* 0x0000b80001727983 */ /* 0x004ea20000300800 */
[----:B------:R-:W-:-:S02]  /*950c0*/  ISETP.GE.AND P5, PT, R8, R107, PT ;  /* 0x0000006b0800720c */ /* 0x000fc40003fa6270 */
[----:B------:R-:W3:Y:S01]  /*950d0*/  LDC.64 R100, c[0x0][0x228] ;  /* 0x00008a00ff647b82 */ /* 0x000ee20000000a00 */
[----:B------:R-:W2:Y:S01]  /*950e0*/  LDL.LU R145, [R1+0x8cc] ;  /* 0x0008cc0001917983 */ /* 0x000ea20000300800 */
[----:B------:R-:W-:Y:S01]  /*950f0*/  IMAD.IADD R8, R11, 0x1, R0 ;  /* 0x000000010b087824 */ /* 0x000fe200078e0200 */
[----:B------:R-:W-:Y:S02]  /*95100*/  ISETP.LT.AND P4, PT, R9, R108, !P4 ;  /* 0x0000006c0900720c */ /* 0x000fe40006781270 */
[----:B------:R-:W2:Y:S01]  /*95110*/  LDL.LU R188, [R1+0x4bc] ;  /* 0x0004bc0001bc7983 */ /* 0x000ea20000300800 */
[----:B------:R-:W-:Y:S02]  /*95120*/  IMAD.WIDE R102, R8, 0x4, R2 ;  /* 0x0000000408667825 */ /* 0x000fe400078e0202 */
[----:B------:R-:W3:Y:S03]  /*95130*/  LDC R108, c[0x0][0x22c] ;  /* 0x00008b00ff6c7b82 */ /* 0x000ee60000000800 */
[----:B------:R1:W-:Y:S01]  /*95140*/  @P0 STG.E desc[UR60][R102.64], R204 ;  /* 0x000000cc66000986 */ /* 0x0003e2000c10193c */
[----:B------:R-:W-:Y:S01]  /*95150*/  ISETP.LT.AND P0, PT, R7, R104, !P5 ;  /* 0x000000680700720c */ /* 0x000fe20006f01270 */
[----:B------:R-:W-:Y:S01]  /*95160*/  VIADD R11, R6, 0x63 ;  /* 0x00000063060b7836 */ /* 0x000fe20000000000 */
[----:B------:R-:W-:-:S02]  /*95170*/  IADD3 R104, R8, R0, RZ ;  /* 0x0000000008687210 */ /* 0x000fc40007ffe0ff */
[----:B------:R-:W-:Y:S02]  /*95180*/  ISETP.LT.AND P5, PT, R9, R110, !P5 ;  /* 0x0000006e0900720c */ /* 0x000fe40006fa1270 */
[----:B------:R-:W-:Y:S01]  /*95190*/  ISETP.GE.AND P1, PT, R11, R106, PT ;  /* 0x0000006a0b00720c */ /* 0x000fe20003f26270 */
[----:B------:R-:W-:Y:S01]  /*951a0*/  IMAD.WIDE R106, R104, 0x4, R2 ;  /* 0x00000004686a7825 */ /* 0x000fe200078e0202 */
[----:B------:R-:W3:Y:S03]  /*951b0*/  LDC R110, c[0x0][0x228] ;  /* 0x00008a00ff6e7b82 */ /* 0x000ee60000000800 */
[----:B-1----:R-:W-:-:S04]  /*951c0*/  IMAD.WIDE R102, R8, 0x4, R4 ;  /* 0x0000000408667825 */ /* 0x002fc800078e0204 */
[----:B------:R-:W-:Y:S01]  /*951d0*/  VIADD R11, R6, 0x64 ;  /* 0x00000064060b7836 */ /* 0x000fe20000000000 */
[----:B------:R1:W-:Y:S01]  /*951e0*/  @P4 STG.E desc[UR60][R102.64], R111 ;  /* 0x0000006f66004986 */ /* 0x0003e2000c10193c */
[----:B------:R-:W-:Y:S01]  /*951f0*/  ISETP.LT.AND P4, PT, R7, R105, !P1 ;  /* 0x000000690700720c */ /* 0x000fe20004f81270 */
[C---:B------:R-:W-:Y:S02]  /*95200*/  IMAD.IADD R8, R104.reuse, 0x1, R0 ;  /* 0x0000000168087824 */ /* 0x040fe400078e0200 */
[----:B------:R-:W-:Y:S01]  /*95210*/  IMAD.WIDE R104, R104, 0x4, R4 ;  /* 0x0000000468687825 */ /* 0x000fe200078e0204 */
[----:B------:R1:W-:Y:S01]  /*95220*/  @P0 STG.E desc[UR60][R106.64], R150 ;  /* 0x000000966a000986 */ /* 0x0003e2000c10193c */
[----:B------:R-:W-:Y:S02]  /*95230*/  ISETP.GE.AND P0, PT, R11, R109, PT ;  /* 0x0000006d0b00720c */ /* 0x000fe40003f06270 */
[----:B----4-:R-:W-:Y:S01]  /*95240*/  ISETP.LT.AND P1, PT, R9, R82, !P1 ;  /* 0x000000520900720c */ /* 0x010fe20004f21270 */
[----:B------:R-:W-:Y:S01]  /*95250*/  @P5 STG.E desc[UR60][R104.64], R113 ;  /* 0x0000007168005986 */ /* 0x000fe2000c10193c */
[----:B---3--:R-:W-:Y:S01]  /*95260*/  ISETP.LT.AND P5, PT, R7, R112, !P0 ;  /* 0x000000700700720c */ /* 0x008fe200047a1270 */
[----:B------:R-:W-:Y:S01]  /*95270*/  IMAD.IADD R11, R8, 0x1, R0 ;  /* 0x00000001080b7824 */ /* 0x000fe200078e0200 */
[----:B------:R-:W-:Y:S01]  /*95280*/  IADD3 R82, R6, 0x65, RZ ;  /* 0x0000006506527810 */ /* 0x000fe20007ffe0ff */
[----:B-1----:R-:W1:Y:S01]  /*95290*/  LDC.64 R102, c[0x0][0x228] ;  /* 0x00008a00ff667b82 */ /* 0x002e620000000a00 */
[----:B------:R-:W-:-:S07]  /*952a0*/  IMAD.WIDE R106, R8, 0x4, R2 ;  /* 0x00000004086a7825 */ /* 0x000fce00078e0202 */
[----:B------:R-:W3:Y:S01]  /*952b0*/  LDC R111, c[0x0][0x22c] ;  /* 0x00008b00ff6f7b82 */ /* 0x000ee20000000800 */
[----:B------:R4:W-:Y:S01]  /*952c0*/  @P4 STG.E desc[UR60][R106.64], R205 ;  /* 0x000000cd6a004986 */ /* 0x0009e2000c10193c */
[----:B------:R-:W-:Y:S01]  /*952d0*/  ISETP.GE.AND P4, PT, R82, R108, PT ;  /* 0x0000006c5200720c */ /* 0x000fe20003f86270 */
[----:B------:R-:W-:-:S05]  /*952e0*/  IMAD.WIDE R108, R11, 0x4, R2 ;  /* 0x000000040b6c7825 */ /* 0x000fca00078e0202 */
[----:B------:R-:W3:Y:S01]  /*952f0*/  LDC R82, c[0x0][0x228] ;  /* 0x00008a00ff527b82 */ /* 0x000ee20000000800 */
[----:B----4-:R-:W-:-:S07]  /*95300*/  IMAD.WIDE R106, R8, 0x4, R4 ;  /* 0x00000004086a7825 */ /* 0x010fce00078e0204 */
[----:B------:R-:W4:Y:S01]  /*95310*/  LDC R113, c[0x0][0x22c] ;  /* 0x00008b00ff717b82 */ /* 0x000f220000000800 */
[----:B------:R-:W-:Y:S04]  /*95320*/  @P1 STG.E desc[UR60][R106.64], R148 ;  /* 0x000000946a001986 */ /* 0x000fe8000c10193c */
[----:B------:R1:W-:Y:S01]  /*95330*/  @P5 STG.E desc[UR60][R108.64], R189 ;  /* 0x000000bd6c005986 */ /* 0x0003e2000c10193c */
[----:B------:R-:W-:Y:S01]  /*95340*/  ISETP.LT.AND P0, PT, R9, R100, !P0 ;  /* 0x000000640900720c */ /* 0x000fe20004701270 */
[----:B------:R-:W-:Y:S01]  /*95350*/  VIADD R8, R6, 0x66 ;  /* 0x0000006606087836 */ /* 0x000fe20000000000 */
[----:B------:R-:W4:Y:S08]  /*95360*/  LDC.64 R104, c[0x0][0x228] ;  /* 0x00008a00ff687b82 */ /* 0x000f300000000a00 */
[----:B------:R-:W4:Y:S01]  /*95370*/  LDC R112, c[0x0][0x228] ;  /* 0x00008a00ff707b82 */ /* 0x000f220000000800 */
[----:B-1----:R-:W4:Y:S04]  /*95380*/  LDL.LU R189, [R1+0xbc] ;  /* 0x0000bc0001bd7983 */ /* 0x002f280000300800 */
[----:B------:R-:W4:Y:S01]  /*95390*/  LDL.LU R151, [R1+0x4c0] ;  /* 0x0004c00001977983 */ /* 0x000f220000300800 */
[----:B------:R-:W-:Y:S01]  /*953a0*/  ISETP.LT.AND P5, PT, R7, R110, !P4 ;  /* 0x0000006e0700720c */ /* 0x000fe200067a1270 */
[C---:B------:R-:W-:Y:S01]  /*953b0*/  IMAD.WIDE R106, R11.reuse, 0x4, R4 ;  /* 0x000000040b6a7825 */ /* 0x040fe200078e0204 */
[----:B------:R-:W1:Y:S01]  /*953c0*/  LDC R148, c[0x0][0x22c] ;  /* 0x00008b00ff947b82 */ /* 0x000e620000000800 */
[----:B------:R-:W4:Y:S04]  /*953d0*/  LDL.LU R238, [R1+0x8d0] ;  /* 0x0008d00001ee7983 */ /* 0x000f280000300800 */
[----:B------:R-:W4:Y:S01]  /*953e0*/  LDL.LU R250, [R1+0xc0] ;  /* 0x0000c00001fa7983 */ /* 0x000f220000300800 */
[----:B------:R-:W-:-:S02]  /*953f0*/  IADD3 R11, R11, R0, RZ ;  /* 0x000000000b0b7210 */ /* 0x000fc40007ffe0ff */
[----:B------:R-:W1:Y:S01]  /*95400*/  LDC R100, c[0x0][0x228] ;  /* 0x00008a00ff647b82 */ /* 0x000e620000000800 */
[----:B------:R-:W4:Y:S01]  /*95410*/  LDL.LU R249, [R1+0xd0] ;  /* 0x0000d00001f97983 */ /* 0x000f220000300800 */
[----:B------:R-:W-:Y:S01]  /*95420*/  ISETP.LT.AND P4, PT, R9, R102, !P4 ;  /* 0x000000660900720c */ /* 0x000fe20006781270 */
[C---:B------:R-:W-:Y:S02]  /*95430*/  IMAD.WIDE R108, R11.reuse, 0x4, R2 ;  /* 0x000000040b6c7825 */ /* 0x040fe400078e0202 */
[----:B------:R-:W4:Y:S01]  /*95440*/  LDL.LU R248, [R1+0x4c4] ;  /* 0x0004c40001f87983 */ /* 0x000f220000300800 */
[----:B---3--:R-:W-:Y:S02]  /*95450*/  ISETP.GE.AND P1, PT, R8, R111, PT ;  /* 0x0000006f0800720c */ /* 0x008fe40003f26270 */
[----:B------:R-:W3:Y:S01]  /*95460*/  LDC R102, c[0x0][0x22c] ;  /* 0x00008b00ff667b82 */ /* 0x000ee20000000800 */
[----:B------:R1:W-:Y:S04]  /*95470*/  @P0 STG.E desc[UR60][R106.64], R115 ;  /* 0x000000736a000986 */ /* 0x0003e8000c10193c */
[----:B------:R-:W3:Y:S01]  /*95480*/  LDL.LU R243, [R1+0x8d4] ;  /* 0x0008d40001f37983 */ /* 0x000ee20000300800 */
[----:B------:R-:W-:-:S02]  /*95490*/  IMAD.WIDE R110, R11, 0x4, R4 ;  /* 0x000000040b6e7825 */ /* 0x000fc400078e0204 */
[----:B------:R-:W3:Y:S01]  /*954a0*/  LDC R150, c[0x0][0x22c] ;  /* 0x00008b00ff967b82 */ /* 0x000ee20000000800 */
[----:B------:R1:W-:Y:S01]  /*954b0*/  @P5 STG.E desc[UR60][R108.64], R206 ;  /* 0x000000ce6c005986 */ /* 0x0003e2000c10193c */
[----:B------:R-:W-:Y:S01]  /*954c0*/  ISETP.LT.AND P5, PT, R7, R82, !P1 ;  /* 0x000000520700720c */ /* 0x000fe20004fa1270 */
[----:B------:R-:W-:Y:S02]  /*954d0*/  IMAD.IADD R82, R11, 0x1, R0 ;  /* 0x000000010b527824 */ /* 0x000fe400078e0200 */
[----:B------:R-:W3:Y:S03]  /*954e0*/  LDL.LU R242, [R1+0xc4] ;  /* 0x0000c40001f27983 */ /* 0x000ee60000300800 */
[----:B-1----:R-:W1:Y:S01]  /*954f0*/  LDC.64 R106, c[0x0][0x228] ;  /* 0x00008a00ff6a7b82 */ /* 0x002e620000000a00 */
[----:B------:R-:W3:Y:S04]  /*95500*/  LDL.LU R198, [R1+0xd4] ;  /* 0x0000d40001c67983 */ /* 0x000ee80000300800 */
[----:B------:R-:W3:Y:S01]  /*95510*/  LDL.LU R199, [R1+0x4c8] ;  /* 0x0004c80001c77983 */ /* 0x000ee20000300800 */
[----:B------:R-:W-:-:S02]  /*95520*/  VIADD R8, R6, 0x67 ;  /* 0x0000006706087836 */ /* 0x000fc40000000000 */
[----:B------:R-:W3:Y:S01]  /*95530*/  LDC.64 R108, c[0x0][0x228] ;  /* 0x00008a00ff6c7b82 */ /* 0x000ee20000000a00 */
[----:B--2---:R2:W-:Y:S02]  /*95540*/  @P4 STG.E desc[UR60][R110.64], R114 ;  /* 0x000000726e004986 */ /* 0x0045e4000c10193c */
[----:B--2---:R-:W-:Y:S01]  /*95550*/  IMAD.WIDE R114, R82, 0x4, R2 ;  /* 0x0000000452727825 */ /* 0x004fe200078e0202 */
[----:B----4-:R-:W-:-:S04]  /*95560*/  ISETP.GE.AND P0, PT, R8, R113, PT ;  /* 0x000000710800720c */ /* 0x010fc80003f06270 */
[----:B------:R-:W2:Y:S01]  /*95570*/  LDC.64 R110, c[0x0][0x228] ;  /* 0x00008a00ff6e7b82 */ /* 0x000ea20000000a00 */
[----:B------:R4:W-:Y:S04]  /*95580*/  @P5 STG.E desc[UR60][R114.64], R145 ;  /* 0x0000009172005986 */ /* 0x0009e8000c10193c */
[----:B----4-:R-:W4:Y:S04]  /*95590*/  LDL.LU R145, [R1+0x8d8] ;  /* 0x0008d80001917983 */ /* 0x010f280000300800 */
[----:B------:R-:W4:Y:S04]  /*955a0*/  LDL.LU R146, [R1+0xc8] ;  /* 0x0000c80001927983 */ /* 0x000f280000300800 */
[----:B------:R-:W4:Y:S04]  /*955b0*/  LDL.LU R147, [R1+0xd8] ;  /* 0x0000d80001937983 */ /* 0x000f280000300800 */
[----:B------:R-:W4:Y:S01]  /*955c0*/  LDL.LU R144, [R1+0x4cc] ;  /* 0x0004cc0001907983 */ /* 0x000f220000300800 */
[----:B------:R-:W-:-:S02]  /*955d0*/  ISETP.LT.AND P1, PT, R9, R104, !P1 ;  /* 0x000000680900720c */ /* 0x000fc40004f21270 */
[----:B------:R-:W2:Y:S01]  /*955e0*/  LDC R104, c[0x0][0x228] ;  /* 0x00008a00ff687b82 */ /* 0x000ea20000000800 */
[----:B------:R-:W-:Y:S01]  /*955f0*/  ISETP.LT.AND P4, PT, R7, R112, !P0 ;  /* 0x000000700700720c */ /* 0x000fe20004781270 */
[----:B------:R-:W-:Y:S01]  /*95600*/  IMAD.IADD R8, R82, 0x1, R0 ;  /* 0x0000000152087824 */ /* 0x000fe200078e0200 */
[----:B------:R-:W-:Y:S01]  /*95610*/  IADD3 R11, R6, 0x68, RZ ;  /* 0x00000068060b7810 */ /* 0x000fe20007ffe0ff */
[----:B------:R-:W-:Y:S01]  /*95620*/  IMAD.WIDE R112, R82, 0x4, R4 ;  /* 0x0000000452707825 */ /* 0x000fe200078e0204 */
[----:B-1----:R-:W-:Y:S02]  /*95630*/  ISETP.LT.AND P0, PT, R9, R106, !P0 ;  /* 0x0000006a0900720c */ /* 0x002fe40004701270 */
[----:B------:R-:W-:Y:S01]  /*95640*/  ISETP.GE.AND P5, PT, R11, R148, PT ;  /* 0x000000940b00720c */ /* 0x000fe20003fa6270 */
[----:B------:R-:W-:Y:S01]  /*95650*/  IMAD.WIDE R114, R8, 0x4, R2 ;  /* 0x0000000408727825 */ /* 0x000fe200078e0202 */
[----:B------:R-:W1:Y:S03]  /*95660*/  LDC R82, c[0x0][0x22c] ;  /* 0x00008b00ff527b82 */ /* 0x000e660000000800 */
[----:B------:R-:W-:Y:S01]  /*95670*/  VIADD R11, R6, 0x69 ;  /* 0x00000069060b7836 */ /* 0x000fe20000000000 */
[----:B------:R2:W-:Y:S01]  /*95680*/  @P1 STG.E desc[UR60][R112.64], R188 ;  /* 0x000000bc70001986 */ /* 0x0005e2000c10193c */
[----:B------:R-:W-:-:S03]  /*95690*/  ISETP.LT.AND P1, PT, R7, R100, !P5 ;  /* 0x000000640700720c */ /* 0x000fc60006f21270 */
[----:B------:R2:W-:Y:S01]  /*956a0*/  @P4 STG.E desc[UR60][R114.64], R207 ;  /* 0x000000cf72004986 */ /* 0x0005e2000c10193c */
[----:B------:R-:W1:Y:S01]  /*956b0*/  LDC R100, c[0x0][0x228] ;  /* 0x00008a00ff647b82 */ /* 0x000e620000000800 */
[----:B---3--:R-:W-:Y:S02]  /*956c0*/  ISETP.GE.AND P4, PT, R11, R102, PT ;  /* 0x000000660b00720c */ /* 0x008fe40003f86270 */
[C---:B------:R-:W-:Y:S01]  /*956d0*/  IADD3 R11, R8.reuse, R0, RZ ;  /* 0x00000000080b7210 */ /* 0x040fe20007ffe0ff */
[----:B--2---:R-:W-:Y:S01]  /*956e0*/  IMAD.WIDE R112, R8, 0x4, R4 ;  /* 0x0000000408707825 */ /* 0x004fe200078e0204 */
[----:B------:R-:W-:-:S03]  /*956f0*/  ISETP.LT.AND P5, PT, R9, R110, !P5 ;  /* 0x0000006e0900720c */ /* 0x000fc60006fa1270 */
[----:B------:R-:W2:Y:S01]  /*95700*/  LDC R102, c[0x0][0x228] ;  /* 0x00008a00ff667b82 */ /* 0x000ea20000000800 */
[----:B------:R-:W3:Y:S01]  /*95710*/  LDL.LU R188, [R1+0xcc] ;  /* 0x0000cc0001bc7983 */ /* 0x000ee20000300800 */
[----:B------:R-:W-:-:S06]  /*95720*/  IMAD.WIDE R148, R11, 0x4, R2 ;  /* 0x000000040b947825 */ /* 0x000fcc00078e0202 */
[----:B------:R-:W2:Y:S01]  /*95730*/  LDC.64 R114, c[0x0][0x228] ;  /* 0x00008a00ff727b82 */ /* 0x000ea20000000a00 */
[----:B------:R-:W-:Y:S01]  /*95740*/  VIADD R8, R6, 0x6a ;  /* 0x0000006a06087836 */ /* 0x000fe20000000000 */
[----:B------:R1:W-:Y:S01]  /*95750*/  @P0 STG.E desc[UR60][R112.64], R189 ;  /* 0x000000bd70000986 */ /* 0x0003e2000c10193c */
[----:B------:R-:W-:-:S05]  /*95760*/  ISETP.LT.AND P0, PT, R7, R104, !P4 ;  /* 0x000000680700720c */ /* 0x000fca0006701270 */
[----:B------:R-:W2:Y:S01]  /*95770*/  LDC R106, c[0x0][0x22c] ;  /* 0x00008b00ff6a7b82 */ /* 0x000ea20000000800 */
[----:B------:R1:W-:Y:S01]  /*95780*/  @P1 STG.E desc[UR60][R148.64], R151 ;  /* 0x0000009794001986 */ /* 0x0003e2000c10193c */
[----:B------:R-:W-:Y:S01]  /*95790*/  ISETP.GE.AND P1, PT, R8, R150, PT ;  /* 0x000000960800720c */ /* 0x000fe20003f26270 */
[----:B------:R-:W-:-:S04]  /*957a0*/  IMAD.IADD R8, R11, 0x1, R0 ;  /* 0x000000010b087824 */ /* 0x000fc800078e0200 */
[----:B------:R-:W-:Y:S01]  /*957b0*/  IMAD.WIDE R204, R8, 0x4, R2 ;  /* 0x0000000408cc7825 */ /* 0x000fe200078e0202 */
[----:B------:R-:W2:Y:S01]  /*957c0*/  LDC R110, c[0x0][0x228] ;  /* 0x00008a00ff6e7b82 */ /* 0x000ea20000000800 */
[----:B-1----:R-:W3:Y:S02]  /*957d0*/  LDL.LU R189, [R1+0xdc] ;  /* 0x0000dc0001bd7983 */ /* 0x002ee40000300800 */
[----:B------:R-:W-:-:S05]  /*957e0*/  IMAD.WIDE R112, R11, 0x4, R4 ;  /* 0x000000040b707825 */ /* 0x000fca00078e0204 */
[----:B------:R-:W1:Y:S01]  /*957f0*/  LDC.64 R148, c[0x0][0x228] ;  /* 0x00008a00ff947b82 */ /* 0x000e620000000a00 */
[----:B------:R-:W-:Y:S01]  /*95800*/  ISETP.LT.AND P4, PT, R9, R108, !P4 ;  /* 0x0000006c0900720c */ /* 0x000fe20006781270 */
[----:B------:R2:W-:Y:S01]  /*95810*/  @P5 STG.E desc[UR60][R112.64], R238 ;  /* 0x000000ee70005986 */ /* 0x0005e2000c10193c */
[----:B------:R-:W-:-:S05]  /*95820*/  IADD3 R11, R6, 0x6b, RZ ;  /* 0x0000006b060b7810 */ /* 0x000fca0007ffe0ff */
[----:B------:R-:W1:Y:S01]  /*95830*/  LDC.64 R150, c[0x0][0x228] ;  /* 0x00008a00ff967b82 */ /* 0x000e620000000a00 */
[----:B------:R1:W-:Y:S01]  /*95840*/  @P0 STG.E desc[UR60][R204.64], R250 ;  /* 0x000000facc000986 */ /* 0x0003e2000c10193c */
[----:B------:R-:W-:Y:S02]  /*95850*/  ISETP.LT.AND P0, PT, R7, R100, !P1 ;  /* 0x000000640700720c */ /* 0x000fe40004f01270 */
[----:B------:R-:W-:Y:S01]  /*95860*/  ISETP.GE.AND P5, PT, R11, R82, PT ;  /* 0x000000520b00720c */ /* 0x000fe20003fa6270 */
[C---:B------:R-:W-:Y:S01]  /*95870*/  IMAD.IADD R11, R8.reuse, 0x1, R0 ;  /* 0x00000001080b7824 */ /* 0x040fe200078e0200 */
[----:B--2---:R-:W-:Y:S01]  /*95880*/  ISETP.LT.AND P1, PT, R9, R114, !P1 ;  /* 0x000000720900720c */ /* 0x004fe20004f21270 */
[----:B------:R-:W-:Y:S01]  /*95890*/  IMAD.WIDE R112, R8, 0x4, R4 ;  /* 0x0000000408707825 */ /* 0x000fe200078e0204 */
[----:B------:R-:W2:Y:S03]  /*958a0*/  LDC R100, c[0x0][0x22c] ;  /* 0x00008b00ff647b82 */ /* 0x000ea60000000800 */
[----:B------:R-:W-:Y:S01]  /*958b0*/  IMAD.WIDE R206, R11, 0x4, R2 ;  /* 0x000000040bce7825 */ /* 0x000fe200078e0202 */
[----:B------:R1:W-:Y:S03]  /*958c0*/  @P4 STG.E desc[UR60][R112.64], R249 ;  /* 0x000000f970004986 */ /* 0x0003e6000c10193c */
[----:B------:R-:W-:Y:S01]  /*958d0*/  VIADD R82, R6, 0x6c ;  /* 0x0000006c06527836 */ /* 0x000fe20000000000 */
[----:B------:R-:W-:Y:S01]  /*958e0*/  ISETP.LT.AND P4, PT, R7, R102, !P5 ;  /* 0x000000660700720c */ /* 0x000fe20006f81270 */
[----:B------:R1:W-:Y:S02]  /*958f0*/  @P0 STG.E desc[UR60][R206.64], R248 ;  /* 0x000000f8ce000986 */ /* 0x0003e4000c10193c */
[----:B-1----:R-:W-:Y:S01]  /*95900*/  ISETP.LT.AND P5, PT, R9, R148, !P5 ;  /* 0x000000940900720c */ /* 0x002fe20006fa1270 */
[----:B------:R-:W1:Y:S01]  /*95910*/  LDC.64 R204, c[0x0][0x228] ;  /* 0x00008a00ffcc7b82 */ /* 0x000e620000000a00 */
[----:B------:R-:W-:Y:S01]  /*95920*/  ISETP.GE.AND P0, PT, R82, R106, PT ;  /* 0x0000006a5200720c */ /* 0x000fe20003f06270 */
[C---:B------:R-:W-:Y:S01]  /*95930*/  IMAD.WIDE R112, R11.reuse, 0x4, R4 ;  /* 0x000000040b707825 */ /* 0x040fe200078e0204 */
[----:B------:R-:W-:-:S05]  /*95940*/  IADD3 R8, R11, R0, RZ ;  /* 0x000000000b087210 */ /* 0x000fca0007ffe0ff */
[----:B------:R-:W1:Y:S01]  /*95950*/  LDC R104, c[0x0][0x228] ;  /* 0x00008a00ff687b82 */ /* 0x000e620000000800 */
[----:B------:R-:W-:Y:S01]  /*95960*/  @P1 STG.E desc[UR60][R112.64], R243 ;  /* 0x000000f370001986 */ /* 0x000fe2000c10193c */
[----:B------:R-:W-:Y:S02]  /*95970*/  ISETP.LT.AND P1, PT, R9, R150, !P0 ;  /* 0x000000960900720c */ /* 0x000fe40004721270 */
[----:B------:R-:W-:Y:S01]  /*95980*/  ISETP.LT.AND P0, PT, R7, R110, !P0 ;  /* 0x0000006e0700720c */ /* 0x000fe20004701270 */
[----:B------:R-:W-:-:S03]  /*95990*/  IMAD.WIDE R206, R8, 0x4, R2 ;  /* 0x0000000408ce7825 */ /* 0x000fc600078e0202 */
[----:B------:R-:W1:Y:S01]  /*959a0*/  LDC R108, c[0x0][0x228] ;  /* 0x00008a00ff6c7b82 */ /* 0x000e620000000800 */
[C---:B------:R-:W-:Y:S01]  /*959b0*/  IMAD.WIDE R208, R8.reuse, 0x4, R4 ;  /* 0x0000000408d07825 */ /* 0x040fe200078e0204 */
[----:B------:R2:W-:Y:S03]  /*959c0*/  @P4 STG.E desc[UR60][R206.64], R242 ;  /* 0x000000f2ce004986 */ /* 0x0005e6000c10193c */
[----:B------:R-:W-:Y:S01]  /*959d0*/  IMAD.IADD R11, R8, 0x1, R0 ;  /* 0x00000001080b7824 */ /* 0x000fe200078e0200 */
[----:B------:R2:W-:Y:S01]  /*959e0*/  @P5 STG.E desc[UR60][R208.64], R198 ;  /* 0x000000c6d0005986 */ /* 0x0005e2000c10193c */
[----:B------:R-:W-:Y:S01]  /*959f0*/  VIADD R82, R6, 0x6d ;  /* 0x0000006d06527836 */ /* 0x000fe20000000000 */
[----:B------:R-:W4:Y:S01]  /*95a00*/  LDC R106, c[0x0][0x22c] ;  /* 0x00008b00ff6a7b82 */ /* 0x000f220000000800 */
[----:B--2---:R-:W-:-:S07]  /*95a10*/  IMAD.WIDE R206, R11, 0x4, R2 ;  /* 0x000000040bce7825 */ /* 0x004fce00078e0202 */
[----:B------:R-:W2:Y:S01]  /*95a20*/  LDC R114, c[0x0][0x22c] ;  /* 0x00008b00ff727b82 */ /* 0x000ea20000000800 */
[----:B------:R-:W-:Y:S01]  /*95a30*/  IMAD.WIDE R208, R11, 0x4, R4 ;  /* 0x000000040bd07825 */ /* 0x000fe200078e0204 */
[----:B------:R2:W-:Y:S01]  /*95a40*/  @P0 STG.E desc[UR60][R206.64], R199 ;  /* 0x000000c7ce000986 */ /* 0x0005e2000c10193c */
[----:B------:R-:W-:-:S04]  /*95a50*/  ISETP.GE.AND P4, PT, R82, R100, PT ;  /* 0x000000645200720c */ /* 0x000fc80003f86270 */
[----:B-1----:R-:W-:Y:S01]  /*95a60*/  ISETP.LT.AND P0, PT, R9, R204, !P4 ;  /* 0x000000cc0900720c */ /* 0x002fe20006701270 */
[----:B------:R-:W1:Y:S01]  /*95a70*/  LDC.64 R112, c[0x0][0x228] ;  /* 0x00008a00ff707b82 */ /* 0x000e620000000a00 */
[----:B------:R-:W-:Y:S02]  /*95a80*/  ISETP.LT.AND P4, PT, R7, R104, !P4 ;  /* 0x000000680700720c */ /* 0x000fe40006781270 */
[----:B------:R-:W-:Y:S02]  /*95a90*/  IADD3 R82, R11, R0, RZ ;  /* 0x000000000b527210 */ /* 0x000fe40007ffe0ff */
[----:B------:R-:W-:-:S03]  /*95aa0*/  ISETP.LT.AND P5, PT, R7, R108, !P6 ;  /* 0x0000006c0700720c */ /* 0x000fc600077a1270 */
[C---:B------:R-:W-:Y:S01]  /*95ab0*/  IMAD.WIDE R212, R82.reuse, 0x4, R2 ;  /* 0x0000000452d47825 */ /* 0x040fe200078e0202 */
[C---:B------:R-:W-:Y:S01]  /*95ac0*/  IADD3 R8, R82.reuse, R0, RZ ;  /* 0x0000000052087210 */ /* 0x040fe20007ffe0ff */
[----:B------:R-:W1:Y:S02]  /*95ad0*/  LDC R102, c[0x0][0x228] ;  /* 0x00008a00ff667b82 */ /* 0x000e640000000800 */
[----:B------:R-:W-:-:S06]  /*95ae0*/  IMAD.WIDE R210, R82, 0x4, R4 ;  /* 0x0000000452d27825 */ /* 0x000fcc00078e0204 */
[----:B------:R-:W1:Y:S08]  /*95af0*/  LDC R104, c[0x0][0x22c] ;  /* 0x00008b00ff687b82 */ /* 0x000e700000000800 */
[----:B--2---:R-:W2:Y:S08]  /*95b00*/  LDC.64 R206, c[0x0][0x228] ;  /* 0x00008a00ffce7b82 */ /* 0x004eb00000000a00 */
[----:B------:R-:W3:Y:S01]  /*95b10*/  LDC R110, c[0x0][0x228] ;  /* 0x00008a00ff6e7b82 */ /* 0x000ee20000000800 */
[----:B----4-:R4:W-:Y:S01]  /*95b20*/  @P1 STG.E desc[UR60][R208.64], R145 ;  /* 0x00000091d0001986 */ /* 0x0109e2000c10193c */
[----:B------:R-:W-:-:S06]  /*95b30*/  VIADD R100, R6, 0x73 ;  /* 0x0000007306647836 */ /* 0x000fcc0000000000 */
[----:B------:R-:W3:Y:S01]  /*95b40*/  LDC R108, c[0x0][0x228] ;  /* 0x00008a00ff6c7b82 */ /* 0x000ee20000000800 */
[----:B----4-:R-:W4:Y:S07]  /*95b50*/  LDL.LU R145, [R1+0x8dc] ;  /* 0x0008dc0001917983 */ /* 0x010f2e0000300800 */
[----:B------:R-:W4:Y:S01]  /*95b60*/  LDC.64 R208, c[0x0][0x228] ;  /* 0x00008a00ffd07b82 */ /* 0x000f220000000a00 */
        /* <DEDUP_REMOVED lines=10> */
[----:B------:R1:W-:Y:S04]  /*95c10*/  @P4 STG.E desc[UR60][R212.64], R146 ;  /* 0x00000092d4004986 */ /* 0x0003e8000c10193c */
[----:B------:R2:W-:Y:S04]  /*95c20*/  @P0 STG.E desc[UR60][R210.64], R147 ;  /* 0x00000093d2000986 */ /* 0x0005e8000c10193c */
[----:B-1----:R-:W3:Y:S01]  /*95c30*/  LDL.LU R146, [R1+0x4d8] ;  /* 0x0004d80001927983 */ /* 0x002ee20000300800 */
[----:B------:R-:W-:-:S03]  /*95c40*/  IMAD.WIDE R212, R8, 0x4, R2 ;  /* 0x0000000408d47825 */ /* 0x000fc600078e0202 */
[----:B--2---:R-:W2:Y:S01]  /*95c50*/  LDL.LU R147, [R1+0xe8] ;  /* 0x0000e80001937983 */ /* 0x004ea20000300800 */
[----:B------:R-:W-:Y:S01]  /*95c60*/  VIADD R11, R6, 0x6f ;  /* 0x0000006f060b7836 */ /* 0x000fe20000000000 */
[----:B------:R-:W-:Y:S01]  /*95c70*/  ISETP.GE.AND P1, PT, R100, R106, PT ;  /* 0x0000006a6400720c */ /* 0x000fe20003f26270 */
[----:B------:R-:W1:Y:S01]  /*95c80*/  LDC.64 R210, c[0x0][0x228] ;  /* 0x00008a00ffd27b82 */ /* 0x000e620000000a00 */
[----:B------:R1:W-:Y:S01]  /*95c90*/  @P5 STG.E desc[UR60][R212.64], R144 ;  /* 0x00000090d4005986 */ /* 0x0003e2000c10193c */
[----:B------:R-:W-:Y:S02]  /*95ca0*/  ISETP.LT.AND P6, PT, R9, R112, !P6 ;  /* 0x000000700900720c */ /* 0x000fe400077c1270 */
[----:B------:R-:W-:-:S04]  /*95cb0*/  ISETP.GE.AND P4, PT, R11, R114, PT ;  /* 0x000000720b00720c */ /* 0x000fc80003f86270 */
[----:B------:R-:W3:Y:S01]  /*95cc0*/  LDC R106, c[0x0][0x22c] ;  /* 0x00008b00ff6a7b82 */ /* 0x000ee20000000800 */
[----:B-1----:R-:W2:Y:S01]  /*95cd0*/  LDL.LU R144, [R1+0xc4c] ;  /* 0x000c4c0001907983 */ /* 0x002ea20000300800 */
[----:B------:R-:W-:Y:S01]  /*95ce0*/  ISETP.LT.AND P0, PT, R7, R102, !P4 ;  /* 0x000000660700720c */ /* 0x000fe20006701270 */
[----:B------:R-:W-:-:S05]  /*95cf0*/  VIADD R82, R6, 0x70 ;  /* 0x0000007006527836 */ /* 0x000fca0000000000 */
[----:B------:R-:W1:Y:S01]  /*95d00*/  LDC R100, c[0x0][0x22c] ;  /* 0x00008b00ff647b82 */ /* 0x000e620000000800 */
[C---:B------:R-:W-:Y:S02]  /*95d10*/  IMAD.IADD R11, R8.reuse, 0x1, R0 ;  /* 0x00000001080b7824 */ /* 0x040fe400078e0200 */
[----:B------:R-:W-:Y:S01]  /*95d20*/  IMAD.WIDE R212, R8, 0x4, R4 ;  /* 0x0000000408d47825 */ /* 0x000fe200078e0204 */
[----:B------:R-:W-:Y:S02]  /*95d30*/  ISETP.GE.AND P5, PT, R82, R104, PT ;  /* 0x000000685200720c */ /* 0x000fe40003fa6270 */
[----:B------:R-:W-:Y:S01]  /*95d40*/  ISETP.LT.AND P4, PT, R9, R206, !P4 ;  /* 0x000000ce0900720c */ /* 0x000fe20006781270 */
[C---:B------:R-:W-:Y:S01]  /*95d50*/  IMAD.WIDE R214, R11.reuse, 0x4, R2 ;  /* 0x000000040bd67825 */ /* 0x040fe200078e0202 */
[----:B------:R-:W1:Y:S01]  /*95d60*/  LDC R102, c[0x0][0x228] ;  /* 0x00008a00ff667b82 */ /* 0x000e620000000800 */
[----:B------:R-:W-:Y:S02]  /*95d70*/  IADD3 R8, R11, R0, RZ ;  /* 0x000000000b087210 */ /* 0x000fe40007ffe0ff */
[----:B------:R-:W-:-:S03]  /*95d80*/  VIADD R82, R6, 0x71 ;  /* 0x0000007106527836 */ /* 0x000fc60000000000 */
[----:B------:R-:W-:Y:S02]  /*95d90*/  IMAD.WIDE R216, R8, 0x4, R2 ;  /* 0x0000000408d87825 */ /* 0x000fe400078e0202 */
[----:B------:R-:W1:Y:S01]  /*95da0*/  LDC R104, c[0x0][0x228] ;  /* 0x00008a00ff687b82 */ /* 0x000e620000000800 */
[----:B----4-:R4:W-:Y:S01]  /*95db0*/  @P6 STG.E desc[UR60][R212.64], R145 ;  /* 0x00000091d4006986 */ /* 0x0109e2000c10193c */
[----:B------:R-:W-:Y:S02]  /*95dc0*/  ISETP.LT.AND P6, PT, R9, R208, !P5 ;  /* 0x000000d00900720c */ /* 0x000fe40006fc1270 */
[----:B---3--:R-:W-:Y:S01]  /*95dd0*/  ISETP.LT.AND P5, PT, R7, R110, !P5 ;  /* 0x0000006e0700720c */ /* 0x008fe20006fa1270 */
[----:B------:R3:W-:Y:S04]  /*95de0*/  @P0 STG.E desc[UR60][R214.64], R188 ;  /* 0x000000bcd6000986 */ /* 0x0007e8000c10193c */
[----:B----4-:R-:W4:Y:S01]  /*95df0*/  LDL.LU R145, [R1+0x8ec] ;  /* 0x0008ec0001917983 */ /* 0x010f220000300800 */
[----:B------:R-:W1:Y:S01]  /*95e00*/  LDC.64 R212, c[0x0][0x228] ;  /* 0x00008a00ffd47b82 */ /* 0x000e620000000a00 */
[----:B---3--:R-:W-:-:S02]  /*95e10*/  IMAD.WIDE R214, R11, 0x4, R4 ;  /* 0x000000040bd67825 */ /* 0x008fc400078e0204 */
[----:B------:R-:W3:Y:S01]  /*95e20*/  LDL.LU R188, [R1+0x4dc] ;  /* 0x0004dc0001bc7983 */ /* 0x000ee20000300800 */
[----:B------:R-:W-:-:S03]  /*95e30*/  ISETP.GE.AND P0, PT, R82, R106, PT ;  /* 0x0000006a5200720c */ /* 0x000fc60003f06270 */
[----:B------:R1:W-:Y:S01]  /*95e40*/  @P4 STG.E desc[UR60][R214.64], R189 ;  /* 0x000000bdd6004986 */ /* 0x0003e2000c10193c */
[----:B------:R-:W-:Y:S01]  /*95e50*/  VIADD R11, R6, 0x72 ;  /* 0x00000072060b7836 */ /* 0x000fe20000000000 */
[----:B------:R-:W2:Y:S02]  /*95e60*/  LDC R106, c[0x0][0x228] ;  /* 0x00008a00ff6a7b82 */ /* 0x000ea40000000800 */
[----:B------:R1:W-:Y:S01]  /*95e70*/  @P5 STG.E desc[UR60][R216.64], R251 ;  /* 0x000000fbd8005986 */ /* 0x0003e2000c10193c */
[----:B------:R-:W-:-:S05]  /*95e80*/  ISETP.LT.AND P5, PT, R9, R210, !P0 ;  /* 0x000000d20900720c */ /* 0x000fca00047a1270 */
[----:B------:R-:W3:Y:S01]  /*95e90*/  LDC R110, c[0x0][0x228] ;  /* 0x00008a00ff6e7b82 */ /* 0x000ee20000000800 */
[----:B-1----:R-:W3:Y:S01]  /*95ea0*/  LDL.LU R189, [R1+0xec] ;  /* 0x0000ec0001bd7983 */ /* 0x002ee20000300800 */
[----:B------:R-:W-:Y:S01]  /*95eb0*/  ISETP.LT.AND P0, PT, R7, R108, !P0 ;  /* 0x0000006c0700720c */ /* 0x000fe20004701270 */
[C---:B------:R-:W-:Y:S02]  /*95ec0*/  IMAD.WIDE R216, R8.reuse, 0x4, R4 ;  /* 0x0000000408d87825 */ /* 0x040fe400078e0204 */
[----:B------:R-:W3:Y:S03]  /*95ed0*/  LDL.LU R237, [R1+0xc50] ;  /* 0x000c500001ed7983 */ /* 0x000ee60000300800 */
[----:B------:R-:W1:Y:S01]  /*95ee0*/  LDC R108, c[0x0][0x22c] ;  /* 0x00008b00ff6c7b82 */ /* 0x000e620000000800 */
[----:B------:R-:W-:Y:S02]  /*95ef0*/  ISETP.GE.AND P4, PT, R11, R100, PT ;  /* 0x000000640b00720c */ /* 0x000fe40003f86270 */
[----:B------:R-:W-:Y:S01]  /*95f00*/  IADD3 R11, R8, R0, RZ ;  /* 0x00000000080b7210 */ /* 0x000fe20007ffe0ff */
[----:B------:R-:W3:Y:S04]  /*95f10*/  LDL.LU R233, [R1+0x8f0] ;  /* 0x0008f00001e97983 */ /* 0x000ee80000300800 */
[----:B------:R-:W1:Y:S01]  /*95f20*/  LDC.64 R214, c[0x0][0x228] ;  /* 0x00008a00ffd67b82 */ /* 0x000e620000000a00 */
[----:B------:R2:W-:Y:S01]  /*95f30*/  @P6 STG.E desc[UR60][R216.64], R230 ;  /* 0x000000e6d8006986 */ /* 0x0005e2000c10193c */
[----:B------:R-:W-:Y:S01]  /*95f40*/  ISETP.LT.AND P6, PT, R7, R102, !P4 ;  /* 0x000000660700720c */ /* 0x000fe200067c1270 */
[----:B------:R-:W-:-:S02]  /*95f50*/  IMAD.WIDE R222, R11, 0x4, R2 ;  /* 0x000000040bde7825 */ /* 0x000fc400078e0202 */
[----:B------:R-:W3:Y:S03]  /*95f60*/  LDL.LU R229, [R1+0x4e0] ;  /* 0x0004e00001e57983 */ /* 0x000ee60000300800 */
[----:B------:R-:W1:Y:S01]  /*95f70*/  LDC R100, c[0x0][0x228] ;  /* 0x00008a00ff647b82 */ /* 0x000e620000000800 */
[----:B------:R-:W-:Y:S01]  /*95f80*/  IMAD.IADD R8, R11, 0x1, R0 ;  /* 0x000000010b087824 */ /* 0x000fe200078e0200 */
[----:B------:R2:W-:Y:S01]  /*95f90*/  @P0 STG.E desc[UR60][R222.64], R238 ;  /* 0x000000eede000986 */ /* 0x0005e2000c10193c */
[----:B------:R-:W-:Y:S01]  /*95fa0*/  ISETP.LT.AND P4, PT, R9, R212, !P4 ;  /* 0x000000d40900720c */ /* 0x000fe20006781270 */
[----:B--2---:R-:W-:Y:S02]  /*95fb0*/  IMAD.WIDE R216, R11, 0x4, R4 ;  /* 0x000000040bd87825 */ /* 0x004fe400078e0204 */
[----:B------:R-:W2:Y:S02]  /*95fc0*/  LDL.LU R225, [R1+0xf0] ;  /* 0x0000f00001e17983 */ /* 0x000ea40000300800 */
[----:B------:R-:W1:Y:S01]  /*95fd0*/  LDC R102, c[0x0][0x22c] ;  /* 0x00008b00ff667b82 */ /* 0x000e620000000800 */
[----:B------:R-:W-:Y:S01]  /*95fe0*/  VIADD R82, R6, 0xa8 ;  /* 0x000000a806527836 */ /* 0x000fe20000000000 */
[----:B------:R1:W-:Y:S01]  /*95ff0*/  @P5 STG.E desc[UR60][R216.64], R250 ;  /* 0x000000fad8005986 */ /* 0x0003e2000c10193c */
[----:B------:R-:W-:Y:S01]  /*96000*/  IMAD.WIDE R222, R8, 0x4, R2 ;  /* 0x0000000408de7825 */ /* 0x000fe200078e0202 */
[----:B------:R-:W-:-:S02]  /*96010*/  IADD3 R11, R6, 0x74, RZ ;  /* 0x00000074060b7810 */ /* 0x000fc40007ffe0ff */
[----:B------:R-:W2:Y:S02]  /*96020*/  LDL.LU R251, [R1+0xc54] ;  /* 0x000c540001fb7983 */ /* 0x000ea40000300800 */
[----:B------:R-:W1:Y:S02]  /*96030*/  LDC.64 R230, c[0x0][0x228] ;  /* 0x00008a00ffe67b82 */ /* 0x000e640000000a00 */
[----:B------:R1:W-:Y:S01]  /*96040*/  @P6 STG.E desc[UR60][R222.64], R249 ;  /* 0x000000f9de006986 */ /* 0x0003e2000c10193c */
[----:B------:R-:W-:-:S05]  /*96050*/  IMAD.WIDE R226, R8, 0x4, R4 ;  /* 0x0000000408e27825 */ /* 0x000fca00078e0204 */
[----:B-1----:R-:W1:Y:S01]  /*96060*/  LDC.64 R216, c[0x0][0x228] ;  /* 0x00008a00ffd87b82 */ /* 0x002e620000000a00 */
[----:B------:R-:W-:Y:S01]  /*96070*/  ISETP.GE.AND P0, PT, R82, R221, PT ;  /* 0x000000dd5200720c */ /* 0x000fe20003f06270 */
[----:B------:R-:W2:Y:S01]  /*96080*/  LDL.LU R250, [R1+0x8f4] ;  /* 0x0008f40001fa7983 */ /* 0x000ea20000300800 */
[----:B------:R-:W-:-:S05]  /*96090*/  ISETP.LT.AND P5, PT, R7, R106, !P1 ;  /* 0x0000006a0700720c */ /* 0x000fca0004fa1270 */
[----:B------:R-:W1:Y:S01]  /*960a0*/  LDC.64 R222, c[0x0][0x228] ;  /* 0x00008a00ffde7b82 */ /* 0x000e620000000a00 */
[----:B------:R-:W-:Y:S01]  /*960b0*/  ISETP.GE.AND P6, PT, R11, R108, PT ;  /* 0x0000006c0b00720c */ /* 0x000fe20003fc6270 */
[----:B------:R-:W-:Y:S01]  /*960c0*/  IMAD.IADD R8, R8, 0x1, R0 ;  /* 0x0000000108087824 */ /* 0x000fe200078e0200 */
[C---:B------:R-:W-:Y:S01]  /*960d0*/  ISETP.LT.AND P1, PT, R9.reuse, R214, !P1 ;  /* 0x000000d60900720c */ /* 0x040fe20004f21270 */
[----:B------:R1:W-:Y:S04]  /*960e0*/  @P4 STG.E desc[UR60][R226.64], R248 ;  /* 0x000000f8e2004986 */ /* 0x0003e8000c10193c */
[----:B------:R-:W1:Y:S01]  /*960f0*/  LDC R82, c[0x0][0x228] ;  /* 0x00008a00ff527b82 */ /* 0x000e620000000800 */
[----:B------:R-:W-:Y:S01]  /*96100*/  ISETP.LT.AND P4, PT, R9, R218, !P6 ;  /* 0x000000da0900720c */ /* 0x000fe20007781270 */
[----:B------:R-:W2:Y:S01]  /*96110*/  LDL.LU R249, [R1+0x4e4] ;  /* 0x0004e40001f97983 */ /* 0x000ea20000300800 */
[----:B------:R-:W-:Y:S01]  /*96120*/  ISETP.LT.AND P6, PT, R7, R100, !P6 ;  /* 0x000000640700720c */ /* 0x000fe200077c1270 */
[----:B------:R-:W-:-:S04]  /*96130*/  IMAD.WIDE R234, R8, 0x4, R4 ;  /* 0x0000000408ea7825 */ /* 0x000fc800078e0204 */
[C---:B-1----:R-:W-:Y:S01]  /*96140*/  IMAD.WIDE R226, R8.reuse, 0x4, R2 ;  /* 0x0000000408e27825 */ /* 0x042fe200078e0202 */
[----:B------:R-:W-:Y:S01]  /*96150*/  IADD3 R8, R8, R0, RZ ;  /* 0x0000000008087210 */ /* 0x000fe20007ffe0ff */
[----:B------:R-:W2:Y:S01]  /*96160*/  LDL.LU R248, [R1+0xf4] ;  /* 0x0000f40001f87983 */ /* 0x000ea20000300800 */
[----:B------:R-:W1:Y:S01]  /*96170*/  LDC R100, c[0x0][0x228] ;  /* 0x00008a00ff647b82 */ /* 0x000e620000000800 */
[C---:B------:R-:W-:Y:S02]  /*96180*/  VIADD R11, R6.reuse, 0x75 ;  /* 0x00000075060b7836 */ /* 0x040fe40000000000 */
[----:B------:R1:W-:Y:S03]  /*96190*/  @P5 STG.E desc[UR60][R226.64], R243 ;  /* 0x000000f3e2005986 */ /* 0x0003e6000c10193c */
[----:B------:R-:W-:Y:S01]  /*961a0*/  ISETP.GE.AND P5, PT, R11, R102, PT ;  /* 0x000000660b00720c */ /* 0x000fe20003fa6270 */
[----:B------:R-:W-:Y:S01]  /*961b0*/  VIADD R11, R6, 0x76 ;  /* 0x00000076060b7836 */ /* 0x000fe20000000000 */
[----:B------:R1:W-:Y:S01]  /*961c0*/  @P1 STG.E desc[UR60][R234.64], R242 ;  /* 0x000000f2ea001986 */ /* 0x0003e2000c10193c */
[C---:B------:R-:W-:Y:S01]  /*961d0*/  IMAD.WIDE R238, R8.reuse, 0x4, R4 ;  /* 0x0000000408ee7825 */ /* 0x040fe200078e0204 */
[----:B------:R-:W-:Y:S01]  /*961e0*/  ISETP.LT.AND P1, PT, R7, R104, !P5 ;  /* 0x000000680700720c */ /* 0x000fe20006f21270 */
[----:B------:R-:W1:Y:S02]  /*961f0*/  LDC R102, c[0x0][0x228] ;  /* 0x00008a00ff667b82 */ /* 0x000e640000000800 */
[----:B-1----:R-:W-:Y:S01]  /*96200*/  IMAD.WIDE R226, R8, 0x4, R2 ;  /* 0x0000000408e27825 */ /* 0x002fe200078e0202 */
[----:B------:R-:W-:-:S05]  /*96210*/  ISETP.LT.AND P5, PT, R9, R216, !P5 ;  /* 0x000000d80900720c */ /* 0x000fca0006fa1270 */
[----:B------:R-:W1:Y:S01]  /*96220*/  LDC R104, c[0x0][0x228] ;  /* 0x00008a00ff687b82 */ /* 0x000e620000000800 */
[----:B------:R1:W-:Y:S01]  /*96230*/  @P6 STG.E desc[UR60][R226.64], R198 ;  /* 0x000000c6e2006986 */ /* 0x0003e2000c10193c */
[----:B------:R-:W-:Y:S01]  /*96240*/  ISETP.GE.AND P6, PT, R11, R223, PT ;  /* 0x000000df0b00720c */ /* 0x000fe20003fc6270 */
[----:B------:R-:W-:Y:S02]  /*96250*/  IMAD.IADD R8, R8, 0x1, R0 ;  /* 0x0000000108087824 */ /* 0x000fe400078e0200 */
[----:B------:R1:W-:Y:S01]  /*96260*/  @P4 STG.E desc[UR60][R238.64], R199 ;  /* 0x000000c7ee004986 */ /* 0x0003e2000c10193c */
[----:B------:R-:W-:Y:S01]  /*96270*/  ISETP.LT.AND P4, PT, R9, R222, !P6 ;  /* 0x000000de0900720c */ /* 0x000fe20007781270 */
[C---:B------:R-:W-:Y:S01]  /*96280*/  IMAD.WIDE R222, R8.reuse, 0x4, R2 ;  /* 0x0000000408de7825 */ /* 0x040fe200078e0202 */
[----:B------:R-:W-:Y:S01]  /*96290*/  ISETP.LT.AND P6, PT, R7, R82, !P6 ;  /* 0x000000520700720c */ /* 0x000fe200077c1270 */
[----:B------:R-:W1:Y:S02]  /*962a0*/  LDC.64 R234, c[0x0][0x228] ;  /* 0x00008a00ffea7b82 */ /* 0x000e640000000a00 */
[----:B-1----:R-:W2:Y:S04]  /*962b0*/  LDL.LU R198, [R1+0xc58] ;  /* 0x000c580001c67983 */ /* 0x002ea80000300800 */
[----:B------:R-:W2:Y:S01]  /*962c0*/  LDL.LU R199, [R1+0x8f8] ;  /* 0x0008f80001c77983 */ /* 0x000ea20000300800 */
[----:B------:R-:W-:Y:S01]  /*962d0*/  IMAD.WIDE R238, R8, 0x4, R4 ;  /* 0x0000000408ee7825 */ /* 0x000fe200078e0204 */
[----:B------:R-:W-:Y:S01]  /*962e0*/  IADD3 R11, R6, 0x77, RZ ;  /* 0x00000077060b7810 */ /* 0x000fe20007ffe0ff */
[----:B------:R-:W1:Y:S02]  /*962f0*/  LDC.64 R226, c[0x0][0x228] ;  /* 0x00008a00ffe27b82 */ /* 0x000e640000000a00 */
[----:B------:R-:W-:Y:S01]  /*96300*/  IMAD.IADD R8, R8, 0x1, R0 ;  /* 0x0000000108087824 */ /* 0x000fe200078e0200 */
[----:B------:R1:W-:Y:S04]  /*96310*/  @P1 STG.E desc[UR60][R222.64], R146 ;  /* 0x00000092de001986 */ /* 0x0003e8000c10193c */
[----:B------:R1:W-:Y:S01]  /*96320*/  @P5 STG.E desc[UR60][R238.64], R147 ;  /* 0x00000093ee005986 */ /* 0x0003e2000c10193c */
[----:B------:R-:W3:Y:S03]  /*96330*/  LDC R82, c[0x0][0x228] ;  /* 0x00008a00ff527b82 */ /* 0x000ee60000000800 */
[----:B-1----:R-:W2:Y:S05]  /*96340*/  LDL.LU R146, [R1+0x4e8] ;  /* 0x0004e80001927983 */ /* 0x002eaa0000300800 */
[----:B------:R-:W1:Y:S01]  /*96350*/  LDC.64 R222, c[0x0][0x228] ;  /* 0x00008a00ffde7b82 */ /* 0x000e620000000a00 */
[----:B------:R-:W-:Y:S01]  /*96360*/  IMAD.WIDE R238, R8, 0x4, R2 ;  /* 0x0000000408ee7825 */ /* 0x000fe200078e0202 */
[----:B------:R-:W2:Y:S04]  /*96370*/  LDL.LU R147, [R1+0xf8] ;  /* 0x0000f80001937983 */ /* 0x000ea80000300800 */
[----:B------:R1:W-:Y:S02]  /*96380*/  @P6 STG.E desc[UR60][R238.64], R144 ;  /* 0x00000090ee006986 */ /* 0x0003e4000c10193c */
[----:B------:R-:W2:Y:S08]  /*96390*/  LDC R108, c[0x0][0x228] ;  /* 0x00008a00ff6c7b82 */ /* 0x000eb00000000800 */
[----:B------:R-:W2:Y:S01]  /*963a0*/  LDC R106, c[0x0][0x228] ;  /* 0x00008a00ff6a7b82 */ /* 0x000ea20000000800 */
[----:B-1----:R-:W2:Y:S01]  /*963b0*/  LDL.LU R144, [R1+0xc5c] ;  /* 0x000c5c0001907983 */ /* 0x002ea20000300800 */
[----:B------:R-:W-:Y:S01]  /*963c0*/  ISETP.GE.AND P1, PT, R11, R231, PT ;  /* 0x000000e70b00720c */ /* 0x000fe20003f26270 */
[----:B------:R-:W-:-:S02]  /*963d0*/  VIADD R11, R6, 0x78 ;  /* 0x00000078060b7836 */ /* 0x000fc40000000000 */
[C---:B------:R-:W-:Y:S01]  /*963e0*/  IMAD.WIDE R242, R8.reuse, 0x4, R4 ;  /* 0x0000000408f27825 */ /* 0x040fe200078e0204 */
[----:B------:R-:W-:Y:S02]  /*963f0*/  ISETP.LT.AND P5, PT, R7, R102, !P1 ;  /* 0x000000660700720c */ /* 0x000fe40004fa1270 */
[----:B------:R-:W-:Y:S01]  /*96400*/  ISETP.LT.AND P1, PT, R9, R230, !P1 ;  /* 0x000000e60900720c */ /* 0x000fe20004f21270 */
[----:B------:R-:W1:Y:S01]  /*96410*/  LDC R102, c[0x0][0x228] ;  /* 0x00008a00ff667b82 */ /* 0x000e620000000800 */
[----:B------:R-:W-:Y:S02]  /*96420*/  IADD3 R8, R8, R0, RZ ;  /* 0x0000000008087210 */ /* 0x000fe40007ffe0ff */
[----:B------:R-:W-:-:S03]  /*96430*/  ISETP.GE.AND P6, PT, R11, R235, PT ;  /* 0x000000eb0b00720c */ /* 0x000fc60003fc6270 */
[----:B------:R-:W-:-:S04]  /*96440*/  IMAD.WIDE R230, R8, 0x4, R2 ;  /* 0x0000000408e67825 */ /* 0x000fc800078e0202 */
[----:B------:R-:W-:Y:S02]  /*96450*/  VIADD R11, R6, 0x79 ;  /* 0x00000079060b7836 */ /* 0x000fe40000000000 */
[----:B------:R-:W-:-:S04]  /*96460*/  IMAD.WIDE R238, R8, 0x4, R4 ;  /* 0x0000000408ee7825 */ /* 0x000fc800078e0204 */
[----:B------:R-:W-:Y:S01]  /*96470*/  IMAD.IADD R8, R8, 0x1, R0 ;  /* 0x0000000108087824 */ /* 0x000fe200078e0200 */
[----:B----4-:R4:W-:Y:S01]  /*96480*/  @P4 STG.E desc[UR60][R242.64], R145 ;  /* 0x00000091f2004986 */ /* 0x0109e2000c10193c */
[----:B------:R-:W-:Y:S02]  /*96490*/  ISETP.LT.AND P4, PT, R9, R234, !P6 ;  /* 0x000000ea0900720c */ /* 0x000fe40007781270 */
[----:B------:R-:W-:Y:S01]  /*964a0*/  ISETP.LT.AND P6, PT, R7, R100, !P6 ;  /* 0x000000640700720c */ /* 0x000fe200077c1270 */
[----:B------:R-:W1:Y:S01]  /*964b0*/  LDC.64 R234, c[0x0][0x228] ;  /* 0x00008a00ffea7b82 */ /* 0x000e620000000a00 */
[----:B---3--:R3:W-:Y:S04]  /*964c0*/  @P5 STG.E desc[UR60][R230.64], R188 ;  /* 0x000000bce6005986 */ /* 0x0087e8000c10193c */
[----:B----4-:R-:W4:Y:S01]  /*964d0*/  LDL.LU R145, [R1+0x8fc] ;  /* 0x0008fc0001917983 */ /* 0x010f220000300800 */
[----:B------:R-:W-:Y:S01]  /*964e0*/  ISETP.GE.AND P5, PT, R11, R227, PT ;  /* 0x000000e30b00720c */ /* 0x000fe20003fa6270 */
[----:B------:R-:W-:Y:S01]  /*964f0*/  IMAD.WIDE R242, R8, 0x4, R4 ;  /* 0x0000000408f27825 */ /* 0x000fe200078e0204 */
[----:B------:R-:W2:Y:S01]  /*96500*/  LDC R100, c[0x0][0x228] ;  /* 0x00008a00ff647b82 */ /* 0x000ea20000000800 */
[----:B---3--:R-:W3:Y:S01]  /*96510*/  LDL.LU R188, [R1+0x4ec] ;  /* 0x0004ec0001bc7983 */ /* 0x008ee20000300800 */
[----:B------:R-:W-:-:S03]  /*96520*/  IADD3 R11, R6, 0x7a, RZ ;  /* 0x0000007a060b7810 */ /* 0x000fc60007ffe0ff */
[----:B------:R1:W-:Y:S01]  /*96530*/  @P1 STG.E desc[UR60][R238.64], R189 ;  /* 0x000000bdee001986 */ /* 0x0003e2000c10193c */
[----:B------:R-:W-:Y:S02]  /*96540*/  ISETP.LT.AND P1, PT, R7, R104, !P5 ;  /* 0x000000680700720c */ /* 0x000fe40006f21270 */
[----:B------:R-:W2:Y:S01]  /*96550*/  LDC.64 R230, c[0x0][0x228] ;  /* 0x00008a00ffe67b82 */ /* 0x000ea20000000a00 */
[----:B------:R-:W-:-:S07]  /*96560*/  ISETP.LT.AND P5, PT, R9, R226, !P5 ;  /* 0x000000e20900720c */ /* 0x000fce0006fa1270 */
[----:B------:R-:W2:Y:S01]  /*96570*/  LDC.64 R226, c[0x0][0x228] ;  /* 0x00008a00ffe27b82 */ /* 0x000ea20000000a00 */
[----:B-1----:R-:W3:Y:S01]  /*96580*/  LDL.LU R189, [R1+0xfc] ;  /* 0x0000fc0001bd7983 */ /* 0x002ee20000300800 */
[----:B------:R-:W-:-:S05]  /*96590*/  IMAD.WIDE R238, R8, 0x4, R2 ;  /* 0x0000000408ee7825 */ /* 0x000fca00078e0202 */
[----:B------:R1:W-:Y:S01]  /*965a0*/  @P6 STG.E desc[UR60][R238.64], R237 ;  /* 0x000000edee006986 */ /* 0x0003e2000c10193c */
[----:B------:R-:W-:Y:S01]  /*965b0*/  ISETP.GE.AND P6, PT, R11, R223, PT ;  /* 0x000000df0b00720c */ /* 0x000fe20003fc6270 */
[----:B------:R-:W-:Y:S01]  /*965c0*/  IMAD.IADD R8, R8, 0x1, R0 ;  /* 0x0000000108087824 */ /* 0x000fe200078e0200 */
[----:B------:R-:W2:Y:S01]  /*965d0*/  LDC R104, c[0x0][0x228] ;  /* 0x00008a00ff687b82 */ /* 0x000ea20000000800 */
[----:B------:R1:W-:Y:S01]  /*965e0*/  @P4 STG.E desc[UR60][R242.64], R233 ;  /* 0x000000e9f2004986 */ /* 0x0003e2000c10193c */
[----:B------:R-:W-:Y:S01]  /*965f0*/  ISETP.LT.AND P4, PT, R9, R222, !P6 ;  /* 0x000000de0900720c */ /* 0x000fe20007781270 */
[----:B------:R-:W-:Y:S02]  /*96600*/  IMAD.WIDE R222, R8, 0x4, R2 ;  /* 0x0000000408de7825 */ /* 0x000fe400078e0202 */
[----:B-1----:R-:W3:Y:S04]  /*96610*/  LDL.LU R237, [R1+0xc60] ;  /* 0x000c600001ed7983 */ /* 0x002ee80000300800 */
[----:B------:R-:W3:Y:S01]  /*96620*/  LDL.LU R233, [R1+0x900] ;  /* 0x0009000001e97983 */ /* 0x000ee20000300800 */
[----:B------:R-:W-:Y:S01]  /*96630*/  ISETP.LT.AND P6, PT, R7, R82, !P6 ;  /* 0x000000520700720c */ /* 0x000fe200077c1270 */
[----:B------:R-:W-:Y:S01]  /*96640*/  VIADD R11, R6, 0x7b ;  /* 0x0000007b060b7836 */ /* 0x000fe20000000000 */
[----:B------:R-:W1:Y:S01]  /*96650*/  LDC R82, c[0x0][0x228] ;  /* 0x00008a00ff527b82 */ /* 0x000e620000000800 */
[C---:B------:R-:W-:Y:S01]  /*96660*/  IMAD.WIDE R238, R8.reuse, 0x4, R4 ;  /* 0x0000000408ee7825 */ /* 0x040fe200078e0204 */
[----:B------:R2:W-:Y:S01]  /*96670*/  @P1 STG.E desc[UR60][R222.64], R229 ;  /* 0x000000e5de001986 */ /* 0x0005e2000c10193c */
[----:B------:R-:W-:-:S02]  /*96680*/  IADD3 R8, R8, R0, RZ ;  /* 0x0000000008087210 */ /* 0x000fc40007ffe0ff */
[----:B------:R-:W-:Y:S01]  /*96690*/  ISETP.GE.AND P1, PT, R11, R235, PT ;  /* 0x000000eb0b00720c */ /* 0x000fe20003f26270 */
[----:B--2---:R2:W-:Y:S01]  /*966a0*/  @P5 STG.E desc[UR60][R238.64], R225 ;  /* 0x000000e1ee005986 */ /* 0x0045e2000c10193c */
[----:B------:R-:W-:-:S03]  /*966b0*/  VIADD R11, R6, 0x7c ;  /* 0x0000007c060b7836 */ /* 0x000fc60000000000 */
[----:B------:R-:W3:Y:S01]  /*966c0*/  LDL.LU R229, [R1+0x4f0] ;  /* 0x0004f00001e57983 */ /* 0x000ee20000300800 */
[----:B------:R-:W-:Y:S01]  /*966d0*/  ISETP.LT.AND P5, PT, R7, R102, !P1 ;  /* 0x000000660700720c */ /* 0x000fe20004fa1270 */
[----:B------:R-:W1:Y:S01]  /*966e0*/  LDC.64 R222, c[0x0][0x228] ;  /* 0x00008a00ffde7b82 */ /* 0x000e620000000a00 */
[C---:B--2---:R-:W-:Y:S01]  /*966f0*/  IMAD.WIDE R238, R8.reuse, 0x4, R2 ;  /* 0x0000000408ee7825 */ /* 0x044fe200078e0202 */
[----:B------:R-:W2:Y:S03]  /*96700*/  LDL.LU R225, [R1+0x100] ;  /* 0x0001000001e17983 */ /* 0x000ea60000300800 */
[C---:B------:R-:W-:Y:S01]  /*96710*/  IMAD.WIDE R242, R8.reuse, 0x4, R4 ;  /* 0x0000000408f27825 */ /* 0x040fe200078e0204 */
[----:B------:R1:W-:Y:S01]  /*96720*/  @P6 STG.E desc[UR60][R238.64], R251 ;  /* 0x000000fbee006986 */ /* 0x0003e2000c10193c */
[----:B------:R-:W-:Y:S01]  /*96730*/  ISETP.GE.AND P6, PT, R11, R231, PT ;  /* 0x000000e70b00720c */ /* 0x000fe20003fc6270 */
[----:B------:R-:W1:Y:S01]  /*96740*/  LDC R102, c[0x0][0x228] ;  /* 0x00008a00ff667b82 */ /* 0x000e620000000800 */
[----:B------:R-:W-:Y:S01]  /*96750*/  IMAD.IADD R8, R8, 0x1, R0 ;  /* 0x0000000108087824 */ /* 0x000fe200078e0200 */
[C---:B------:R-:W-:Y:S01]  /*96760*/  ISETP.LT.AND P1, PT, R9.reuse, R234, !P1 ;  /* 0x000000ea0900720c */ /* 0x040fe20004f21270 */
[----:B------:R1:W-:Y:S01]  /*96770*/  @P4 STG.E desc[UR60][R242.64], R250 ;  /* 0x000000faf2004986 */ /* 0x0003e2000c10193c */
[----:B------:R-:W-:Y:S01]  /*96780*/  ISETP.LT.AND P4, PT, R9, R230, !P6 ;  /* 0x000000e60900720c */ /* 0x000fe20007781270 */
[----:B------:R-:W-:-:S02]  /*96790*/  IMAD.WIDE R230, R8, 0x4, R2 ;  /* 0x0000000408e67825 */ /* 0x000fc400078e0202 */
[----:B-1----:R-:W2:Y:S01]  /*967a0*/  LDL.LU R251, [R1+0xc64] ;  /* 0x000c640001fb7983 */ /* 0x002ea20000300800 */
[----:B------:R-:W-:Y:S01]  /*967b0*/  ISETP.LT.AND P6, PT, R7, R100, !P6 ;  /* 0x000000640700720c */ /* 0x000fe200077c1270 */
[----:B------:R-:W-:Y:S01]  /*967c0*/  IMAD.WIDE R238, R8, 0x4, R4 ;  /* 0x0000000408ee7825 */ /* 0x000fe200078e0204 */
[----:B------:R-:W-:Y:S01]  /*967d0*/  IADD3 R11, R6, 0x7d, RZ ;  /* 0x0000007d060b7810 */ /* 0x000fe20007ffe0ff */
[----:B------:R1:W-:Y:S01]  /*967e0*/  @P5 STG.E desc[UR60][R230.64], R249 ;  /* 0x000000f9e6005986 */ /* 0x0003e2000c10193c */
[----:B------:R-:W1:Y:S03]  /*967f0*/  LDC.64 R234, c[0x0][0x228] ;  /* 0x00008a00ffea7b82 */ /* 0x000e660000000a00 */
[----:B------:R-:W2:Y:S01]  /*96800*/  LDL.LU R250, [R1+0x904] ;  /* 0x0009040001fa7983 */ /* 0x000ea20000300800 */
[----:B------:R-:W-:Y:S01]  /*96810*/  IMAD.IADD R8, R8, 0x1, R0 ;  /* 0x0000000108087824 */ /* 0x000fe200078e0200 */
[----:B------:R-:W-:-:S02]  /*96820*/  ISETP.GE.AND P5, PT, R11, R227, PT ;  /* 0x000000e30b00720c */ /* 0x000fc40003fa6270 */
[----:B------:R1:W-:Y:S01]  /*96830*/  @P1 STG.E desc[UR60][R238.64], R248 ;  /* 0x000000f8ee001986 */ /* 0x0003e2000c10193c */
[----:B------:R-:W4:Y:S03]  /*96840*/  LDC R100, c[0x0][0x228] ;  /* 0x00008a00ff647b82 */ /* 0x000f260000000800 */
[----:B-1----:R-:W2:Y:S01]  /*96850*/  LDL.LU R249, [R1+0x4f4] ;  /* 0x0004f40001f97983 */ /* 0x002ea20000300800 */
[----:B------:R-:W-:Y:S01]  /*96860*/  VIADD R11, R6, 0x7e ;  /* 0x0000007e060b7836 */ /* 0x000fe20000000000 */
[----:B------:R-:W-:Y:S01]  /*96870*/  ISETP.LT.AND P1, PT, R7, R104, !P5 ;  /* 0x000000680700720c */ /* 0x000fe20006f21270 */
[C---:B------:R-:W-:Y:S02]  /*96880*/  IMAD.WIDE R242, R8.reuse, 0x4, R4 ;  /* 0x0000000408f27825 */ /* 0x040fe400078e0204 */
[----:B------:R-:W1:Y:S02]  /*96890*/  LDC.64 R230, c[0x0][0x228] ;  /* 0x00008a00ffe67b82 */ /* 0x000e640000000a00 */
[----:B------:R-:W-:Y:S01]  /*968a0*/  IMAD.WIDE R238, R8, 0x4, R2 ;  /* 0x0000000408ee7825 */ /* 0x000fe200078e0202 */
[----:B------:R-:W2:Y:S01]  /*968b0*/  LDL.LU R248, [R1+0x104] ;  /* 0x0001040001f87983 */ /* 0x000ea20000300800 */
[----:B------:R-:W-:-:S02]  /*968c0*/  ISETP.LT.AND P5, PT, R9, R226, !P5 ;  /* 0x000000e20900720c */ /* 0x000fc40006fa1270 */
[----:B------:R-:W-:Y:S02]  /*968d0*/  IADD3 R8, R8, R0, RZ ;  /* 0x0000000008087210 */ /* 0x000fe40007ffe0ff */
[----:B------:R-:W3:Y:S01]  /*968e0*/  LDC.64 R226, c[0x0][0x228] ;  /* 0x00008a00ffe27b82 */ /* 0x000ee20000000a00 */
[----:B------:R1:W-:Y:S01]  /*968f0*/  @P6 STG.E desc[UR60][R238.64], R198 ;  /* 0x000000c6ee006986 */ /* 0x0003e2000c10193c */
[----:B------:R-:W-:-:S06]  /*96900*/  ISETP.GE.AND P6, PT, R11, R223, PT ;  /* 0x000000df0b00720c */ /* 0x000fcc0003fc6270 */
[----:B------:R-:W3:Y:S01]  /*96910*/  LDC R104, c[0x0][0x228] ;  /* 0x00008a00ff687b82 */ /* 0x000ee20000000800 */
[----:B------:R1:W-:Y:S01]  /*96920*/  @P4 STG.E desc[UR60][R242.64], R199 ;  /* 0x000000c7f2004986 */ /* 0x0003e2000c10193c */
[----:B------:R-:W-:Y:S01]  /*96930*/  ISETP.LT.AND P4, PT, R9, R222, !P6 ;  /* 0x000000de0900720c */ /* 0x000fe20007781270 */
[C---:B------:R-:W-:Y:S01]  /*96940*/  IMAD.WIDE R222, R8.reuse, 0x4, R2 ;  /* 0x0000000408de7825 */ /* 0x040fe200078e0202 */
[----:B------:R-:W-:Y:S01]  /*96950*/  ISETP.LT.AND P6, PT, R7, R82, !P6 ;  /* 0x000000520700720c */ /* 0x000fe200077c1270 */
[----:B-1----:R-:W2:Y:S02]  /*96960*/  LDL.LU R198, [R1+0xc68] ;  /* 0x000c680001c67983 */ /* 0x002ea40000300800 */
[C---:B------:R-:W-:Y:S01]  /*96970*/  IMAD.WIDE R238, R8.reuse, 0x4, R4 ;  /* 0x0000000408ee7825 */ /* 0x040fe200078e0204 */
[----:B------:R-:W1:Y:S01]  /*96980*/  LDC R82, c[0x0][0x228] ;  /* 0x00008a00ff527b82 */ /* 0x000e620000000800 */
[----:B------:R-:W2:Y:S02]  /*96990*/  LDL.LU R199, [R1+0x908] ;  /* 0x0009080001c77983 */ /* 0x000ea40000300800 */
[----:B------:R-:W-:-:S02]  /*969a0*/  IMAD.IADD R8, R8, 0x1, R0 ;  /* 0x0000000108087824 */ /* 0x000fc400078e0200 */
[----:B------:R1:W-:Y:S04]  /*969b0*/  @P1 STG.E desc[UR60][R222.64], R146 ;  /* 0x00000092de001986 */ /* 0x0003e8000c10193c */
[----:B------:R1:W-:Y:S04]  /*969c0*/  @P5 STG.E desc[UR60][R238.64], R147 ;  /* 0x00000093ee005986 */ /* 0x0003e8000c10193c */
[----:B-1----:R-:W2:Y:S01]  /*969d0*/  LDL.LU R146, [R1+0x4f8] ;  /* 0x0004f80001927983 */ /* 0x002ea20000300800 */
[----:B------:R-:W-:Y:S01]  /*969e0*/  VIADD R11, R6, 0x7f ;  /* 0x0000007f060b7836 */ /* 0x000fe20000000000 */
[----:B------:R-:W1:Y:S01]  /*969f0*/  LDC.64 R222, c[0x0][0x228] ;  /* 0x00008a00ffde7b82 */ /* 0x000e620000000a00 */
[----:B------:R-:W-:Y:S01]  /*96a00*/  IMAD.WIDE R238, R8, 0x4, R2 ;  /* 0x0000000408ee7825 */ /* 0x000fe200078e0202 */
[----:B------:R-:W2:Y:S04]  /*96a10*/  LDL.LU R147, [R1+0x108] ;  /* 0x0001080001937983 */ /* 0x000ea80000300800 */
[----:B------:R1:W-:Y:S04]  /*96a20*/  @P6 STG.E desc[UR60][R238.64], R144 ;  /* 0x00000090ee006986 */ /* 0x0003e8000c10193c */
[----:B-1----:R-:W2:Y:S01]  /*96a30*/  LDL.LU R144, [R1+0xc6c] ;  /* 0x000c6c0001907983 */ /* 0x002ea20000300800 */
[----:B------:R-:W-:-:S02]  /*96a40*/  ISETP.GE.AND P1, PT, R11, R235, PT ;  /* 0x000000eb0b00720c */ /* 0x000fc40003f26270 */
[----:B------:R-:W-:Y:S01]  /*96a50*/  IADD3 R11, R6, 0x80, RZ ;  /* 0x00000080060b7810 */ /* 0x000fe20007ffe0ff */
[C---:B------:R-:W-:Y:S01]  /*96a60*/  IMAD.WIDE R242, R8.reuse, 0x4, R4 ;  /* 0x0000000408f27825 */ /* 0x040fe200078e0204 */
[----:B------:R-:W-:Y:S02]  /*96a70*/  ISETP.LT.AND P5, PT, R7, R102, !P1 ;  /* 0x000000660700720c */ /* 0x000fe40004fa1270 */
[----:B------:R-:W-:Y:S01]  /*96a80*/  ISETP.GE.AND P6, PT, R11, R231, PT ;  /* 0x000000e70b00720c */ /* 0x000fe20003fc6270 */
[----:B------:R-:W-:Y:S01]  /*96a90*/  IMAD.IADD R8, R8, 0x1, R0 ;  /* 0x0000000108087824 */ /* 0x000fe200078e0200 */
[----:B------:R-:W-:Y:S01]  /*96aa0*/  ISETP.LT.AND P1, PT, R9, R234, !P1 ;  /* 0x000000ea0900720c */ /* 0x000fe20004f21270 */
[----:B------:R-:W-:Y:S01]  /*96ab0*/  VIADD R11, R6, 0x81 ;  /* 0x00000081060b7836 */ /* 0x000fe20000000000 */
[----:B------:R-:W1:Y:S01]  /*96ac0*/  LDC.64 R234, c[0x0][0x228] ;  /* 0x00008a00ffea7b82 */ /* 0x000e620000000a00 */
[----:B------:R-:W-:-:S07]  /*96ad0*/  IMAD.WIDE R238, R8, 0x4, R4 ;  /* 0x0000000408ee7825 */ /* 0x000fce00078e0204 */
[----:B------:R-:W2:Y:S01]  /*96ae0*/  LDC R102, c[0x0][0x228] ;  /* 0x00008a00ff667b82 */ /* 0x000ea20000000800 */
[----:B----4-:R4:W-:Y:S01]  /*96af0*/  @P4 STG.E desc[UR60][R242.64], R145 ;  /* 0x00000091f2004986 */ /* 0x0109e2000c10193c */
[----:B------:R-:W-:Y:S01]  /*96b00*/  ISETP.LT.AND P4, PT, R9, R230, !P6 ;  /* 0x000000e60900720c */ /* 0x000fe20007781270 */
[C---:B------:R-:W-:Y:S01]  /*96b10*/  IMAD.WIDE R230, R8.reuse, 0x4, R2 ;  /* 0x0000000408e67825 */ /* 0x040fe200078e0202 */
[----:B------:R-:W-:Y:S02]  /*96b20*/  ISETP.LT.AND P6, PT, R7, R100, !P6 ;  /* 0x000000640700720c */ /* 0x000fe400077c1270 */
[----:B------:R-:W-:Y:S02]  /*96b30*/  IADD3 R8, R8, R0, RZ ;  /* 0x0000000008087210 */ /* 0x000fe40007ffe0ff */
[----:B------:R-:W2:Y:S01]  /*96b40*/  LDC R100, c[0x0][0x228] ;  /* 0x00008a00ff647b82 */ /* 0x000ea20000000800 */
[----:B----4-:R-:W4:Y:S04]  /*96b50*/  LDL.LU R145, [R1+0x90c] ;  /* 0x00090c0001917983 */ /* 0x010f280000300800 */
[----:B---3--:R3:W-:Y:S01]  /*96b60*/  @P5 STG.E desc[UR60][R230.64], R188 ;  /* 0x000000bce6005986 */ /* 0x0087e2000c10193c */
[----:B------:R-:W-:Y:S01]  /*96b70*/  ISETP.GE.AND P5, PT, R11, R227, PT ;  /* 0x000000e30b00720c */ /* 0x000fe20003fa6270 */
[----:B------:R-:W-:-:S02]  /*96b80*/  VIADD R11, R6, 0x82 ;  /* 0x00000082060b7836 */ /* 0x000fc40000000000 */
[----:B------:R1:W-:Y:S01]  /*96b90*/  @P1 STG.E desc[UR60][R238.64], R189 ;  /* 0x000000bdee001986 */ /* 0x0003e2000c10193c */
[----:B------:R-:W-:-:S03]  /*96ba0*/  ISETP.LT.AND P1, PT, R7, R104, !P5 ;  /* 0x000000680700720c */ /* 0x000fc60006f21270 */
[----:B---3--:R-:W3:Y:S01]  /*96bb0*/  LDL.LU R188, [R1+0x4fc] ;  /* 0x0004fc0001bc7983 */ /* 0x008ee20000300800 */
[----:B------:R-:W2:Y:S03]  /*96bc0*/  LDC.64 R230, c[0x0][0x228] ;  /* 0x00008a00ffe67b82 */ /* 0x000ea60000000a00 */
[----:B-1----:R-:W3:Y:S01]  /*96bd0*/  LDL.LU R189, [R1+0x10c] ;  /* 0x00010c0001bd7983 */ /* 0x002ee20000300800 */
[----:B------:R-:W-:-:S04]  /*96be0*/  IMAD.WIDE R238, R8, 0x4, R2 ;  /* 0x0000000408ee7825 */ /* 0x000fc800078e0202 */
[C---:B------:R-:W-:Y:S01]  /*96bf0*/  IMAD.WIDE R242, R8.reuse, 0x4, R4 ;  /* 0x0000000408f27825 */ /* 0x040fe200078e0204 */
[----:B------:R1:W-:Y:S01]  /*96c00*/  @P6 STG.E desc[UR60][R238.64], R237 ;  /* 0x000000edee006986 */ /* 0x0003e2000c10193c */
[----:B------:R-:W-:Y:S01]  /*96c10*/  ISETP.GE.AND P6, PT, R11, R223, PT ;  /* 0x000000df0b00720c */ /* 0x000fe20003fc6270 */
[----:B------:R-:W2:Y:S01]  /*96c20*/  LDC R104, c[0x0][0x228] ;  /* 0x00008a00ff687b82 */ /* 0x000ea20000000800 */
[----:B------:R-:W-:Y:S01]  /*96c30*/  IMAD.IADD R8, R8, 0x1, R0 ;  /* 0x0000000108087824 */ /* 0x000fe200078e0200 */
[C---:B------:R-:W-:Y:S01]  /*96c40*/  ISETP.LT.AND P5, PT, R9.reuse, R226, !P5 ;  /* 0x000000e20900720c */ /* 0x040fe20006fa1270 */
[----:B------:R1:W-:Y:S01]  /*96c50*/  @P4 STG.E desc[UR60][R242.64], R233 ;  /* 0x000000e9f2004986 */ /* 0x0003e2000c10193c */
[----:B------:R-:W-:Y:S01]  /*96c60*/  ISETP.LT.AND P4, PT, R9, R222, !P6 ;  /* 0x000000de0900720c */ /* 0x000fe20007781270 */
[C---:B------:R-:W-:Y:S02]  /*96c70*/  IMAD.WIDE R222, R8.reuse, 0x4, R2 ;  /* 0x0000000408de7825 */ /* 0x040fe400078e0202 */
[----:B-1----:R-:W3:Y:S01]  /*96c80*/  LDL.LU R237, [R1+0xc70] ;  /* 0x000c700001ed7983 */ /* 0x002ee20000300800 */
[----:B------:R-:W-:Y:S01]  /*96c90*/  ISETP.LT.AND P6, PT, R7, R82, !P6 ;  /* 0x000000520700720c */ /* 0x000fe200077c1270 */
[----:B------:R-:W-:Y:S01]  /*96ca0*/  IMAD.WIDE R238, R8, 0x4, R4 ;  /* 0x0000000408ee7825 */ /* 0x000fe200078e0204 */
[----:B------:R-:W-:Y:S01]  /*96cb0*/  IADD3 R11, R6, 0x83, RZ ;  /* 0x00000083060b7810 */ /* 0x000fe20007ffe0ff */
[----:B------:R-:W1:Y:S01]  /*96cc0*/  LDC.64 R226, c[0x0][0x228] ;  /* 0x00008a00ffe27b82 */ /* 0x000e620000000a00 */
[----:B------:R-:W3:Y:S01]  /*96cd0*/  LDL.LU R233, [R1+0x910] ;  /* 0x0009100001e97983 */ /* 0x000ee20000300800 */
[----:B------:R-:W-:-:S03]  /*96ce0*/  IMAD.IADD R8, R8, 0x1, R0 ;  /* 0x0000000108087824 */ /* 0x000fc600078e0200 */
[----:B------:R2:W-:Y:S01]  /*96cf0*/  @P1 STG.E desc[UR60][R222.64], R229 ;  /* 0x000000e5de001986 */ /* 0x0005e2000c10193c */
[----:B------:R-:W-:Y:S01]  /*96d00*/  ISETP.GE.AND P1, PT, R11, R235, PT ;  /* 0x000000eb0b00720c */ /* 0x000fe20003f26270 */
[----:B------:R-:W-:Y:S01]  /*96d10*/  VIADD R11, R6, 0x84 ;  /* 0x00000084060b7836 */ /* 0x000fe20000000000 */
[----:B------:R-:W1:Y:S01]  /*96d20*/  LDC R82, c[0x0][0x228] ;  /* 0x00008a00ff527b82 */ /* 0x000e620000000800 */
[----:B--2---:R2:W-:Y:S04]  /*96d30*/  @P5 STG.E desc[UR60][R238.64], R225 ;  /* 0x000000e1ee005986 */ /* 0x0045e8000c10193c */
[----:B------:R-:W3:Y:S01]  /*96d40*/  LDL.LU R229, [R1+0x510] ;  /* 0x0005100001e57983 */ /* 0x000ee20000300800 */
[----:B------:R-:W-:Y:S02]  /*96d50*/  ISETP.LT.AND P5, PT, R7, R102, !P1 ;  /* 0x000000660700720c */ /* 0x000fe40004fa1270 */
[----:B------:R-:W1:Y:S01]  /*96d60*/  LDC.64 R222, c[0x0][0x228] ;  /* 0x00008a00ffde7b82 */ /* 0x000e620000000a00 */
[C---:B--2---:R-:W-:Y:S01]  /*96d70*/  IMAD.WIDE R238, R8.reuse, 0x4, R2 ;  /* 0x0000000408ee7825 */ /* 0x044fe200078e0202 */
[----:B------:R-:W2:Y:S03]  /*96d80*/  LDL.LU R225, [R1+0x500] ;  /* 0x0005000001e17983 */ /* 0x000ea60000300800 */
[C---:B------:R-:W-:Y:S01]  /*96d90*/  IMAD.WIDE R242, R8.reuse, 0x4, R4 ;  /* 0x0000000408f27825 */ /* 0x040fe200078e0204 */
[----:B------:R1:W-:Y:S01]  /*96da0*/  @P6 STG.E desc[UR60][R238.64], R251 ;  /* 0x000000fbee006986 */ /* 0x0003e2000c10193c */
[----:B------:R-:W-:Y:S01]  /*96db0*/  ISETP.GE.AND P6, PT, R11, R231, PT ;  /* 0x000000e70b00720c */ /* 0x000fe20003fc6270 */
[----:B------:R-:W1:Y:S01]  /*96dc0*/  LDC R102, c[0x0][0x228] ;  /* 0x00008a00ff667b82 */ /* 0x000e620000000800 */
[----:B------:R-:W-:-:S02]  /*96dd0*/  IADD3 R8, R8, R0, RZ ;  /* 0x0000000008087210 */ /* 0x000fc40007ffe0ff */
[C---:B------:R-:W-:Y:S01]  /*96de0*/  ISETP.LT.AND P1, PT, R9.reuse, R234, !P1 ;  /* 0x000000ea0900720c */ /* 0x040fe20004f21270 */
[----:B------:R1:W-:Y:S01]  /*96df0*/  @P4 STG.E desc[UR60][R242.64], R250 ;  /* 0x000000faf2004986 */ /* 0x0003e2000c10193c */
[----:B------:R-:W-:-:S03]  /*96e00*/  ISETP.LT.AND P4, PT, R9, R230, !P6 ;  /* 0x000000e60900720c */ /* 0x000fc60007781270 */
[----:B-1----:R-:W2:Y:S01]  /*96e10*/  LDL.LU R251, [R1+0xc74] ;  /* 0x000c740001fb7983 */ /* 0x002ea20000300800 */
[C---:B------:R-:W-:Y:S01]  /*96e20*/  IMAD.WIDE R230, R8.reuse, 0x4, R2 ;  /* 0x0000000408e67825 */ /* 0x040fe200078e0202 */
[----:B------:R-:W-:Y:S01]  /*96e30*/  ISETP.LT.AND P6, PT, R7, R100, !P6 ;  /* 0x000000640700720c */ /* 0x000fe200077c1270 */
[----:B------:R-:W1:Y:S01]  /*96e40*/  LDC.64 R234, c[0x0][0x228] ;  /* 0x00008a00ffea7b82 */ /* 0x000e620000000a00 */
[----:B------:R-:W2:Y:S01]  /*96e50*/  LDL.LU R250, [R1+0x914] ;  /* 0x0009140001fa7983 */ /* 0x000ea20000300800 */
[----:B------:R-:W-:-:S03]  /*96e60*/  IMAD.WIDE R238, R8, 0x4, R4 ;  /* 0x0000000408ee7825 */ /* 0x000fc600078e0204 */
[----:B------:R1:W-:Y:S01]  /*96e70*/  @P5 STG.E desc[UR60][R230.64], R249 ;  /* 0x000000f9e6005986 */ /* 0x0003e2000c10193c */
[----:B------:R-:W-:Y:S02]  /*96e80*/  VIADD R11, R6, 0x85 ;  /* 0x00000085060b7836 */ /* 0x000fe40000000000 */
[----:B------:R-:W4:Y:S01]  /*96e90*/  LDC R100, c[0x0][0x228] ;  /* 0x00008a00ff647b82 */ /* 0x000f220000000800 */
[----:B------:R-:W-:Y:S01]  /*96ea0*/  IMAD.IADD R8, R8, 0x1, R0 ;  /* 0x0000000108087824 */ /* 0x000fe200078e0200 */
[----:B------:R1:W-:Y:S01]  /*96eb0*/  @P1 STG.E desc[UR60][R238.64], R248 ;  /* 0x000000f8ee001986 */ /* 0x0003e2000c10193c */
[----:B------:R-:W-:-:S03]  /*96ec0*/  ISETP.GE.AND P5, PT, R11, R227, PT ;  /* 0x000000e30b00720c */ /* 0x000fc60003fa6270 */
[----:B-1----:R-:W2:Y:S01]  /*96ed0*/  LDL.LU R249, [R1+0x514] ;  /* 0x0005140001f97983 */ /* 0x002ea20000300800 */
[----:B------:R-:W-:Y:S01]  /*96ee0*/  IADD3 R11, R6, 0x86, RZ ;  /* 0x00000086060b7810 */ /* 0x000fe20007ffe0ff */
[----:B------:R-:W1:Y:S01]  /*96ef0*/  LDC.64 R230, c[0x0][0x228] ;  /* 0x00008a00ffe67b82 */ /* 0x000e620000000a00 */
[C---:B------:R-:W-:Y:S01]  /*96f00*/  IMAD.WIDE R238, R8.reuse, 0x4, R2 ;  /* 0x0000000408ee7825 */ /* 0x040fe200078e0202 */
[----:B------:R-:W2:Y:S01]  /*96f10*/  LDL.LU R248, [R1+0x504] ;  /* 0x0005040001f87983 */ /* 0x000ea20000300800 */
[----:B------:R-:W-:Y:S02]  /*96f20*/  ISETP.LT.AND P1, PT, R7, R104, !P5 ;  /* 0x000000680700720c */ /* 0x000fe40006f21270 */
[C---:B------:R-:W-:Y:S01]  /*96f30*/  IMAD.WIDE R242, R8.reuse, 0x4, R4 ;  /* 0x0000000408f27825 */ /* 0x040fe200078e0204 */
[----:B------:R-:W-:Y:S01]  /*96f40*/  ISETP.LT.AND P5, PT, R9, R226, !P5 ;  /* 0x000000e20900720c */ /* 0x000fe20006fa1270 */
[----:B------:R1:W-:Y:S01]  /*96f50*/  @P6 STG.E desc[UR60][R238.64], R198 ;  /* 0x000000c6ee006986 */ /* 0x0003e2000c10193c */
[----:B------:R-:W-:Y:S01]  /*96f60*/  ISETP.GE.AND P6, PT, R11, R223, PT ;  /* 0x000000df0b00720c */ /* 0x000fe20003fc6270 */
[----:B------:R-:W-:Y:S01]  /*96f70*/  IMAD.IADD R8, R8, 0x1, R0 ;  /* 0x0000000108087824 */ /* 0x000fe200078e0200 */
[----:B------:R-:W3:Y:S01]  /*96f80*/  LDC.64 R226, c[0x0][0x228] ;  /* 0x00008a00ffe27b82 */ /* 0x000ee20000000a00 */
[----:B------:R1:W-:Y:S01]  /*96f90*/  @P4 STG.E desc[UR60][R242.64], R199 ;  /* 0x000000c7f2004986 */ /* 0x0003e2000c10193c */
[----:B------:R-:W-:Y:S01]  /*96fa0*/  ISETP.LT.AND P4, PT, R9, R222, !P6 ;  /* 0x000000de0900720c */ /* 0x000fe20007781270 */
[----:B------:R-:W-:Y:S01]  /*96fb0*/  IMAD.WIDE R222, R8, 0x4, R2 ;  /* 0x0000000408de7825 */ /* 0x000fe200078e0202 */
[----:B------:R-:W-:-:S04]  /*96fc0*/  ISETP.LT.AND P6, PT, R7, R82, !P6 ;  /* 0x000000520700720c */ /* 0x000fc800077c1270 */
[----:B------:R-:W3:Y:S01]  /*96fd0*/  LDC R104, c[0x0][0x228] ;  /* 0x00008a00ff687b82 */ /* 0x000ee20000000800 */
[----:B-1----:R-:W2:Y:S01]  /*96fe0*/  LDL.LU R198, [R1+0xc78] ;  /* 0x000c780001c67983 */ /* 0x002ea20000300800 */
[----:B------:R-:W-:-:S03]  /*96ff0*/  IMAD.WIDE R238, R8, 0x4, R4 ;  /* 0x0000000408ee7825 */ /* 0x000fc600078e0204 */
[----:B------:R-:W2:Y:S01]  /*97000*/  LDL.LU R199, [R1+0x918] ;  /* 0x0009180001c77983 */ /* 0x000ea20000300800 */
[----:B------:R-:W-:Y:S01]  /*97010*/  IADD3 R8, R8, R0, RZ ;  /* 0x0000000008087210 */ /* 0x000fe20007ffe0ff */
[----:B------:R-:W-:Y:S01]  /*97020*/  VIADD R11, R6, 0x87 ;  /* 0x00000087060b7836 */ /* 0x000fe20000000000 */
[----:B------:R-:W1:Y:S01]  /*97030*/  LDC R82, c[0x0][0x228] ;  /* 0x00008a00ff527b82 */ /* 0x000e620000000800 */
[----:B------:R1:W-:Y:S04]  /*97040*/  @P1 STG.E desc[UR60][R222.64], R146 ;  /* 0x00000092de001986 */ /* 0x0003e8000c10193c */
[----:B------:R1:W-:Y:S04]  /*97050*/  @P5 STG.E desc[UR60][R238.64], R147 ;  /* 0x00000093ee005986 */ /* 0x0003e8000c10193c */
[----:B-1----:R-:W2:Y:S01]  /*97060*/  LDL.LU R146, [R1+0x518] ;  /* 0x0005180001927983 */ /* 0x002ea20000300800 */
[----:B------:R-:W1:Y:S01]  /*97070*/  LDC.64 R222, c[0x0][0x228] ;  /* 0x00008a00ffde7b82 */ /* 0x000e620000000a00 */
[----:B------:R-:W-:-:S02]  /*97080*/  IMAD.WIDE R238, R8, 0x4, R2 ;  /* 0x0000000408ee7825 */ /* 0x000fc400078e0202 */
[----:B------:R-:W2:Y:S04]  /*97090*/  LDL.LU R147, [R1+0x508] ;  /* 0x0005080001937983 */ /* 0x000ea80000300800 */
[----:B------:R1:W-:Y:S04]  /*970a0*/  @P6 STG.E desc[UR60][R238.64], R144 ;  /* 0x00000090ee006986 */ /* 0x0003e8000c10193c */
[----:B-1----:R-:W2:Y:S01]  /*970b0*/  LDL.LU R144, [R1+0xc7c] ;  /* 0x000c7c0001907983 */ /* 0x002ea20000300800 */
[----:B------:R-:W-:Y:S01]  /*970c0*/  ISETP.GE.AND P1, PT, R11, R235, PT ;  /* 0x000000eb0b00720c */ /* 0x000fe20003f26270 */
[----:B------:R-:W-:-:S02]  /*970d0*/  VIADD R11, R6, 0x88 ;  /* 0x00000088060b7836 */ /* 0x000fc40000000000 */
[C---:B------:R-:W-:Y:S01]  /*970e0*/  IMAD.WIDE R242, R8.reuse, 0x4, R4 ;  /* 0x0000000408f27825 */ /* 0x040fe200078e0204 */
[----:B------:R-:W-:Y:S02]  /*970f0*/  ISETP.LT.AND P5, PT, R7, R102, !P1 ;  /* 0x000000660700720c */ /* 0x000fe40004fa1270 */
[----:B------:R-:W-:Y:S01]  /*97100*/  ISETP.GE.AND P6, PT, R11, R231, PT ;  /* 0x000000e70b00720c */ /* 0x000fe20003fc6270 */
[----:B------:R-:W-:Y:S01]  /*97110*/  IMAD.IADD R8, R8, 0x1, R0 ;  /* 0x0000000108087824 */ /* 0x000fe200078e0200 */
[----:B------:R-:W-:Y:S01]  /*97120*/  ISETP.LT.AND P1, PT, R9, R234, !P1 ;  /* 0x000000ea0900720c */ /* 0x000fe20004f21270 */
[----:B------:R-:W1:Y:S01]  /*97130*/  LDC R102, c[0x0][0x228] ;  /* 0x00008a00ff667b82 */ /* 0x000e620000000800 */
[----:B------:R-:W-:Y:S01]  /*97140*/  IADD3 R11, R6, 0x89, RZ ;  /* 0x00000089060b7810 */ /* 0x000fe20007ffe0ff */
[----:B------:R-:W-:-:S06]  /*97150*/  IMAD.WIDE R238, R8, 0x4, R4 ;  /* 0x0000000408ee7825 */ /* 0x000fcc00078e0204 */
[----:B------:R-:W1:Y:S01]  /*97160*/  LDC.64 R234, c[0x0][0x228] ;  /* 0x00008a00ffea7b82 */ /* 0x000e620000000a00 */
[----:B----4-:R4:W-:Y:S01]  /*97170*/  @P4 STG.E desc[UR60][R242.64], R145 ;  /* 0x00000091f2004986 */ /* 0x0109e2000c10193c */
[----:B------:R-:W-:Y:S01]  /*97180*/  ISETP.LT.AND P4, PT, R9, R230, !P6 ;  /* 0x000000e60900720c */ /* 0x000fe20007781270 */
[----:B------:R-:W-:Y:S01]  /*97190*/  IMAD.WIDE R230, R8, 0x4, R2 ;  /* 0x0000000408e67825 */ /* 0x000fe200078e0202 */
[----:B------:R-:W-:-:S04]  /*971a0*/  ISETP.LT.AND P6, PT, R7, R100, !P6 ;  /* 0x000000640700720c */ /* 0x000fc800077c1270 */
[----:B------:R-:W2:Y:S01]  /*971b0*/  LDC R100, c[0x0][0x228] ;  /* 0x00008a00ff647b82 */ /* 0x000ea20000000800 */
[----:B------:R-:W-:Y:S01]  /*971c0*/  IMAD.IADD R8, R8, 0x1, R0 ;  /* 0x0000000108087824 */ /* 0x000fe200078e0200 */
[----:B----4-:R-:W4:Y:S04]  /*971d0*/  LDL.LU R145, [R1+0x91c] ;  /* 0x00091c0001917983 */ /* 0x010f280000300800 */
[----:B---3--:R3:W-:Y:S01]  /*971e0*/  @P5 STG.E desc[UR60][R230.64], R188 ;  /* 0x000000bce6005986 */ /* 0x0087e2000c10193c */
[----:B------:R-:W-:Y:S01]  /*971f0*/  ISETP.GE.AND P5, PT, R11, R227, PT ;  /* 0x000000e30b00720c */ /* 0x000fe20003fa6270 */
[----:B------:R-:W-:Y:S02]  /*97200*/  VIADD R11, R6, 0x8a ;  /* 0x0000008a060b7836 */ /* 0x000fe40000000000 */
        /* <DEDUP_REMOVED lines=10> */
[----:B------:R-:W-:Y:S02]  /*972b0*/  IADD3 R8, R8, R0, RZ ;  /* 0x0000000008087210 */ /* 0x000fe40007ffe0ff */
[C---:B------:R-:W-:Y:S01]  /*972c0*/  ISETP.LT.AND P5, PT, R9.reuse, R226, !P5 ;  /* 0x000000e20900720c */ /* 0x040fe20006fa1270 */
[----:B------:R1:W-:Y:S01]  /*972d0*/  @P4 STG.E desc[UR60][R242.64], R233 ;  /* 0x000000e9f2004986 */ /* 0x0003e2000c10193c */
[----:B------:R-:W-:-:S03]  /*972e0*/  ISETP.LT.AND P4, PT, R9, R222, !P6 ;  /* 0x000000de0900720c */ /* 0x000fc60007781270 */
[----:B-1----:R-:W3:Y:S01]  /*972f0*/  LDL.LU R237, [R1+0xc80] ;  /* 0x000c800001ed7983 */ /* 0x002ee20000300800 */
[----:B------:R-:W-:Y:S01]  /*97300*/  IMAD.WIDE R222, R8, 0x4, R2 ;  /* 0x0000000408de7825 */ /* 0x000fe200078e0202 */
[----:B------:R-:W-:Y:S01]  /*97310*/  ISETP.LT.AND P6, PT, R7, R82, !P6 ;  /* 0x000000520700720c */ /* 0x000fe200077c1270 */
[----:B------:R-:W1:Y:S01]  /*97320*/  LDC.64 R226, c[0x0][0x228] ;  /* 0x00008a00ffe27b82 */ /* 0x000e620000000a00 */
[----:B------:R-:W3:Y:S01]  /*97330*/  LDL.LU R233, [R1+0x920] ;  /* 0x0009200001e97983 */ /* 0x000ee20000300800 */
[----:B------:R-:W-:Y:S02]  /*97340*/  VIADD R11, R6, 0x8b ;  /* 0x0000008b060b7836 */ /* 0x000fe40000000000 */
[C---:B------:R-:W-:Y:S01]  /*97350*/  IMAD.WIDE R238, R8.reuse, 0x4, R4 ;  /* 0x0000000408ee7825 */ /* 0x040fe200078e0204 */
[----:B------:R2:W-:Y:S03]  /*97360*/  @P1 STG.E desc[UR60][R222.64], R229 ;  /* 0x000000e5de001986 */ /* 0x0005e6000c10193c */
[----:B------:R-:W1:Y:S01]  /*97370*/  LDC R82, c[0x0][0x228] ;  /* 0x00008a00ff527b82 */ /* 0x000e620000000800 */
[----:B------:R-:W-:Y:S01]  /*97380*/  IMAD.IADD R8, R8, 0x1, R0 ;  /* 0x0000000108087824 */ /* 0x000fe200078e0200 */
[----:B------:R-:W-:Y:S01]  /*97390*/  ISETP.GE.AND P1, PT, R11, R235, PT ;  /* 0x000000eb0b00720c */ /* 0x000fe20003f26270 */
[----:B--2---:R2:W-:Y:S04]  /*973a0*/  @P5 STG.E desc[UR60][R238.64], R225 ;  /* 0x000000e1ee005986 */ /* 0x0045e8000c10193c */
[----:B------:R-:W3:Y:S01]  /*973b0*/  LDL.LU R229, [R1+0x520] ;  /* 0x0005200001e57983 */ /* 0x000ee20000300800 */
[----:B------:R-:W-:Y:S01]  /*973c0*/  IADD3 R11, R6, 0x8c, RZ ;  /* 0x0000008c060b7810 */ /* 0x000fe20007ffe0ff */
[----:B------:R-:W1:Y:S01]  /*973d0*/  LDC.64 R222, c[0x0][0x228] ;  /* 0x00008a00ffde7b82 */ /* 0x000e620000000a00 */
[----:B--2---:R-:W-:Y:S01]  /*973e0*/  IMAD.WIDE R238, R8, 0x4, R2 ;  /* 0x0000000408ee7825 */ /* 0x004fe200078e0202 */
[----:B------:R-:W2:Y:S01]  /*973f0*/  LDL.LU R225, [R1+0x120] ;  /* 0x0001200001e17983 */ /* 0x000ea20000300800 */
[----:B------:R-:W-:-:S02]  /*97400*/  ISETP.LT.AND P5, PT, R7, R102, !P1 ;  /* 0x000000660700720c */ /* 0x000fc40004fa1270 */
[C---:B------:R-:W-:Y:S01]  /*97410*/  IMAD.WIDE R242, R8.reuse, 0x4, R4 ;  /* 0x0000000408f27825 */ /* 0x040fe200078e0204 */
[----:B------:R1:W-:Y:S01]  /*97420*/  @P6 STG.E desc[UR60][R238.64], R251 ;  /* 0x000000fbee006986 */ /* 0x0003e2000c10193c */
[----:B------:R-:W-:Y:S01]  /*97430*/  ISETP.GE.AND P6, PT, R11, R231, PT ;  /* 0x000000e70b00720c */ /* 0x000fe20003fc6270 */
[----:B------:R-:W1:Y:S01]  /*97440*/  LDC R102, c[0x0][0x228] ;  /* 0x00008a00ff667b82 */ /* 0x000e620000000800 */
[----:B------:R-:W-:Y:S01]  /*97450*/  IMAD.IADD R8, R8, 0x1, R0 ;  /* 0x0000000108087824 */ /* 0x000fe200078e0200 */
        /* <DEDUP_REMOVED lines=8> */
[C---:B------:R-:W-:Y:S01]  /*974e0*/  IMAD.WIDE R238, R8.reuse, 0x4, R4 ;  /* 0x0000000408ee7825 */ /* 0x040fe200078e0204 */
[----:B------:R-:W-:Y:S02]  /*974f0*/  IADD3 R8, R8, R0, RZ ;  /* 0x0000000008087210 */ /* 0x000fe40007ffe0ff */
[----:B------:R1:W-:Y:S01]  /*97500*/  @P5 STG.E desc[UR60][R230.64], R249 ;  /* 0x000000f9e6005986 */ /* 0x0003e2000c10193c */
[----:B------:R-:W-:Y:S02]  /*97510*/  VIADD R11, R6, 0x8d ;  /* 0x0000008d060b7836 */ /* 0x000fe40000000000 */
[----:B------:R-:W4:Y:S01]  /*97520*/  LDC R100, c[0x0][0x228] ;  /* 0x00008a00ff647b82 */ /* 0x000f220000000800 */
[----:B------:R1:W-:Y:S02]  /*97530*/  @P1 STG.E desc[UR60][R238.64], R248 ;  /* 0x000000f8ee001986 */ /* 0x0003e4000c10193c */
[----:B------:R-:W-:-:S02]  /*97540*/  ISETP.GE.AND P5, PT, R11, R227, PT ;  /* 0x000000e30b00720c */ /* 0x000fc40003fa6270 */
[----:B-1----:R-:W2:Y:S01]  /*97550*/  LDL.LU R249, [R1+0x524] ;  /* 0x0005240001f97983 */ /* 0x002ea20000300800 */
[----:B------:R-:W-:Y:S02]  /*97560*/  VIADD R11, R6, 0x8e ;  /* 0x0000008e060b7836 */ /* 0x000fe40000000000 */
[----:B------:R-:W1:Y:S01]  /*97570*/  LDC.64 R230, c[0x0][0x228] ;  /* 0x00008a00ffe67b82 */ /* 0x000e620000000a00 */
[C---:B------:R-:W-:Y:S01]  /*97580*/  IMAD.WIDE R238, R8.reuse, 0x4, R2 ;  /* 0x0000000408ee7825 */ /* 0x040fe200078e0202 */
[----:B------:R-:W2:Y:S01]  /*97590*/  LDL.LU R248, [R1+0x124] ;  /* 0x0001240001f87983 */ /* 0x000ea20000300800 */
[----:B------:R-:W-:Y:S02]  /*975a0*/  ISETP.LT.AND P1, PT, R7, R104, !P5 ;  /* 0x000000680700720c */ /* 0x000fe40006f21270 */
[C---:B------:R-:W-:Y:S01]  /*975b0*/  IMAD.WIDE R242, R8.reuse, 0x4, R4 ;  /* 0x0000000408f27825 */ /* 0x040fe200078e0204 */
[----:B------:R1:W-:Y:S01]  /*975c0*/  @P6 STG.E desc[UR60][R238.64], R198 ;  /* 0x000000c6ee006986 */ /* 0x0003e2000c10193c */
[----:B------:R-:W-:Y:S01]  /*975d0*/  ISETP.LT.AND P5, PT, R9, R226, !P5 ;  /* 0x000000e20900720c */ /* 0x000fe20006fa1270 */
[----:B------:R-:W3:Y:S01]  /*975e0*/  LDC R104, c[0x0][0x228] ;  /* 0x00008a00ff687b82 */ /* 0x000ee20000000800 */
[----:B------:R-:W-:Y:S01]  /*975f0*/  ISETP.GE.AND P6, PT, R11, R223, PT ;  /* 0x000000df0b00720c */ /* 0x000fe20003fc6270 */
[----:B------:R-:W-:Y:S01]  /*97600*/  IMAD.IADD R8, R8, 0x1, R0 ;  /* 0x0000000108087824 */ /* 0x000fe200078e0200 */
[----:B------:R1:W-:Y:S02]  /*97610*/  @P4 STG.E desc[UR60][R242.64], R199 ;  /* 0x000000c7f2004986 */ /* 0x0003e4000c10193c */
[----:B------:R-:W-:-:S02]  /*97620*/  ISETP.LT.AND P4, PT, R9, R222, !P6 ;  /* 0x000000de0900720c */ /* 0x000fc40007781270 */
[----:B-1----:R-:W2:Y:S01]  /*97630*/  LDL.LU R198, [R1+0xc88] ;  /* 0x000c880001c67983 */ /* 0x002ea20000300800 */
[----:B------:R-:W-:Y:S01]  /*97640*/  ISETP.LT.AND P6, PT, R7, R82, !P6 ;  /* 0x000000520700720c */ /* 0x000fe200077c1270 */
[----:B------:R-:W-:Y:S01]  /*97650*/  IMAD.WIDE R222, R8, 0x4, R2 ;  /* 0x0000000408de7825 */ /* 0x000fe200078e0202 */
[----:B------:R-:W-:Y:S01]  /*97660*/  IADD3 R11, R6, 0x8f, RZ ;  /* 0x0000008f060b7810 */ /* 0x000fe20007ffe0ff */
[----:B------:R-:W1:Y:S01]  /*97670*/  LDC.64 R226, c[0x0][0x228] ;  /* 0x00008a00ffe27b82 */ /* 0x000e620000000a00 */
[----:B------:R-:W2:Y:S01]  /*97680*/  LDL.LU R199, [R1+0x928] ;  /* 0x0009280001c77983 */ /* 0x000ea20000300800 */
[----:B------:R-:W-:-:S04]  /*97690*/  IMAD.WIDE R238, R8, 0x4, R4 ;  /* 0x0000000408ee7825 */ /* 0x000fc800078e0204 */
[----:B------:R-:W-:Y:S01]  /*976a0*/  IMAD.IADD R8, R8, 0x1, R0 ;  /* 0x0000000108087824 */ /* 0x000fe200078e0200 */
[----:B------:R1:W-:Y:S01]  /*976b0*/  @P1 STG.E desc[UR60][R222.64], R146 ;  /* 0x00000092de001986 */ /* 0x0003e2000c10193c */
[----:B------:R-:W3:Y:S03]  /*976c0*/  LDC R82, c[0x0][0x228] ;  /* 0x00008a00ff527b82 */ /* 0x000ee60000000800 */
        /* <DEDUP_REMOVED lines=12> */
[----:B------:R-:W1:Y:S01]  /*97790*/  LDC R102, c[0x0][0x228] ;  /* 0x00008a00ff667b82 */ /* 0x000e620000000800 */
[----:B------:R-:W-:Y:S02]  /*977a0*/  ISETP.LT.AND P1, PT, R9, R234, !P1 ;  /* 0x000000ea0900720c */ /* 0x000fe40004f21270 */
[----:B------:R-:W-:Y:S01]  /*977b0*/  IADD3 R8, R8, R0, RZ ;  /* 0x0000000008087210 */ /* 0x000fe20007ffe0ff */
[----:B------:R-:W-:-:S04]  /*977c0*/  VIADD R11, R6, 0x91 ;  /* 0x00000091060b7836 */ /* 0x000fc80000000000 */
[C---:B------:R-:W-:Y:S01]  /*977d0*/  IMAD.WIDE R238, R8.reuse, 0x4, R4 ;  /* 0x0000000408ee7825 */ /* 0x040fe200078e0204 */
        /* <DEDUP_REMOVED lines=9> */
[----:B------:R-:W-:-:S03]  /*97870*/  ISETP.GE.AND P5, PT, R11, R227, PT ;  /* 0x000000e30b00720c */ /* 0x000fc60003fa6270 */
[----:B------:R1:W-:Y:S01]  /*97880*/  @P1 STG.E desc[UR60][R238.64], R189 ;  /* 0x000000bdee001986 */ /* 0x0003e2000c10193c */
[----:B------:R-:W-:-:S03]  /*97890*/  IADD3 R11, R6, 0x92, RZ ;  /* 0x00000092060b7810 */ /* 0x000fc60007ffe0ff */
[----:B---3--:R-:W3:Y:S01]  /*978a0*/  LDL.LU R188, [R1+0x52c] ;  /* 0x00052c0001bc7983 */ /* 0x008ee20000300800 */
[----:B------:R-:W-:Y:S01]  /*978b0*/  ISETP.LT.AND P1, PT, R7, R104, !P5 ;  /* 0x000000680700720c */ /* 0x000fe20006f21270 */
[----:B------:R-:W2:Y:S02]  /*978c0*/  LDC.64 R230, c[0x0][0x228] ;  /* 0x00008a00ffe67b82 */ /* 0x000ea40000000a00 */
        /* <DEDUP_REMOVED lines=17> */
[----:B------:R2:W-:Y:S01]  /*979e0*/  @P1 STG.E desc[UR60][R222.64], R229 ;  /* 0x000000e5de001986 */ /* 0x0005e2000c10193c */
[----:B------:R-:W-:Y:S02]  /*979f0*/  IADD3 R8, R8, R0, RZ ;  /* 0x0000000008087210 */ /* 0x000fe40007ffe0ff */
[----:B------:R-:W1:Y:S01]  /*97a00*/  LDC R82, c[0x0][0x228] ;  /* 0x00008a00ff527b82 */ /* 0x000e620000000800 */
[----:B------:R-:W-:Y:S01]  /*97a10*/  ISETP.GE.AND P1, PT, R11, R235, PT ;  /* 0x000000eb0b00720c */ /* 0x000fe20003f26270 */
[----:B------:R-:W-:Y:S01]  /*97a20*/  VIADD R11, R6, 0x94 ;  /* 0x00000094060b7836 */ /* 0x000fe20000000000 */
[----:B--2---:R2:W-:Y:S04]  /*97a30*/  @P5 STG.E desc[UR60][R238.64], R225 ;  /* 0x000000e1ee005986 */ /* 0x0045e8000c10193c */
        /* <DEDUP_REMOVED lines=18> */
[----:B------:R-:W1:Y:S01]  /*97b60*/  LDC.64 R234, c[0x0][0x228] ;  /* 0x00008a00ffea7b82 */ /* 0x000e620000000a00 */
[----:B------:R-:W2:Y:S01]  /*97b70*/  LDL.LU R250, [R1+0xc94] ;  /* 0x000c940001fa7983 */ /* 0x000ea20000300800 */
[----:B------:R-:W-:-:S03]  /*97b80*/  IMAD.IADD R8, R8, 0x1, R0 ;  /* 0x0000000108087824 */ /* 0x000fc600078e0200 */
[----:B------:R1:W-:Y:S01]  /*97b90*/  @P5 STG.E desc[UR60][R230.64], R249 ;  /* 0x000000f9e6005986 */ /* 0x0003e2000c10193c */
[----:B------:R-:W-:Y:S01]  /*97ba0*/  ISETP.GE.AND P5, PT, R11, R227, PT ;  /* 0x000000e30b00720c */ /* 0x000fe20003fa6270 */
[----:B------:R-:W-:Y:S01]  /*97bb0*/  VIADD R11, R6, 0x96 ;  /* 0x00000096060b7836 */ /* 0x000fe20000000000 */
[----:B------:R-:W4:Y:S01]  /*97bc0*/  LDC R100, c[0x0][0x228] ;  /* 0x00008a00ff647b82 */ /* 0x000f220000000800 */
[----:B------:R1:W-:Y:S04]  /*97bd0*/  @P1 STG.E desc[UR60][R238.64], R248 ;  /* 0x000000f8ee001986 */ /* 0x0003e8000c10193c */
[----:B-1----:R-:W2:Y:S01]  /*97be0*/  LDL.LU R249, [R1+0x134] ;  /* 0x0001340001f97983 */ /* 0x002ea20000300800 */
[----:B------:R-:W-:Y:S01]  /*97bf0*/  ISETP.LT.AND P1, PT, R7, R104, !P5 ;  /* 0x000000680700720c */ /* 0x000fe20006f21270 */
[C---:B------:R-:W-:Y:S01]  /*97c00*/  IMAD.WIDE R242, R8.reuse, 0x4, R4 ;  /* 0x0000000408f27825 */ /* 0x040fe200078e0204 */
[----:B------:R-:W1:Y:S03]  /*97c10*/  LDC.64 R230, c[0x0][0x228] ;  /* 0x00008a00ffe67b82 */ /* 0x000e660000000a00 */
[----:B------:R-:W-:Y:S01]  /*97c20*/  IMAD.WIDE R238, R8, 0x4, R2 ;  /* 0x0000000408ee7825 */ /* 0x000fe200078e0202 */
[----:B------:R-:W2:Y:S01]  /*97c30*/  LDL.LU R248, [R1+0x534] ;  /* 0x0005340001f87983 */ /* 0x000ea20000300800 */
[----:B------:R-:W-:-:S03]  /*97c40*/  ISETP.LT.AND P5, PT, R9, R226, !P5 ;  /* 0x000000e20900720c */ /* 0x000fc60006fa1270 */
[----:B------:R1:W-:Y:S01]  /*97c50*/  @P6 STG.E desc[UR60][R238.64], R198 ;  /* 0x000000c6ee006986 */ /* 0x0003e2000c10193c */
[----:B------:R-:W-:Y:S01]  /*97c60*/  ISETP.GE.AND P6, PT, R11, R223, PT ;  /* 0x000000df0b00720c */ /* 0x000fe20003fc6270 */
[----:B------:R-:W3:Y:S01]  /*97c70*/  LDC.64 R226, c[0x0][0x228] ;  /* 0x00008a00ffe27b82 */ /* 0x000ee20000000a00 */
[----:B------:R-:W-:Y:S01]  /*97c80*/  IADD3 R8, R8, R0, RZ ;  /* 0x0000000008087210 */ /* 0x000fe20007ffe0ff */
[----:B------:R1:W-:Y:S01]  /*97c90*/  @P4 STG.E desc[UR60][R242.64], R199 ;  /* 0x000000c7f2004986 */ /* 0x0003e2000c10193c */
[----:B------:R-:W-:Y:S02]  /*97ca0*/  ISETP.LT.AND P4, PT, R9, R222, !P6 ;  /* 0x000000de0900720c */ /* 0x000fe40007781270 */
[----:B------:R-:W-:-:S03]  /*97cb0*/  ISETP.LT.AND P6, PT, R7, R82, !P6 ;  /* 0x000000520700720c */ /* 0x000fc600077c1270 */
[----:B------:R-:W3:Y:S01]  /*97cc0*/  LDC R104, c[0x0][0x228] ;  /* 0x00008a00ff687b82 */ /* 0x000ee20000000800 */
[----:B-1----:R-:W2:Y:S01]  /*97cd0*/  LDL.LU R198, [R1+0x938] ;  /* 0x0009380001c67983 */ /* 0x002ea20000300800 */
[----:B------:R-:W-:-:S03]  /*97ce0*/  IMAD.WIDE R222, R8, 0x4, R2 ;  /* 0x0000000408de7825 */ /* 0x000fc600078e0202 */
[----:B------:R-:W2:Y:S01]  /*97cf0*/  LDL.LU R199, [R1+0xc98] ;  /* 0x000c980001c77983 */ /* 0x000ea20000300800 */
[C---:B------:R-:W-:Y:S02]  /*97d00*/  IMAD.WIDE R238, R8.reuse, 0x4, R4 ;  /* 0x0000000408ee7825 */ /* 0x040fe400078e0204 */
[----:B------:R-:W1:Y:S02]  /*97d10*/  LDC R82, c[0x0][0x228] ;  /* 0x00008a00ff527b82 */ /* 0x000e640000000800 */
[----:B------:R-:W-:Y:S01]  /*97d20*/  IMAD.IADD R8, R8, 0x1, R0 ;  /* 0x0000000108087824 */ /* 0x000fe200078e0200 */
        /* <DEDUP_REMOVED lines=33> */
[C---:B------:R-:W-:Y:S01]  /*97f40*/  IMAD.WIDE R242, R8.reuse, 0x4, R4 ;  /* 0x0000000408f27825 */ /* 0x040fe200078e0204 */
[----:B------:R-:W2:Y:S03]  /*97f50*/  LDC.64 R230, c[0x0][0x228] ;  /* 0x00008a00ffe67b82 */ /* 0x000ea60000000a00 */
[C---:B-1----:R-:W-:Y:S01]  /*97f60*/  IMAD.WIDE R238, R8.reuse, 0x4, R2 ;  /* 0x0000000408ee7825 */ /* 0x042fe200078e0202 */
[----:B------:R-:W3:Y:S03]  /*97f70*/  LDL.LU R189, [R1+0x53c] ;  /* 0x00053c0001bd7983 */ /* 0x000ee60000300800 */
[----:B------:R-:W-:Y:S01]  /*97f80*/  IMAD.IADD R8, R8, 0x1, R0 ;  /* 0x0000000108087824 */ /* 0x000fe200078e0200 */
[----:B------:R-:W1:Y:S01]  /*97f90*/  LDC R104, c[0x0][0x228] ;  /* 0x00008a00ff687b82 */ /* 0x000e620000000800 */
[----:B------:R2:W-:Y:S01]  /*97fa0*/  @P6 STG.E desc[UR60][R238.64], R237 ;  /* 0x000000edee006986 */ /* 0x0005e2000c10193c */
[----:B------:R-:W-:-:S02]  /*97fb0*/  ISETP.GE.AND P6, PT, R11, R223, PT ;  /* 0x000000df0b00720c */ /* 0x000fc40003fc6270 */
[C---:B------:R-:W-:Y:S01]  /*97fc0*/  ISETP.LT.AND P5, PT, R9.reuse, R226, !P5 ;  /* 0x000000e20900720c */ /* 0x040fe20006fa1270 */
[----:B------:R2:W-:Y:S01]  /*97fd0*/  @P4 STG.E desc[UR60][R242.64], R233 ;  /* 0x000000e9f2004986 */ /* 0x0005e2000c10193c */
[----:B------:R-:W-:Y:S01]  /*97fe0*/  ISETP.LT.AND P4, PT, R9, R222, !P6 ;  /* 0x000000de0900720c */ /* 0x000fe20007781270 */
[C---:B------:R-:W-:Y:S02]  /*97ff0*/  IMAD.WIDE R222, R8.reuse, 0x4, R2 ;  /* 0x0000000408de7825 */ /* 0x040fe400078e0202 */
[----:B--2---:R-:W2:Y:S01]  /*98000*/  LDL.LU R237, [R1+0x940] ;  /* 0x0009400001ed7983 */ /* 0x004ea20000300800 */
[----:B------:R-:W-:Y:S01]  /*98010*/  ISETP.LT.AND P6, PT, R7, R82, !P6 ;  /* 0x000000520700720c */ /* 0x000fe200077c1270 */
[----:B------:R-:W-:Y:S01]  /*98020*/  IMAD.WIDE R238, R8, 0x4, R4 ;  /* 0x0000000408ee7825 */ /* 0x000fe200078e0204 */
[----:B------:R-:W-:Y:S01]  /*98030*/  IADD3 R11, R6, 0x9b, RZ ;  /* 0x0000009b060b7810 */ /* 0x000fe20007ffe0ff */
[----:B------:R-:W1:Y:S01]  /*98040*/  LDC.64 R226, c[0x0][0x228] ;  /* 0x00008a00ffe27b82 */ /* 0x000e620000000a00 */
[----:B------:R-:W2:Y:S04]  /*98050*/  LDL.LU R233, [R1+0xca0] ;  /* 0x000ca00001e97983 */ /* 0x000ea80000300800 */
[----:B------:R1:W-:Y:S01]  /*98060*/  @P1 STG.E desc[UR60][R222.64], R229 ;  /* 0x000000e5de001986 */ /* 0x0003e2000c10193c */
[----:B------:R-:W-:Y:S01]  /*98070*/  IMAD.IADD R8, R8, 0x1, R0 ;  /* 0x0000000108087824 */ /* 0x000fe200078e0200 */
[----:B------:R-:W-:Y:S01]  /*98080*/  ISETP.GE.AND P1, PT, R11, R235, PT ;  /* 0x000000eb0b00720c */ /* 0x000fe20003f26270 */
[----:B------:R-:W-:Y:S01]  /*98090*/  VIADD R11, R6, 0x9c ;  /* 0x0000009c060b7836 */ /* 0x000fe20000000000 */
[----:B------:R-:W1:Y:S02]  /*980a0*/  LDC R82, c[0x0][0x228] ;  /* 0x00008a00ff527b82 */ /* 0x000e640000000800 */
[----:B-1----:R-:W2:Y:S06]  /*980b0*/  LDL.LU R229, [R1+0x540] ;  /* 0x0005400001e57983 */ /* 0x002eac0000300800 */
[----:B------:R-:W1:Y:S01]  /*980c0*/  LDC.64 R222, c[0x0][0x228] ;  /* 0x00008a00ffde7b82 */ /* 0x000e620000000a00 */
[----:B------:R1:W-:Y:S01]  /*980d0*/  @P5 STG.E desc[UR60][R238.64], R225 ;  /* 0x000000e1ee005986 */ /* 0x0003e2000c10193c */
[----:B------:R-:W-:Y:S01]  /*980e0*/  ISETP.LT.AND P5, PT, R7, R102, !P1 ;  /* 0x000000660700720c */ /* 0x000fe20004fa1270 */
[----:B------:R-:W-:Y:S01]  /*980f0*/  IMAD.WIDE R242, R8, 0x4, R4 ;  /* 0x0000000408f27825 */ /* 0x000fe200078e0204 */
[----:B------:R-:W-:-:S04]  /*98100*/  ISETP.LT.AND P1, PT, R9, R234, !P1 ;  /* 0x000000ea0900720c */ /* 0x000fc80004f21270 */
[----:B------:R-:W1:Y:S02]  /*98110*/  LDC R102, c[0x0][0x228] ;  /* 0x00008a00ff667b82 */ /* 0x000e640000000800 */
[----:B-1----:R-:W2:Y:S01]  /*98120*/  LDL.LU R225, [R1+0x140] ;  /* 0x0001400001e17983 */ /* 0x002ea20000300800 */
[C---:B------:R-:W-:Y:S01]  /*98130*/  IMAD.WIDE R238, R8.reuse, 0x4, R2 ;  /* 0x0000000408ee7825 */ /* 0x040fe200078e0202 */
[----:B------:R-:W-:-:S04]  /*98140*/  IADD3 R8, R8, R0, RZ ;  /* 0x0000000008087210 */ /* 0x000fc80007ffe0ff */
[----:B------:R1:W-:Y:S01]  /*98150*/  @P6 STG.E desc[UR60][R238.64], R251 ;  /* 0x000000fbee006986 */ /* 0x0003e2000c10193c */
[----:B------:R-:W-:Y:S01]  /*98160*/  ISETP.GE.AND P6, PT, R11, R231, PT ;  /* 0x000000e70b00720c */ /* 0x000fe20003fc6270 */
[C---:B------:R-:W-:Y:S02]  /*98170*/  IMAD.WIDE R234, R8.reuse, 0x4, R2 ;  /* 0x0000000408ea7825 */ /* 0x040fe400078e0202 */
[----:B------:R1:W-:Y:S01]  /*98180*/  @P4 STG.E desc[UR60][R242.64], R250 ;  /* 0x000000faf2004986 */ /* 0x0003e2000c10193c */
[----:B------:R-:W-:Y:S02]  /*98190*/  ISETP.LT.AND P4, PT, R9, R230, !P6 ;  /* 0x000000e60900720c */ /* 0x000fe40007781270 */
[----:B------:R-:W-:Y:S01]  /*981a0*/  ISETP.LT.AND P6, PT, R7, R100, !P6 ;  /* 0x000000640700720c */ /* 0x000fe200077c1270 */
[----:B-1----:R-:W2:Y:S01]  /*981b0*/  LDL.LU R251, [R1+0x944] ;  /* 0x0009440001fb7983 */ /* 0x002ea20000300800 */
[----:B------:R-:W-:Y:S01]  /*981c0*/  IMAD.WIDE R238, R8, 0x4, R4 ;  /* 0x0000000408ee7825 */ /* 0x000fe200078e0204 */
[----:B------:R-:W1:Y:S02]  /*981d0*/  LDC.64 R230, c[0x0][0x228] ;  /* 0x00008a00ffe67b82 */ /* 0x000e640000000a00 */
[----:B------:R-:W2:Y:S01]  /*981e0*/  LDL.LU R250, [R1+0xca4] ;  /* 0x000ca40001fa7983 */ /* 0x000ea20000300800 */
[----:B------:R-:W-:-:S03]  /*981f0*/  VIADD R11, R6, 0x9d ;  /* 0x0000009d060b7836 */ /* 0x000fc60000000000 */
[----:B------:R1:W-:Y:S01]  /*98200*/  @P5 STG.E desc[UR60][R234.64], R249 ;  /* 0x000000f9ea005986 */ /* 0x0003e2000c10193c */
[----:B------:R-:W-:Y:S01]  /*98210*/  IMAD.IADD R8, R8, 0x1, R0 ;  /* 0x0000000108087824 */ /* 0x000fe200078e0200 */
[----:B------:R-:W-:Y:S01]  /*98220*/  ISETP.GE.AND P5, PT, R11, R227, PT ;  /* 0x000000e30b00720c */ /* 0x000fe20003fa6270 */
[----:B------:R-:W4:Y:S01]  /*98230*/  LDC R100, c[0x0][0x228] ;  /* 0x00008a00ff647b82 */ /* 0x000f220000000800 */
[----:B------:R1:W-:Y:S01]  /*98240*/  @P1 STG.E desc[UR60][R238.64], R248 ;  /* 0x000000f8ee001986 */ /* 0x0003e2000c10193c */
[----:B------:R-:W-:-:S03]  /*98250*/  IADD3 R11, R6, 0x9e, RZ ;  /* 0x0000009e060b7810 */ /* 0x000fc60007ffe0ff */
[----:B-1----:R-:W2:Y:S03]  /*98260*/  LDL.LU R249, [R1+0x544] ;  /* 0x0005440001f97983 */ /* 0x002ea60000300800 */
[----:B------:R-:W1:Y:S01]  /*98270*/  LDC.64 R234, c[0x0][0x228] ;  /* 0x00008a00ffea7b82 */ /* 0x000e620000000a00 */
[C---:B------:R-:W-:Y:S01]  /*98280*/  IMAD.WIDE R238, R8.reuse, 0x4, R2 ;  /* 0x0000000408ee7825 */ /* 0x040fe200078e0202 */
[----:B------:R-:W2:Y:S01]  /*98290*/  LDL.LU R248, [R1+0x144] ;  /* 0x0001440001f87983 */ /* 0x000ea20000300800 */
[----:B------:R-:W-:Y:S02]  /*982a0*/  ISETP.LT.AND P1, PT, R7, R104, !P5 ;  /* 0x000000680700720c */ /* 0x000fe40006f21270 */
[C---:B------:R-:W-:Y:S01]  /*982b0*/  IMAD.WIDE R242, R8.reuse, 0x4, R4 ;  /* 0x0000000408f27825 */ /* 0x040fe200078e0204 */
[----:B------:R1:W-:Y:S01]  /*982c0*/  @P6 STG.E desc[UR60][R238.64], R198 ;  /* 0x000000c6ee006986 */ /* 0x0003e2000c10193c */
[----:B------:R-:W-:Y:S01]  /*982d0*/  ISETP.GE.AND P6, PT, R11, R223, PT ;  /* 0x000000df0b00720c */ /* 0x000fe20003fc6270 */
[----:B------:R-:W3:Y:S01]  /*982e0*/  LDC R104, c[0x0][0x228] ;  /* 0x00008a00ff687b82 */ /* 0x000ee20000000800 */
[----:B------:R-:W-:Y:S01]  /*982f0*/  IMAD.IADD R11, R8, 0x1, R0 ;  /* 0x00000001080b7824 */ /* 0x000fe200078e0200 */
[----:B------:R1:W-:Y:S01]  /*98300*/  @P4 STG.E desc[UR60][R242.64], R199 ;  /* 0x000000c7f2004986 */ /* 0x0003e2000c10193c */
[----:B------:R-:W-:-:S02]  /*98310*/  ISETP.LT.AND P5, PT, R9, R226, !P5 ;  /* 0x000000e20900720c */ /* 0x000fc40006fa1270 */
[----:B------:R-:W-:Y:S01]  /*98320*/  ISETP.LT.AND P4, PT, R9, R222, !P6 ;  /* 0x000000de0900720c */ /* 0x000fe20007781270 */
[----:B-1----:R-:W2:Y:S01]  /*98330*/  LDL.LU R198, [R1+0x948] ;  /* 0x0009480001c67983 */ /* 0x002ea20000300800 */
[----:B------:R-:W-:Y:S01]  /*98340*/  ISETP.LT.AND P6, PT, R7, R82, !P6 ;  /* 0x000000520700720c */ /* 0x000fe200077c1270 */
[C---:B------:R-:W-:Y:S01]  /*98350*/  IMAD.WIDE R238, R11.reuse, 0x4, R2 ;  /* 0x000000040bee7825 */ /* 0x040fe200078e0202 */
[C---:B------:R-:W-:Y:S01]  /*98360*/  IADD3 R8, R11.reuse, R0, RZ ;  /* 0x000000000b087210 */ /* 0x040fe20007ffe0ff */
[----:B------:R-:W2:Y:S01]  /*98370*/  LDL.LU R199, [R1+0xca8] ;  /* 0x000ca80001c77983 */ /* 0x000ea20000300800 */
[----:B------:R-:W1:Y:S01]  /*98380*/  LDC.64 R222, c[0x0][0x228] ;  /* 0x00008a00ffde7b82 */ /* 0x000e620000000a00 */
[----:B------:R-:W-:Y:S02]  /*98390*/  IMAD.WIDE R226, R11, 0x4, R4 ;  /* 0x000000040be27825 */ /* 0x000fe400078e0204 */
[----:B------:R1:W-:Y:S04]  /*983a0*/  @P1 STG.E desc[UR60][R238.64], R146 ;  /* 0x00000092ee001986 */ /* 0x0003e8000c10193c */
[----:B------:R1:W-:Y:S02]  /*983b0*/  @P5 STG.E desc[UR60][R226.64], R147 ;  /* 0x00000093e2005986 */ /* 0x0003e4000c10193c */
[----:B-1----:R-:W-:-:S02]  /*983c0*/  IMAD.WIDE R238, R8, 0x4, R2 ;  /* 0x0000000408ee7825 */ /* 0x002fc400078e0202 */
[----:B------:R-:W2:Y:S02]  /*983d0*/  LDL.LU R146, [R1+0x548] ;  /* 0x0005480001927983 */ /* 0x000ea40000300800 */
[C---:B------:R-:W-:Y:S02]  /*983e0*/  VIADD R82, R6.reuse, 0x9f ;  /* 0x0000009f06527836 */ /* 0x040fe40000000000 */
[----:B------:R-:W2:Y:S01]  /*983f0*/  LDL.LU R147, [R1+0x148] ;  /* 0x0001480001937983 */ /* 0x000ea20000300800 */
[----:B------:R-:W-:Y:S01]  /*98400*/  VIADD R11, R6, 0xa0 ;  /* 0x000000a0060b7836 */ /* 0x000fe20000000000 */
[----:B------:R-:W1:Y:S02]  /*98410*/  LDC.64 R226, c[0x0][0x228] ;  /* 0x00008a00ffe27b82 */ /* 0x000e640000000a00 */
[----:B------:R1:W-:Y:S04]  /*98420*/  @P6 STG.E desc[UR60][R238.64], R144 ;  /* 0x00000090ee006986 */ /* 0x0003e8000c10193c */
[----:B-1----:R-:W2:Y:S01]  /*98430*/  LDL.LU R144, [R1+0x94c] ;  /* 0x00094c0001907983 */ /* 0x002ea20000300800 */
[----:B------:R-:W-:Y:S01]  /*98440*/  ISETP.GE.AND P1, PT, R82, R231, PT ;  /* 0x000000e75200720c */ /* 0x000fe20003f26270 */
[----:B------:R-:W-:-:S03]  /*98450*/  IMAD.WIDE R238, R8, 0x4, R4 ;  /* 0x0000000408ee7825 */ /* 0x000fc600078e0204 */
[----:B------:R-:W-:Y:S02]  /*98460*/  ISETP.LT.AND P5, PT, R7, R102, !P1 ;  /* 0x000000660700720c */ /* 0x000fe40004fa1270 */
[----:B------:R-:W-:Y:S01]  /*98470*/  ISETP.GE.AND P6, PT, R11, R235, PT ;  /* 0x000000eb0b00720c */ /* 0x000fe20003fc6270 */
[----:B------:R-:W-:Y:S01]  /*98480*/  IMAD.IADD R11, R8, 0x1, R0 ;  /* 0x00000001080b7824 */ /* 0x000fe200078e0200 */
[----:B------:R-:W-:Y:S01]  /*98490*/  ISETP.LT.AND P1, PT, R9, R230, !P1 ;  /* 0x000000e60900720c */ /* 0x000fe20004f21270 */
[----:B------:R-:W1:Y:S01]  /*984a0*/  LDC R102, c[0x0][0x228] ;  /* 0x00008a00ff667b82 */ /* 0x000e620000000800 */
[----:B------:R-:W-:-:S07]  /*984b0*/  IADD3 R82, R6, 0xa1, RZ ;  /* 0x000000a106527810 */ /* 0x000fce0007ffe0ff */
[----:B------:R-:W1:Y:S01]  /*984c0*/  LDC.64 R230, c[0x0][0x228] ;  /* 0x00008a00ffe67b82 */ /* 0x000e620000000a00 */
[----:B------:R-:W-:-:S04]  /*984d0*/  IMAD.IADD R8, R11, 0x1, R0 ;  /* 0x000000010b087824 */ /* 0x000fc800078e0200 */
[--C-:B------:R-:W-:Y:S01]  /*984e0*/  IMAD.WIDE R242, R8, 0x4, R2.reuse ;  /* 0x0000000408f27825 */ /* 0x100fe200078e0202 */
[----:B----4-:R4:W-:Y:S01]  /*984f0*/  @P4 STG.E desc[UR60][R238.64], R145 ;  /* 0x00000091ee004986 */ /* 0x0109e2000c10193c */
[----:B------:R-:W-:Y:S02]  /*98500*/  ISETP.LT.AND P4, PT, R7, R100, !P6 ;  /* 0x000000640700720c */ /* 0x000fe40007781270 */
[----:B------:R-:W1:Y:S01]  /*98510*/  LDC R100, c[0x0][0x228] ;  /* 0x00008a00ff647b82 */ /* 0x000e620000000800 */
[----:B----4-:R-:W-:Y:S01]  /*98520*/  IMAD.WIDE R238, R11, 0x4, R2 ;  /* 0x000000040bee7825 */ /* 0x010fe200078e0202 */
[----:B------:R-:W4:Y:S04]  /*98530*/  LDL.LU R145, [R1+0xcac] ;  /* 0x000cac0001917983 */ /* 0x000f280000300800 */
[----:B---3--:R3:W-:Y:S01]  /*98540*/  @P5 STG.E desc[UR60][R238.64], R188 ;  /* 0x000000bcee005986 */ /* 0x0087e2000c10193c */
[----:B------:R-:W-:-:S02]  /*98550*/  ISETP.GE.AND P5, PT, R82, R223, PT ;  /* 0x000000df5200720c */ /* 0x000fc40003fa6270 */
[----:B------:R-:W-:Y:S01]  /*98560*/  ISETP.LT.AND P6, PT, R9, R234, !P6 ;  /* 0x000000ea0900720c */ /* 0x000fe200077c1270 */
[----:B---3--:R-:W-:Y:S01]  /*98570*/  IMAD.WIDE R238, R11, 0x4, R4 ;  /* 0x000000040bee7825 */ /* 0x008fe200078e0204 */
[----:B------:R-:W3:Y:S04]  /*98580*/  LDL.LU R188, [R1+0x54c] ;  /* 0x00054c0001bc7983 */ /* 0x000ee80000300800 */
[----:B------:R1:W-:Y:S01]  /*98590*/  @P1 STG.E desc[UR60][R238.64], R189 ;  /* 0x000000bdee001986 */ /* 0x0003e2000c10193c */
[----:B------:R-:W-:Y:S01]  /*985a0*/  ISETP.LT.AND P1, PT, R7, R104, !P5 ;  /* 0x000000680700720c */ /* 0x000fe20006f21270 */
[C---:B------:R-:W-:Y:S01]  /*985b0*/  IMAD.IADD R11, R8.reuse, 0x1, R0 ;  /* 0x00000001080b7824 */ /* 0x040fe200078e0200 */
[----:B------:R-:W-:Y:S01]  /*985c0*/  ISETP.LT.AND P5, PT, R9, R222, !P5 ;  /* 0x000000de0900720c */ /* 0x000fe20006fa1270 */
[----:B------:R-:W-:Y:S01]  /*985d0*/  IMAD.WIDE R234, R8, 0x4, R4 ;  /* 0x0000000408ea7825 */ /* 0x000fe200078e0204 */
[----:B------:R-:W1:Y:S01]  /*985e0*/  LDC.64 R222, c[0x0][0x228] ;  /* 0x00008a00ffde7b82 */ /* 0x000e620000000a00 */
[C---:B------:R-:W-:Y:S01]  /*985f0*/  IADD3 R82, R6.reuse, 0xa2, RZ ;  /* 0x000000a206527810 */ /* 0x040fe20007ffe0ff */
[----:B--2---:R-:W-:Y:S01]  /*98600*/  @P4 STG.E desc[UR60][R242.64], R237 ;  /* 0x000000edf2004986 */ /* 0x004fe2000c10193c */
[----:B------:R-:W-:-:S02]  /*98610*/  VIADD R8, R6, 0xa3 ;  /* 0x000000a306087836 */ /* 0x000fc40000000000 */
[----:B------:R-:W-:Y:S01]  /*98620*/  ISETP.GE.AND P4, PT, R82, R227, PT ;  /* 0x000000e35200720c */ /* 0x000fe20003f86270 */
[----:B-1----:R-:W-:Y:S02]  /*98630*/  IMAD.WIDE R238, R11, 0x4, R2 ;  /* 0x000000040bee7825 */ /* 0x002fe400078e0202 */
[----:B------:R-:W1:Y:S01]  /*98640*/  LDC R104, c[0x0][0x228] ;  /* 0x00008a00ff687b82 */ /* 0x000e620000000800 */
[----:B------:R2:W-:Y:S01]  /*98650*/  @P6 STG.E desc[UR60][R234.64], R233 ;  /* 0x000000e9ea006986 */ /* 0x0005e2000c10193c */
[----:B------:R-:W-:-:S03]  /*98660*/  ISETP.GE.AND P6, PT, R8, R231, PT ;  /* 0x000000e70800720c */ /* 0x000fc60003fc6270 */
[----:B------:R-:W3:Y:S03]  /*98670*/  LDL.LU R189, [R1+0x14c] ;  /* 0x00014c0001bd7983 */ /* 0x000ee60000300800 */
[----:B------:R-:W1:Y:S01]  /*98680*/  LDC R82, c[0x0][0x228] ;  /* 0x00008a00ff527b82 */ /* 0x000e620000000800 */
[----:B------:R2:W-:Y:S01]  /*98690*/  @P1 STG.E desc[UR60][R238.64], R229 ;  /* 0x000000e5ee001986 */ /* 0x0005e2000c10193c */
[----:B------:R-:W-:-:S06]  /*986a0*/  ISETP.LT.AND P1, PT, R7, R102, !P4 ;  /* 0x000000660700720c */ /* 0x000fcc0006721270 */
[----:B--2---:R-:W2:Y:S01]  /*986b0*/  LDC.64 R234, c[0x0][0x228] ;  /* 0x00008a00ffea7b82 */ /* 0x004ea20000000a00 */
[----:B------:R-:W-:Y:S02]  /*986c0*/  ISETP.LT.AND P4, PT, R9, R226, !P4 ;  /* 0x000000e20900720c */ /* 0x000fe40006781270 */
[----:B------:R-:W-:-:S05]  /*986d0*/  IADD3 R8, R6, 0xa4, RZ ;  /* 0x000000a406087810 */ /* 0x000fca0007ffe0ff */
[----:B------:R-:W2:Y:S01]  /*986e0*/  LDC R102, c[0x0][0x228] ;  /* 0x00008a00ff667b82 */ /* 0x000ea20000000800 */
[C---:B------:R-:W-:Y:S01]  /*986f0*/  IMAD.WIDE R238, R11.reuse, 0x4, R4 ;  /* 0x000000040bee7825 */ /* 0x040fe200078e0204 */
[----:B------:R-:W3:Y:S03]  /*98700*/  LDL.LU R229, [R1+0xcb0] ;  /* 0x000cb00001e57983 */ /* 0x000ee60000300800 */
[----:B------:R-:W-:Y:S01]  /*98710*/  IMAD.IADD R11, R11, 0x1, R0 ;  /* 0x000000010b0b7824 */ /* 0x000fe200078e0200 */
[----:B------:R1:W-:Y:S01]  /*98720*/  @P5 STG.E desc[UR60][R238.64], R225 ;  /* 0x000000e1ee005986 */ /* 0x0003e2000c10193c */
[----:B------:R-:W-:Y:S01]  /*98730*/  ISETP.LT.AND P5, PT, R9, R230, !P6 ;  /* 0x000000e60900720c */ /* 0x000fe200077a1270 */
[----:B------:R-:W4:Y:S01]  /*98740*/  LDC.64 R242, c[0x0][0x228] ;  /* 0x00008a00fff27b82 */ /* 0x000f220000000a00 */
[----:B------:R-:W-:Y:S01]  /*98750*/  ISETP.LT.AND P6, PT, R7, R100, !P6 ;  /* 0x000000640700720c */ /* 0x000fe200077c1270 */
[----:B------:R-:W-:-:S06]  /*98760*/  IMAD.WIDE R226, R11, 0x4, R2 ;  /* 0x000000040be27825 */ /* 0x000fcc00078e0202 */
[----:B------:R-:W2:Y:S01]  /*98770*/  LDC.64 R230, c[0x0][0x228] ;  /* 0x00008a00ffe67b82 */ /* 0x000ea20000000a00 */
[----:B-1----:R-:W3:Y:S01]  /*98780*/  LDL.LU R225, [R1+0x950] ;  /* 0x0009500001e17983 */ /* 0x002ee20000300800 */
[----:B------:R-:W-:-:S04]  /*98790*/  IMAD.WIDE R238, R11, 0x4, R4 ;  /* 0x000000040bee7825 */ /* 0x000fc800078e0204 */
[----:B------:R-:W-:Y:S01]  /*987a0*/  IMAD.IADD R11, R11, 0x1, R0 ;  /* 0x000000010b0b7824 */ /* 0x000fe200078e0200 */
[----:B------:R1:W-:Y:S01]  /*987b0*/  @P1 STG.E desc[UR60][R226.64], R251 ;  /* 0x000000fbe2001986 */ /* 0x0003e2000c10193c */
[----:B------:R-:W-:Y:S01]  /*987c0*/  ISETP.GE.AND P1, PT, R8, R223, PT ;  /* 0x000000df0800720c */ /* 0x000fe20003f26270 */
[----:B------:R-:W2:Y:S02]  /*987d0*/  LDC R100, c[0x0][0x228] ;  /* 0x00008a00ff647b82 */ /* 0x000ea40000000800 */
[----:B------:R1:W-:Y:S01]  /*987e0*/  @P4 STG.E desc[UR60][R238.64], R250 ;  /* 0x000000faee004986 */ /* 0x0003e2000c10193c */
[----:B------:R-:W-:Y:S02]  /*987f0*/  ISETP.LT.AND P4, PT, R9, R222, !P1 ;  /* 0x000000de0900720c */ /* 0x000fe40004f81270 */
[----:B------:R-:W-:Y:S01]  /*98800*/  ISETP.LT.AND P1, PT, R7, R104, !P1 ;  /* 0x000000680700720c */ /* 0x000fe20004f21270 */
[----:B-1----:R-:W3:Y:S01]  /*98810*/  LDL.LU R251, [R1+0xcc0] ;  /* 0x000cc00001fb7983 */ /* 0x002ee20000300800 */
[C---:B------:R-:W-:Y:S01]  /*98820*/  IMAD.WIDE R226, R11.reuse, 0x4, R2 ;  /* 0x000000040be27825 */ /* 0x040fe200078e0202 */
[----:B------:R-:W1:Y:S02]  /*98830*/  LDC R104, c[0x0][0x228] ;  /* 0x00008a00ff687b82 */ /* 0x000e640000000800 */
[----:B------:R-:W3:Y:S01]  /*98840*/  LDL.LU R250, [R1+0x550] ;  /* 0x0005500001fa7983 */ /* 0x000ee20000300800 */
[C---:B------:R-:W-:Y:S01]  /*98850*/  IMAD.WIDE R222, R11.reuse, 0x4, R4 ;  /* 0x000000040bde7825 */ /* 0x040fe200078e0204 */
[----:B------:R-:W-:-:S02]  /*98860*/  IADD3 R11, R11, R0, RZ ;  /* 0x000000000b0b7210 */ /* 0x000fc40007ffe0ff */
[----:B------:R2:W-:Y:S01]  /*98870*/  @P6 STG.E desc[UR60][R226.64], R249 ;  /* 0x000000f9e2006986 */ /* 0x0005e2000c10193c */
[----:B------:R-:W-:-:S03]  /*98880*/  VIADD R8, R6, 0xa5 ;  /* 0x000000a506087836 */ /* 0x000fc60000000000 */
[----:B------:R2:W-:Y:S02]  /*98890*/  @P5 STG.E desc[UR60][R222.64], R248 ;  /* 0x000000f8de005986 */ /* 0x0005e4000c10193c */
[----:B--2---:R-:W-:Y:S02]  /*988a0*/  ISETP.GE.AND P6, PT, R8, R235, PT ;  /* 0x000000eb0800720c */ /* 0x004fe40003fc6270 */
[----:B------:R-:W2:Y:S01]  /*988b0*/  LDL.LU R249, [R1+0xcb4] ;  /* 0x000cb40001f97983 */ /* 0x000ea20000300800 */
[----:B------:R-:W-:Y:S01]  /*988c0*/  VIADD R8, R6, 0xa6 ;  /* 0x000000a606087836 */ /* 0x000fe20000000000 */
[----:B------:R-:W1:Y:S01]  /*988d0*/  LDC.64 R226, c[0x0][0x228] ;  /* 0x00008a00ffe27b82 */ /* 0x000e620000000a00 */
[----:B------:R-:W-:Y:S01]  /*988e0*/  IMAD.WIDE R222, R11, 0x4, R2 ;  /* 0x000000040bde7825 */ /* 0x000fe200078e0202 */
        /* <DEDUP_REMOVED lines=9> */
[----:B------:R-:W-:Y:S02]  /*98980*/  ISETP.LT.AND P4, PT, R9, R230, !P1 ;  /* 0x000000e60900720c */ /* 0x000fe40004f81270 */
[----:B------:R-:W-:Y:S01]  /*98990*/  ISETP.LT.AND P1, PT, R7, R82, !P1 ;  /* 0x000000520700720c */ /* 0x000fe20004f21270 */
[----:B-1----:R-:W2:Y:S01]  /*989a0*/  LDL.LU R198, [R1+0xcc4] ;  /* 0x000cc40001c67983 */ /* 0x002ea20000300800 */
[C---:B------:R-:W-:Y:S01]  /*989b0*/  IMAD.WIDE R234, R11.reuse, 0x4, R2 ;  /* 0x000000040bea7825 */ /* 0x040fe200078e0202 */
[----:B------:R-:W1:Y:S02]  /*989c0*/  LDC.64 R222, c[0x0][0x228] ;  /* 0x00008a00ffde7b82 */ /* 0x000e640000000a00 */
[----:B------:R-:W2:Y:S01]  /*989d0*/  LDL.LU R199, [R1+0x554] ;  /* 0x0005540001c77983 */ /* 0x000ea20000300800 */
[C---:B------:R-:W-:Y:S01]  /*989e0*/  IADD3 R8, R11.reuse, R0, RZ ;  /* 0x000000000b087210 */ /* 0x040fe20007ffe0ff */
[----:B------:R-:W-:Y:S02]  /*989f0*/  IMAD.WIDE R230, R11, 0x4, R4 ;  /* 0x000000040be67825 */ /* 0x000fe400078e0204 */
[----:B------:R1:W-:Y:S02]  /*98a00*/  @P5 STG.E desc[UR60][R234.64], R146 ;  /* 0x00000092ea005986 */ /* 0x0003e4000c10193c */
[----:B------:R-:W3:Y:S02]  /*98a10*/  LDC.64 R238, c[0x0][0x228] ;  /* 0x00008a00ffee7b82 */ /* 0x000ee40000000a00 */
[----:B------:R1:W-:Y:S02]  /*98a20*/  @P6 STG.E desc[UR60][R230.64], R147 ;  /* 0x00000093e6006986 */ /* 0x0003e4000c10193c */
[----:B-1----:R-:W-:-:S02]  /*98a30*/  IMAD.WIDE R234, R8, 0x4, R2 ;  /* 0x0000000408ea7825 */ /* 0x002fc400078e0202 */
[----:B------:R-:W2:Y:S04]  /*98a40*/  LDL.LU R146, [R1+0xcb8] ;  /* 0x000cb80001927983 */ /* 0x000ea80000300800 */
[----:B------:R-:W2:Y:S04]  /*98a50*/  LDL.LU R147, [R1+0x958] ;  /* 0x0009580001937983 */ /* 0x000ea80000300800 */
[----:B------:R1:W-:Y:S04]  /*98a60*/  @P1 STG.E desc[UR60][R234.64], R144 ;  /* 0x00000090ea001986 */ /* 0x0003e8000c10193c */
[----:B-1----:R-:W2:Y:S01]  /*98a70*/  LDL.LU R144, [R1+0xcc8] ;  /* 0x000cc80001907983 */ /* 0x002ea20000300800 */
[----:B------:R-:W-:-:S02]  /*98a80*/  VIADD R82, R6, 0xa7 ;  /* 0x000000a706527836 */ /* 0x000fc40000000000 */
[C---:B------:R-:W-:Y:S02]  /*98a90*/  IMAD.IADD R11, R8.reuse, 0x1, R0 ;  /* 0x00000001080b7824 */ /* 0x040fe400078e0200 */
[----:B------:R-:W-:Y:S01]  /*98aa0*/  IMAD.WIDE R230, R8, 0x4, R4 ;  /* 0x0000000408e67825 */ /* 0x000fe200078e0204 */
[----:B------:R-:W-:Y:S01]  /*98ab0*/  ISETP.GE.AND P5, PT, R82, R227, PT ;  /* 0x000000e35200720c */ /* 0x000fe20003fa6270 */
[----:B------:R-:W1:Y:S03]  /*98ac0*/  LDC.64 R234, c[0x0][0x228] ;  /* 0x00008a00ffea7b82 */ /* 0x000e660000000a00 */
[----:B------:R-:W-:Y:S02]  /*98ad0*/  ISETP.LT.AND P1, PT, R7, R104, !P5 ;  /* 0x000000680700720c */ /* 0x000fe40006f21270 */
[----:B------:R-:W-:-:S03]  /*98ae0*/  ISETP.LT.AND P5, PT, R9, R226, !P5 ;  /* 0x000000e20900720c */ /* 0x000fc60006fa1270 */
[----:B------:R-:W1:Y:S01]  /*98af0*/  LDC R104, c[0x0][0x228] ;  /* 0x00008a00ff687b82 */ /* 0x000e620000000800 */
[----:B------:R-:W-:Y:S01]  /*98b00*/  IMAD.WIDE R226, R11, 0x4, R2 ;  /* 0x000000040be27825 */ /* 0x000fe200078e0202 */
[----:B------:R-:W-:-:S03]  /*98b10*/  ISETP.LT.AND P6, PT, R7, R100, !P0 ;  /* 0x000000640700720c */ /* 0x000fc600047c1270 */
[C---:B------:R-:W-:Y:S01]  /*98b20*/  VIADD R82, R6.reuse, 0xa9 ;  /* 0x000000a906527836 */ /* 0x040fe20000000000 */
[----:B------:R-:W-:Y:S01]  /*98b30*/  ISETP.LT.AND P0, PT, R9, R220, !P0 ;  /* 0x000000dc0900720c */ /* 0x000fe20004701270 */
[----:B------:R-:W-:Y:S01]  /*98b40*/  IMAD.IADD R8, R11, 0x1, R0 ;  /* 0x000000010b087824 */ /* 0x000fe200078e0200 */
[----:B------:R-:W-:-:S03]  /*98b50*/  IADD3 R100, R6, 0xaa, RZ ;  /* 0x000000aa06647810 */ /* 0x000fc60007ffe0ff */
[--C-:B------:R-:W-:Y:S01]  /*98b60*/  IMAD.WIDE R220, R8, 0x4, R4.reuse ;  /* 0x0000000408dc7825 */ /* 0x100fe200078e0204 */
[----:B----4-:R4:W-:Y:S01]  /*98b70*/  @P4 STG.E desc[UR60][R230.64], R145 ;  /* 0x00000091e6004986 */ /* 0x0109e2000c10193c */
[----:B------:R-:W-:Y:S02]  /*98b80*/  ISETP.GE.AND P4, PT, R100, R243, PT ;  /* 0x000000f36400720c */ /* 0x000fe40003f86270 */
[----:B------:R-:W2:Y:S01]  /*98b90*/  LDC R100, c[0x0][0x228] ;  /* 0x00008a00ff647b82 */ /* 0x000ea20000000800 */
[----:B----4-:R-:W-:Y:S01]  /*98ba0*/  IMAD.WIDE R230, R11, 0x4, R4 ;  /* 0x000000040be67825 */ /* 0x010fe200078e0204 */
[----:B------:R-:W4:Y:S04]  /*98bb0*/  LDL.LU R145, [R1+0x558] ;  /* 0x0005580001917983 */ /* 0x000f280000300800 */
[----:B---3--:R3:W-:Y:S01]  /*98bc0*/  @P1 STG.E desc[UR60][R226.64], R188 ;  /* 0x000000bce2001986 */ /* 0x0087e2000c10193c */
[----:B------:R-:W-:Y:S01]  /*98bd0*/  ISETP.GE.AND P1, PT, R82, R223, PT ;  /* 0x000000df5200720c */ /* 0x000fe20003f26270 */
[----:B------:R-:W-:-:S02]  /*98be0*/  IMAD.IADD R11, R8, 0x1, R0 ;  /* 0x00000001080b7824 */ /* 0x000fc400078e0200 */
[----:B---3--:R-:W-:Y:S01]  /*98bf0*/  IMAD.WIDE R226, R8, 0x4, R2 ;  /* 0x0000000408e27825 */ /* 0x008fe200078e0202 */
[----:B------:R-:W3:Y:S04]  /*98c00*/  LDL.LU R188, [R1+0xcbc] ;  /* 0x000cbc0001bc7983 */ /* 0x000ee80000300800 */
[----:B------:R1:W-:Y:S01]  /*98c10*/  @P5 STG.E desc[UR60][R230.64], R189 ;  /* 0x000000bde6005986 */ /* 0x0003e2000c10193c */
[----:B------:R-:W-:Y:S02]  /*98c20*/  ISETP.LT.AND P5, PT, R7, R102, !P1 ;  /* 0x000000660700720c */ /* 0x000fe40004fa1270 */
[----:B------:R-:W-:Y:S01]  /*98c30*/  ISETP.LT.AND P1, PT, R9, R222, !P1 ;  /* 0x000000de0900720c */ /* 0x000fe20004f21270 */
[----:B------:R-:W2:Y:S01]  /*98c40*/  LDC R102, c[0x0][0x228] ;  /* 0x00008a00ff667b82 */ /* 0x000ea20000000800 */
[----:B------:R-:W-:Y:S01]  /*98c50*/  IMAD.IADD R8, R11, 0x1, R0 ;  /* 0x000000010b087824 */ /* 0x000fe200078e0200 */
[----:B------:R-:W-:-:S06]  /*98c60*/  IADD3 R82, R6, 0xab, RZ ;  /* 0x000000ab06527810 */ /* 0x000fcc0007ffe0ff */
[----:B-1----:R-:W1:Y:S01]  /*98c70*/  LDC.64 R230, c[0x0][0x228] ;  /* 0x00008a00ffe67b82 */ /* 0x002e620000000a00 */
[----:B------:R-:W3:Y:S04]  /*98c80*/  LDL.LU R189, [R1+0x95c] ;  /* 0x00095c0001bd7983 */ /* 0x000ee80000300800 */
[----:B------:R1:W-:Y:S01]  /*98c90*/  @P6 STG.E desc[UR60][R226.64], R229 ;  /* 0x000000e5e2006986 */ /* 0x0003e2000c10193c */
[----:B------:R-:W-:Y:S01]  /*98ca0*/  IMAD.WIDE R222, R8, 0x4, R2 ;  /* 0x0000000408de7825 */ /* 0x000fe200078e0202 */
[----:B------:R-:W-:Y:S02]  /*98cb0*/  ISETP.GE.AND P6, PT, R82, R239, PT ;  /* 0x000000ef5200720c */ /* 0x000fe40003fc6270 */
[----:B------:R-:W3:Y:S01]  /*98cc0*/  LDL.LU R233, [R1+0xccc] ;  /* 0x000ccc0001e97983 */ /* 0x000ee20000300800 */
[----:B-1----:R-:W1:Y:S03]  /*98cd0*/  LDC.64 R226, c[0x0][0x228] ;  /* 0x00008a00ffe27b82 */ /* 0x002e660000000a00 */
[----:B------:R2:W-:Y:S01]  /*98ce0*/  @P0 STG.E desc[UR60][R220.64], R225 ;  /* 0x000000e1dc000986 */ /* 0x0005e2000c10193c */
[----:B------:R-:W-:-:S02]  /*98cf0*/  ISETP.LT.AND P0, PT, R7, R104, !P4 ;  /* 0x000000680700720c */ /* 0x000fc40006701270 */
[----:B------:R-:W-:Y:S01]  /*98d00*/  ISETP.LT.AND P4, PT, R9, R110, !P4 ;  /* 0x0000006e0900720c */ /* 0x000fe20006781270 */
[----:B------:R-:W3:Y:S01]  /*98d10*/  LDL.LU R229, [R1+0x55c] ;  /* 0x00055c0001e57983 */ /* 0x000ee20000300800 */
[----:B------:R-:W1:Y:S01]  /*98d20*/  LDC R110, c[0x0][0x228] ;  /* 0x00008a00ff6e7b82 */ /* 0x000e620000000800 */
[----:B--2---:R-:W-:Y:S01]  /*98d30*/  IMAD.WIDE R220, R11, 0x4, R2 ;  /* 0x000000040bdc7825 */ /* 0x004fe200078e0202 */
[----:B------:R-:W-:-:S06]  /*98d40*/  IADD3 R82, R6, 0xac, RZ ;  /* 0x000000ac06527810 */ /* 0x000fcc0007ffe0ff */
[----:B------:R-:W2:Y:S01]  /*98d50*/  LDC R104, c[0x0][0x228] ;  /* 0x00008a00ff687b82 */ /* 0x000ea20000000800 */
[----:B------:R1:W-:Y:S02]  /*98d60*/  @P5 STG.E desc[UR60][R220.64], R251 ;  /* 0x000000fbdc005986 */ /* 0x0003e4000c10193c */
[----:B-1----:R-:W-:-:S05]  /*98d70*/  IMAD.WIDE R220, R11, 0x4, R4 ;  /* 0x000000040bdc7825 */ /* 0x002fca00078e0204 */
[----:B------:R1:W-:Y:S04]  /*98d80*/  @P1 STG.E desc[UR60][R220.64], R250 ;  /* 0x000000fadc001986 */ /* 0x0003e8000c10193c */
[----:B------:R1:W-:Y:S01]  /*98d90*/  @P0 STG.E desc[UR60][R222.64], R249 ;  /* 0x000000f9de000986 */ /* 0x0003e2000c10193c */
[----:B------:R-:W-:Y:S02]  /*98da0*/  ISETP.LT.AND P0, PT, R9, R108, !P6 ;  /* 0x0000006c0900720c */ /* 0x000fe40007701270 */
[----:B------:R-:W-:Y:S02]  /*98db0*/  ISETP.LT.AND P6, PT, R7, R106, !P6 ;  /* 0x0000006a0700720c */ /* 0x000fe400077c1270 */
[----:B------:R-:W-:Y:S01]  /*98dc0*/  ISETP.GE.AND P5, PT, R82, R235, PT ;  /* 0x000000eb5200720c */ /* 0x000fe20003fa6270 */
[----:B------:R-:W-:Y:S01]  /*98dd0*/  VIADD R11, R6, 0xad ;  /* 0x000000ad060b7836 */ /* 0x000fe20000000000 */
[----:B------:R-:W2:Y:S01]  /*98de0*/  LDC R82, c[0x0][0x228] ;  /* 0x00008a00ff527b82 */ /* 0x000ea20000000800 */
[----:B-1----:R-:W-:-:S04]  /*98df0*/  IMAD.WIDE R220, R8, 0x4, R4 ;  /* 0x0000000408dc7825 */ /* 0x002fc800078e0204 */
[----:B------:R-:W-:Y:S01]  /*98e00*/  IMAD.IADD R8, R8, 0x1, R0 ;  /* 0x0000000108087824 */ /* 0x000fe200078e0200 */
[----:B------:R1:W-:Y:S01]  /*98e10*/  @P4 STG.E desc[UR60][R220.64], R248 ;  /* 0x000000f8dc004986 */ /* 0x0003e2000c10193c */
[----:B------:R-:W-:Y:S01]  /*98e20*/  ISETP.LT.AND P4, PT, R9, R102, !P5 ;  /* 0x000000660900720c */ /* 0x000fe20006f81270 */
[----:B------:R-:W2:Y:S01]  /*98e30*/  LDC.64 R222, c[0x0][0x228] ;  /* 0x00008a00ffde7b82 */ /* 0x000ea20000000a00 */
[C---:B------:R-:W-:Y:S01]  /*98e40*/  IMAD.WIDE R250, R8.reuse, 0x4, R2 ;  /* 0x0000000408fa7825 */ /* 0x040fe200078e0202 */
[----:B------:R-:W-:Y:S02]  /*98e50*/  ISETP.LT.AND P5, PT, R7, R100, !P5 ;  /* 0x000000640700720c */ /* 0x000fe40006fa1270 */
[----:B------:R-:W-:Y:S02]  /*98e60*/  ISETP.GE.AND P1, PT, R11, R231, PT ;  /* 0x000000e70b00720c */ /* 0x000fe40003f26270 */
[----:B------:R1:W-:Y:S02]  /*98e70*/  @P6 STG.E desc[UR60][R250.64], R198 ;  /* 0x000000c6fa006986 */ /* 0x0003e4000c10193c */
[----:B------:R-:W2:Y:S01]  /*98e80*/  LDC R100, c[0x0][0x228] ;  /* 0x00008a00ff647b82 */ /* 0x000ea20000000800 */
[----:B-1----:R-:W-:-:S04]  /*98e90*/  IMAD.WIDE R248, R8, 0x4, R4 ;  /* 0x0000000408f87825 */ /* 0x002fc800078e0204 */
[----:B------:R-:W-:Y:S01]  /*98ea0*/  IMAD.IADD R8, R8, 0x1, R0 ;  /* 0x0000000108087824 */ /* 0x000fe200078e0200 */
[----:B------:R1:W-:Y:S01]  /*98eb0*/  @P0 STG.E desc[UR60][R248.64], R199 ;  /* 0x000000c7f8000986 */ /* 0x0003e2000c10193c */
[----:B------:R-:W-:Y:S01]  /*98ec0*/  ISETP.LT.AND P0, PT, R7, R110, !P1 ;  /* 0x0000006e0700720c */ /* 0x000fe20004f01270 */
[----:B------:R-:W4:Y:S01]  /*98ed0*/  LDC R102, c[0x0][0x228] ;  /* 0x00008a00ff667b82 */ /* 0x000f220000000800 */
[----:B------:R-:W-:-:S07]  /*98ee0*/  IMAD.WIDE R250, R8, 0x4, R4 ;  /* 0x0000000408fa7825 */ /* 0x000fce00078e0204 */
[----:B------:R-:W2:Y:S01]  /*98ef0*/  LDC.64 R220, c[0x0][0x228] ;  /* 0x00008a00ffdc7b82 */ /* 0x000ea20000000a00 */
[C---:B-1----:R-:W-:Y:S01]  /*98f00*/  IMAD.WIDE R198, R8.reuse, 0x4, R2 ;  /* 0x0000000408c67825 */ /* 0x042fe200078e0202 */
[----:B------:R-:W-:-:S04]  /*98f10*/  IADD3 R8, R8, R0, RZ ;  /* 0x0000000008087210 */ /* 0x000fc80007ffe0ff */
[----:B------:R1:W-:Y:S01]  /*98f20*/  @P5 STG.E desc[UR60][R198.64], R146 ;  /* 0x00000092c6005986 */ /* 0x0003e2000c10193c */
[----:B------:R-:W-:Y:S01]  /*98f30*/  IADD3 R11, R6, 0xae, RZ ;  /* 0x000000ae060b7810 */ /* 0x000fe20007ffe0ff */
[----:B------:R-:W3:Y:S02]  /*98f40*/  LDC.64 R248, c[0x0][0x228] ;  /* 0x00008a00fff87b82 */ /* 0x000ee40000000a00 */
[----:B------:R2:W-:Y:S01]  /*98f50*/  @P4 STG.E desc[UR60][R250.64], R147 ;  /* 0x00000093fa004986 */ /* 0x0005e2000c10193c */
[C---:B-1----:R-:W-:Y:S01]  /*98f60*/  IMAD.WIDE R198, R8.reuse, 0x4, R2 ;  /* 0x0000000408c67825 */ /* 0x042fe200078e0202 */
[----:B--2---:R-:W-:Y:S02]  /*98f70*/  ISETP.LT.AND P1, PT, R9, R104, !P1 ;  /* 0x000000680900720c */ /* 0x004fe40004f21270 */
[----:B------:R-:W-:Y:S01]  /*98f80*/  ISETP.GE.AND P6, PT, R11, R227, PT ;  /* 0x000000e30b00720c */ /* 0x000fe20003fc6270 */
[----:B------:R-:W-:Y:S01]  /*98f90*/  IMAD.WIDE R146, R8, 0x4, R4 ;  /* 0x0000000408927825 */ /* 0x000fe200078e0204 */
[----:B------:R1:W-:Y:S01]  /*98fa0*/  @P0 STG.E desc[UR60][R198.64], R144 ;  /* 0x00000090c6000986 */ /* 0x0003e2000c10193c */
[----:B------:R-:W2:Y:S08]  /*98fb0*/  LDC.64 R250, c[0x0][0x228] ;  /* 0x00008a00fffa7b82 */ /* 0x000eb00000000a00 */
[----:B------:R-:W2:Y:S01]  /*98fc0*/  LDC R104, c[0x0][0x228] ;  /* 0x00008a00ff687b82 */ /* 0x000ea20000000800 */
[----:B-1----:R-:W2:Y:S04]  /*98fd0*/  LDL.LU.64 R198, [R1+0x3018] ;  /* 0x0030180001c67983 */ /* 0x002ea80000300a00 */
[----:B------:R-:W2:Y:S01]  /*98fe0*/  LDL.LU R225, [R1+0xcd0] ;  /* 0x000cd00001e17983 */ /* 0x000ea20000300800 */
[----:B------:R-:W-:Y:S01]  /*98ff0*/  VIADD R11, R6, 0xaf ;  /* 0x000000af060b7836 */ /* 0x000fe20000000000 */
[----:B------:R-:W-:-:S02]  /*99000*/  ISETP.LT.AND P4, PT, R7, R82, !P6 ;  /* 0x000000520700720c */ /* 0x000fc40007781270 */
[----:B------:R-:W-:Y:S01]  /*99010*/  ISETP.LT.AND P6, PT, R9, R100, !P6 ;  /* 0x000000640900720c */ /* 0x000fe200077c1270 */
[----:B------:R-:W-:Y:S01]  /*99020*/  IMAD.IADD R8, R8, 0x1, R0 ;  /* 0x0000000108087824 */ /* 0x000fe200078e0200 */
[----:B------:R-:W-:Y:S01]  /*99030*/  ISETP.GE.AND P5, PT, R11, R223, PT ;  /* 0x000000df0b00720c */ /* 0x000fe20003fa6270 */
[----:B------:R-:W-:-:S05]  /*99040*/  VIADD R11, R6, 0xb0 ;  /* 0x000000b0060b7836 */ /* 0x000fca0000000000 */
[----:B------:R-:W-:Y:S01]  /*99050*/  ISETP.GE.AND P0, PT, R11, R221, PT ;  /* 0x000000dd0b00720c */ /* 0x000fe20003f06270 */
[----:B----4-:R1:W-:Y:S02]  /*99060*/  @P1 STG.E desc[UR60][R146.64], R145 ;  /* 0x0000009192001986 */ /* 0x0103e4000c10193c */
[----:B-1----:R-:W1:Y:S01]  /*99070*/  LDC.64 R146, c[0x0][0x228] ;  /* 0x00008a00ff927b82 */ /* 0x002e620000000a00 */
[----:B------:R-:W-:Y:S01]  /*99080*/  ISETP.LT.AND P1, PT, R7, R102, !P5 ;  /* 0x000000660700720c */ /* 0x000fe20006f21270 */
[----:B------:R-:W-:Y:S01]  /*99090*/  IMAD.WIDE R144, R8, 0x4, R2 ;  /* 0x0000000408907825 */ /* 0x000fe200078e0202 */
[----:B------:R-:W-:-:S04]  /*990a0*/  ISETP.LT.AND P5, PT, R9, R246, !P5 ;  /* 0x000000f60900720c */ /* 0x000fc80006fa1270 */
[----:B---3--:R3:W-:Y:S04]  /*990b0*/  @P4 STG.E desc[UR60][R144.64], R188 ;  /* 0x000000bc90004986 */ /* 0x0087e8000c10193c */
[----:B---3--:R-:W3:Y:S01]  /*990c0*/  LDL.LU.64 R144, [R1+0x3010] ;  /* 0x0030100001907983 */ /* 0x008ee20000300a00 */
[----:B-1----:R-:W-:Y:S01]  /*990d0*/  MOV R100, R147 ;  /* 0x0000009300647202 */ /* 0x002fe20000000f00 */
[----:B------:R-:W-:Y:S02]  /*990e0*/  IMAD.MOV.U32 R82, RZ, RZ, R146 ;  /* 0x000000ffff527224 */ /* 0x000fe400078e0092 */
[C---:B------:R-:W-:Y:S01]  /*990f0*/  IMAD.WIDE R146, R8.reuse, 0x4, R4 ;  /* 0x0000000408927825 */ /* 0x040fe200078e0204 */
[----:B------:R-:W-:-:S04]  /*99100*/  IADD3 R8, R8, R0, RZ ;  /* 0x0000000008087210 */ /* 0x000fc80007ffe0ff */
[----:B------:R1:W-:Y:S01]  /*99110*/  @P6 STG.E desc[UR60][R146.64], R189 ;  /* 0x000000bd92006986 */ /* 0x0003e2000c10193c */
[----:B------:R-:W-:Y:S01]  /*99120*/  ISETP.LT.AND P6, PT, R7, R244, !P0 ;  /* 0x000000f40700720c */ /* 0x000fe200047c1270 */
[C---:B------:R-:W-:Y:S02]  /*99130*/  IMAD.WIDE R246, R8.reuse, 0x4, R4 ;  /* 0x0000000408f67825 */ /* 0x040fe400078e0204 */
[----:B-1----:R-:W4:Y:S02]  /*99140*/  LDL.LU.64 R146, [R1+0x3008] ;  /* 0x0030080001927983 */ /* 0x002f240000300a00 */
[C---:B------:R-:W-:Y:S01]  /*99150*/  IMAD.WIDE R188, R8.reuse, 0x4, R2 ;  /* 0x0000000408bc7825 */ /* 0x040fe200078e0202 */
[----:B------:R-:W1:Y:S01]  /*99160*/  LDC.64 R244, c[0x0][0x228] ;  /* 0x00008a00fff47b82 */ /* 0x000e620000000a00 */
[----:B------:R-:W3:Y:S04]  /*99170*/  LDL.LU R237, [R1+0x960] ;  /* 0x0009600001ed7983 */ /* 0x000ee80000300800 */
[----:B------:R1:W-:Y:S01]  /*99180*/  @P1 STG.E desc[UR60][R188.64], R233 ;  /* 0x000000e9bc001986 */ /* 0x0003e2000c10193c */
[----:B------:R-:W-:-:S03]  /*99190*/  IMAD.IADD R8, R8, 0x1, R0 ;  /* 0x0000000108087824 */ /* 0x000fc600078e0200 */
[----:B-1----:R-:W4:Y:S04]  /*991a0*/  LDL.LU.64 R188, [R1+0x3000] ;  /* 0x0030000001bc7983 */ /* 0x002f280000300a00 */
[----:B------:R-:W4:Y:S04]  /*991b0*/  LDL.LU R212, [R1+0xce0] ;  /* 0x000ce00001d47983 */ /* 0x000f280000300800 */
[----:B------:R-:W4:Y:S04]  /*991c0*/  LDL.LU R233, [R1+0x560] ;  /* 0x0005600001e97983 */ /* 0x000f280000300800 */
[----:B------:R1:W-:Y:S04]  /*991d0*/  @P5 STG.E desc[UR60][R246.64], R229 ;  /* 0x000000e5f6005986 */ /* 0x0003e8000c10193c */
[----:B------:R-:W4:Y:S04]  /*991e0*/  LDL.LU R210, [R1+0xcd4] ;  /* 0x000cd40001d27983 */ /* 0x000f280000300800 */
[----:B-1----:R-:W4:Y:S01]  /*991f0*/  LDL.LU R229, [R1+0x964] ;  /* 0x0009640001e57983 */ /* 0x002f220000300800 */
[----:B------:R-:W-:-:S03]  /*99200*/  IMAD.WIDE R246, R8, 0x4, R2 ;  /* 0x0000000408f67825 */ /* 0x000fc600078e0202 */
[----:B------:R-:W4:Y:S04]  /*99210*/  LDL.LU R208, [R1+0xce4] ;  /* 0x000ce40001d07983 */ /* 0x000f280000300800 */
[----:B--2---:R1:W-:Y:S04]  /*99220*/  @P6 STG.E desc[UR60][R246.64], R225 ;  /* 0x000000e1f6006986 */ /* 0x0043e8000c10193c */
[----:B-1----:R-:W2:Y:S04]  /*99230*/  LDL.LU R225, [R1+0x564] ;  /* 0x0005640001e17983 */ /* 0x002ea80000300800 */
[----:B------:R-:W2:Y:S04]  /*99240*/  LDL.LU R206, [R1+0xcd8] ;  /* 0x000cd80001ce7983 */ /* 0x000ea80000300800 */
[----:B------:R-:W2:Y:S01]  /*99250*/  LDL.LU R148, [R1+0x968] ;  /* 0x0009680001947983 */ /* 0x000ea20000300800 */
[----:B------:R-:W-:Y:S01]  /*99260*/  VIADD R11, R6, 0xb1 ;  /* 0x000000b1060b7836 */ /* 0x000fe20000000000 */
[----:B------:R-:W-:-:S02]  /*99270*/  ISETP.LT.AND P0, PT, R9, R242, !P0 ;  /* 0x000000f20900720c */ /* 0x000fc40004701270 */
[----:B------:R-:W2:Y:S02]  /*99280*/  LDL.LU R112, [R1+0xce8] ;  /* 0x000ce80001707983 */ /* 0x000ea40000300800 */
[----:B------:R-:W-:Y:S01]  /*99290*/  ISETP.GE.AND P4, PT, R11, R249, PT ;  /* 0x000000f90b00720c */ /* 0x000fe20003f86270 */
[----:B------:R-:W-:Y:S01]  /*992a0*/  VIADD R11, R6, 0xb2 ;  /* 0x000000b2060b7836 */ /* 0x000fe20000000000 */
[----:B------:R-:W2:Y:S02]  /*992b0*/  LDL.LU R114, [R1+0x568] ;  /* 0x0005680001727983 */ /* 0x000ea40000300800 */
[----:B------:R-:W-:Y:S01]  /*992c0*/  ISETP.LT.AND P5, PT, R7, R240, !P4 ;  /* 0x000000f00700720c */ /* 0x000fe200067a1270 */
[C---:B------:R-:W-:Y:S01]  /*992d0*/  IMAD.WIDE R242, R8.reuse, 0x4, R4 ;  /* 0x0000000408f27825 */ /* 0x040fe200078e0204 */
[----:B------:R-:W-:Y:S01]  /*992e0*/  ISETP.LT.AND P4, PT, R9, R238, !P4 ;  /* 0x000000ee0900720c */ /* 0x000fe20006781270 */
[----:B------:R-:W1:Y:S01]  /*992f0*/  LDC.64 R240, c[0x0][0x228] ;  /* 0x00008a00fff07b82 */ /* 0x000e620000000a00 */
[----:B------:R-:W-:Y:S01]  /*99300*/  ISETP.GE.AND P1, PT, R11, R251, PT ;  /* 0x000000fb0b00720c */ /* 0x000fe20003f26270 */
[----:B------:R-:W-:Y:S01]  /*99310*/  IMAD.IADD R8, R8, 0x1, R0 ;  /* 0x0000000108087824 */ /* 0x000fe200078e0200 */
[----:B------:R-:W-:Y:S01]  /*99320*/  IADD3 R11, R6, 0xb3, RZ ;  /* 0x000000b3060b7810 */ /* 0x000fe20007ffe0ff */
[----:B------:R-:W2:Y:S02]  /*99330*/  LDL.LU R204, [R1+0xcdc] ;  /* 0x000cdc0001cc7983 */ /* 0x000ea40000300800 */
[----:B------:R-:W-:Y:S01]  /*99340*/  IMAD.WIDE R238, R8, 0x4, R4 ;  /* 0x0000000408ee7825 */ /* 0x000fe200078e0204 */
[----:B------:R-:W-:Y:S01]  /*99350*/  ISETP.GE.AND P6, PT, R11, R100, PT ;  /* 0x000000640b00720c */ /* 0x000fe20003fc6270 */
[----:B------:R-:W2:Y:S02]  /*99360*/  LDL.LU R150, [R1+0x96c] ;  /* 0x00096c0001967983 */ /* 0x000ea40000300800 */
[----:B------:R-:W-:-:S02]  /*99370*/  VIADD R11, R6, 0xb4 ;  /* 0x000000b4060b7836 */ /* 0x000fc40000000000 */
[----:B---3--:R3:W-:Y:S01]  /*99380*/  @P0 STG.E desc[UR60][R242.64], R237 ;  /* 0x000000edf2000986 */ /* 0x0087e2000c10193c */
[----:B------:R-:W-:Y:S02]  /*99390*/  ISETP.LT.AND P0, PT, R7, R236, !P1 ;  /* 0x000000ec0700720c */ /* 0x000fe40004f01270 */
[----:B------:R-:W-:Y:S01]  /*993a0*/  ISETP.LT.AND P1, PT, R9, R234, !P1 ;  /* 0x000000ea0900720c */ /* 0x000fe20004f21270 */
[C---:B---3--:R-:W-:Y:S01]  /*993b0*/  IMAD.WIDE R242, R8.reuse, 0x4, R2 ;  /* 0x0000000408f27825 */ /* 0x048fe200078e0202 */
[----:B------:R-:W3:Y:S01]  /*993c0*/  LDC.64 R236, c[0x0][0x228] ;  /* 0x00008a00ffec7b82 */ /* 0x000ee20000000a00 */
[----:B------:R-:W-:-:S03]  /*993d0*/  IADD3 R8, R8, R0, RZ ;  /* 0x0000000008087210 */ /* 0x000fc60007ffe0ff */
[----:B----4-:R-:W-:Y:S02]  /*993e0*/  @P5 STG.E desc[UR60][R242.64], R212 ;  /* 0x000000d4f2005986 */ /* 0x010fe4000c10193c */
[----:B------:R-:W-:Y:S02]  /*993f0*/  IMAD.WIDE R234, R8, 0x4, R4 ;  /* 0x0000000408ea7825 */ /* 0x000fe400078e0204 */
[----:B------:R4:W-:Y:S01]  /*99400*/  @P4 STG.E desc[UR60][R238.64], R233 ;  /* 0x000000e9ee004986 */ /* 0x0009e2000c10193c */
[----:B------:R-:W-:Y:S02]  /*99410*/  ISETP.LT.AND P4, PT, R7, R232, !P6 ;  /* 0x000000e80700720c */ /* 0x000fe40007781270 */
[----:B------:R-:W-:Y:S02]  /*99420*/  ISETP.LT.AND P6, PT, R9, R230, !P6 ;  /* 0x000000e60900720c */ /* 0x000fe400077c1270 */
[----:B------:R-:W-:Y:S01]  /*99430*/  ISETP.GE.AND P5, PT, R11, R245, PT ;  /* 0x000000f50b00720c */ /* 0x000fe20003fa6270 */
[----:B------:R-:W-:-:S02]  /*99440*/  VIADD R11, R6, 0xb5 ;  /* 0x000000b5060b7836 */ /* 0x000fc40000000000 */
[C---:B----4-:R-:W-:Y:S01]  /*99450*/  IMAD.WIDE R238, R8.reuse, 0x4, R2 ;  /* 0x0000000408ee7825 */ /* 0x050fe200078e0202 */
[----:B------:R-:W4:Y:S03]  /*99460*/  LDC.64 R232, c[0x0][0x228] ;  /* 0x00008a00ffe87b82 */ /* 0x000f260000000a00 */
[----:B------:R-:W-:Y:S01]  /*99470*/  IMAD.IADD R8, R8, 0x1, R0 ;  /* 0x0000000108087824 */ /* 0x000fe200078e0200 */
[----:B------:R-:W-:Y:S03]  /*99480*/  @P0 STG.E desc[UR60][R238.64], R210 ;  /* 0x000000d2ee000986 */ /* 0x000fe6000c10193c */
[----:B------:R-:W-:Y:S01]  /*99490*/  IMAD.WIDE R230, R8, 0x4, R2 ;  /* 0x0000000408e67825 */ /* 0x000fe200078e0202 */
[----:B------:R3:W-:Y:S01]  /*994a0*/  @P1 STG.E desc[UR60][R234.64], R229 ;  /* 0x000000e5ea001986 */ /* 0x0007e2000c10193c */
[----:B------:R-:W-:-:S02]  /*994b0*/  ISETP.LT.AND P1, PT, R7, R228, !P5 ;  /* 0x000000e40700720c */ /* 0x000fc40006f21270 */
[----:B------:R-:W-:Y:S02]  /*994c0*/  ISETP.LT.AND P5, PT, R9, R226, !P5 ;  /* 0x000000e20900720c */ /* 0x000fe40006fa1270 */
[----:B-1----:R-:W-:Y:S01]  /*994d0*/  ISETP.GE.AND P0, PT, R11, R241, PT ;  /* 0x000000f10b00720c */ /* 0x002fe20003f06270 */
[----:B------:R1:W-:Y:S01]  /*994e0*/  @P4 STG.E desc[UR60][R230.64], R208 ;  /* 0x000000d0e6004986 */ /* 0x0003e2000c10193c */
[----:B---3--:R-:W-:Y:S01]  /*994f0*/  IMAD.WIDE R234, R8, 0x4, R4 ;  /* 0x0000000408ea7825 */ /* 0x008fe200078e0204 */
[----:B------:R-:W-:Y:S01]  /*99500*/  IADD3 R11, R6, 0xb6, RZ ;  /* 0x000000b6060b7810 */ /* 0x000fe20007ffe0ff */
[----:B------:R-:W3:Y:S02]  /*99510*/  LDC.64 R228, c[0x0][0x228] ;  /* 0x00008a00ffe47b82 */ /* 0x000ee40000000a00 */
[----:B------:R-:W-:Y:S01]  /*99520*/  IMAD.IADD R8, R8, 0x1, R0 ;  /* 0x0000000108087824 */ /* 0x000fe200078e0200 */
[----:B------:R-:W-:-:S03]  /*99530*/  ISETP.GE.AND P4, PT, R11, R237, PT ;  /* 0x000000ed0b00720c */ /* 0x000fc60003f86270 */
[C---:B-1----:R-:W-:Y:S02]  /*99540*/  IMAD.WIDE R230, R8.reuse, 0x4, R4 ;  /* 0x0000000408e67825 */ /* 0x042fe400078e0204 */
[----:B------:R-:W1:Y:S01]  /*99550*/  LDC.64 R226, c[0x0][0x228] ;  /* 0x00008a00ffe27b82 */ /* 0x000e620000000a00 */
[----:B--2---:R2:W-:Y:S01]  /*99560*/  @P6 STG.E desc[UR60][R234.64], R225 ;  /* 0x000000e1ea006986 */ /* 0x0045e2000c10193c */
[----:B------:R-:W-:Y:S01]  /*99570*/  ISETP.LT.AND P6, PT, R7, R224, !P0 ;  /* 0x000000e00700720c */ /* 0x000fe200047c1270 */
[----:B--2---:R-:W-:-:S05]  /*99580*/  IMAD.WIDE R224, R8, 0x4, R2 ;  /* 0x0000000408e07825 */ /* 0x004fca00078e0202 */
[----:B------:R2:W-:Y:S04]  /*99590*/  @P1 STG.E desc[UR60][R224.64], R206 ;  /* 0x000000cee0001986 */ /* 0x0005e8000c10193c */
[----:B------:R4:W-:Y:S01]  /*995a0*/  @P5 STG.E desc[UR60][R230.64], R148 ;  /* 0x00000094e6005986 */ /* 0x0009e2000c10193c */
[----:B------:R-:W-:-:S03]  /*995b0*/  ISETP.LT.AND P5, PT, R7, R190, !P4 ;  /* 0x000000be0700720c */ /* 0x000fc600067a1270 */
[----:B------:R-:W3:Y:S04]  /*995c0*/  LDL.LU R190, [R1+0x2ffc] ;  /* 0x002ffc0001be7983 */ /* 0x000ee80000300800 */
[----:B--2---:R-:W2:Y:S04]  /*995d0*/  LDL.LU R206, [R1+0xcec] ;  /* 0x000cec0001ce7983 */ /* 0x004ea80000300800 */
[----:B----4-:R-:W4:Y:S01]  /*995e0*/  LDL.LU R148, [R1+0x56c] ;  /* 0x00056c0001947983 */ /* 0x010f220000300800 */
[C---:B------:R-:W-:Y:S02]  /*995f0*/  ISETP.LT.AND P0, PT, R9.reuse, R222, !P0 ;  /* 0x000000de0900720c */ /* 0x040fe40004701270 */
[----:B------:R-:W-:Y:S01]  /*99600*/  IADD3 R8, R8, R0, RZ ;  /* 0x0000000008087210 */ /* 0x000fe20007ffe0ff */
[----:B------:R-:W-:Y:S01]  /*99610*/  VIADD R11, R6, 0xb7 ;  /* 0x000000b7060b7836 */ /* 0x000fe20000000000 */
[----:B------:R-:W-:Y:S01]  /*99620*/  ISETP.LT.AND P4, PT, R9, R220, !P4 ;  /* 0x000000dc0900720c */ /* 0x000fe20006781270 */
[----:B------:R-:W4:Y:S02]  /*99630*/  LDC.64 R222, c[0x0][0x228] ;  /* 0x00008a00ffde7b82 */ /* 0x000f240000000a00 */
[----:B------:R-:W-:Y:S01]  /*99640*/  IMAD.WIDE R224, R8, 0x4, R2 ;  /* 0x0000000408e07825 */ /* 0x000fe200078e0202 */
[----:B------:R-:W-:-:S03]  /*99650*/  ISETP.GE.AND P1, PT, R11, R233, PT ;  /* 0x000000e90b00720c */ /* 0x000fc60003f26270 */
[C---:B------:R-:W-:Y:S01]  /*99660*/  IMAD.WIDE R230, R8.reuse, 0x4, R4 ;  /* 0x0000000408e67825 */ /* 0x040fe200078e0204 */
[----:B------:R1:W-:Y:S03]  /*99670*/  @P6 STG.E desc[UR60][R224.64], R112 ;  /* 0x00000070e0006986 */ /* 0x0003e6000c10193c */
[----:B------:R-:W-:Y:S01]  /*99680*/  IMAD.IADD R8, R8, 0x1, R0 ;  /* 0x0000000108087824 */ /* 0x000fe200078e0200 */
[----:B------:R3:W-:Y:S01]  /*99690*/  @P0 STG.E desc[UR60][R230.64], R114 ;  /* 0x00000072e6000986 */ /* 0x0007e2000c10193c */
[----:B------:R-:W-:Y:S01]  /*996a0*/  VIADD R11, R6, 0xb8 ;  /* 0x000000b8060b7836 */ /* 0x000fe20000000000 */
[----:B------:R-:W-:Y:S01]  /*996b0*/  ISETP.LT.AND P0, PT, R7, R191, !P1 ;  /* 0x000000bf0700720c */ /* 0x000fe20004f01270 */
[C---:B------:R-:W-:Y:S01]  /*996c0*/  IMAD.WIDE R220, R8.reuse, 0x4, R2 ;  /* 0x0000000408dc7825 */ /* 0x040fe200078e0202 */
[----:B------:R-:W4:Y:S04]  /*996d0*/  LDL.LU R191, [R1+0x2ff8] ;  /* 0x002ff80001bf7983 */ /* 0x000f280000300800 */
[----:B-1----:R-:W4:Y:S01]  /*996e0*/  LDL.LU R112, [R1+0xcf0] ;  /* 0x000cf00001707983 */ /* 0x002f220000300800 */
[----:B---3--:R-:W-:Y:S01]  /*996f0*/  ISETP.GE.AND P6, PT, R11, R229, PT ;  /* 0x000000e50b00720c */ /* 0x008fe20003fc6270 */
[----:B------:R-:W1:Y:S02]  /*99700*/  LDC.64 R224, c[0x0][0x228] ;  /* 0x00008a00ffe07b82 */ /* 0x000e640000000a00 */
[----:B------:R-:W3:Y:S01]  /*99710*/  LDL.LU R114, [R1+0x970] ;  /* 0x0009700001727983 */ /* 0x000ee20000300800 */
[----:B------:R-:W-:Y:S01]  /*99720*/  IMAD.WIDE R230, R8, 0x4, R4 ;  /* 0x0000000408e67825 */ /* 0x000fe200078e0204 */
[----:B------:R-:W-:-:S02]  /*99730*/  ISETP.LT.AND P1, PT, R9, R248, !P1 ;  /* 0x000000f80900720c */ /* 0x000fc40004f21270 */
[----:B------:R1:W-:Y:S01]  /*99740*/  @P5 STG.E desc[UR60][R220.64], R204 ;  /* 0x000000ccdc005986 */ /* 0x0003e2000c10193c */
[----:B------:R-:W-:-:S03]  /*99750*/  IMAD.IADD R8, R8, 0x1, R0 ;  /* 0x0000000108087824 */ /* 0x000fc600078e0200 */
[----:B------:R1:W-:Y:S01]  /*99760*/  @P4 STG.E desc[UR60][R230.64], R150 ;  /* 0x00000096e6004986 */ /* 0x0003e2000c10193c */
[----:B------:R-:W-:-:S03]  /*99770*/  ISETP.LT.AND P4, PT, R7, R192, !P6 ;  /* 0x000000c00700720c */ /* 0x000fc60007781270 */
[----:B------:R-:W3:Y:S01]  /*99780*/  LDL.LU R192, [R1+0x2ff4] ;  /* 0x002ff40001c07983 */ /* 0x000ee20000300800 */
[----:B------:R-:W-:-:S03]  /*99790*/  IADD3 R11, R6, 0xb9, RZ ;  /* 0x000000b9060b7810 */ /* 0x000fc60007ffe0ff */
[----:B-1----:R-:W3:Y:S01]  /*997a0*/  LDL.LU R204, [R1+0xd00] ;  /* 0x000d000001cc7983 */ /* 0x002ee20000300800 */
[----:B------:R-:W1:Y:S03]  /*997b0*/  LDC.64 R220, c[0x0][0x228] ;  /* 0x00008a00ffdc7b82 */ /* 0x000e660000000a00 */
[----:B------:R-:W3:Y:S01]  /*997c0*/  LDL.LU R150, [R1+0x570] ;  /* 0x0005700001967983 */ /* 0x000ee20000300800 */
[----:B------:R-:W-:Y:S01]  /*997d0*/  IMAD.WIDE R230, R8, 0x4, R2 ;  /* 0x0000000408e67825 */ /* 0x000fe200078e0202 */
[----:B------:R-:W-:-:S03]  /*997e0*/  ISETP.GE.AND P5, PT, R11, R227, PT ;  /* 0x000000e30b00720c */ /* 0x000fc60003fa6270 */
[----:B------:R-:W-:Y:S01]  /*997f0*/  IMAD.WIDE R234, R8, 0x4, R4 ;  /* 0x0000000408ea7825 */ /* 0x000fe200078e0204 */
[----:B--2---:R2:W-:Y:S04]  /*99800*/  @P0 STG.E desc[UR60][R230.64], R206 ;  /* 0x000000cee6000986 */ /* 0x0045e8000c10193c */
[----:B----4-:R4:W-:Y:S01]  /*99810*/  @P1 STG.E desc[UR60][R234.64], R148 ;  /* 0x00000094ea001986 */ /* 0x0109e2000c10193c */
[----:B------:R-:W-:-:S03]  /*99820*/  ISETP.LT.AND P1, PT, R7, R193, !P5 ;  /* 0x000000c10700720c */ /* 0x000fc60006f21270 */
[----:B------:R-:W3:Y:S04]  /*99830*/  LDL.LU R193, [R1+0x2ff0] ;  /* 0x002ff00001c17983 */ /* 0x000ee80000300800 */
[----:B--2---:R-:W2:Y:S04]  /*99840*/  LDL.LU R206, [R1+0xcf4] ;  /* 0x000cf40001ce7983 */ /* 0x004ea80000300800 */
[----:B----4-:R-:W4:Y:S01]  /*99850*/  LDL.LU R148, [R1+0x974] ;  /* 0x0009740001947983 */ /* 0x010f220000300800 */
[C---:B------:R-:W-:Y:S01]  /*99860*/  ISETP.LT.AND P6, PT, R9.reuse, R250, !P6 ;  /* 0x000000fa0900720c */ /* 0x040fe200077c1270 */
[----:B------:R-:W-:Y:S01]  /*99870*/  VIADD R11, R6, 0xba ;  /* 0x000000ba060b7836 */ /* 0x000fe20000000000 */
[----:B------:R-:W-:Y:S01]  /*99880*/  IADD3 R8, R8, R0, RZ ;  /* 0x0000000008087210 */ /* 0x000fe20007ffe0ff */
[----:B------:R-:W4:Y:S01]  /*99890*/  LDC.64 R234, c[0x0][0x228] ;  /* 0x00008a00ffea7b82 */ /* 0x000f220000000a00 */
[----:B------:R-:W-:-:S03]  /*998a0*/  ISETP.LT.AND P5, PT, R9, R82, !P5 ;  /* 0x000000520900720c */ /* 0x000fc60006fa1270 */
[----:B------:R-:W-:Y:S01]  /*998b0*/  IMAD.WIDE R230, R8, 0x4, R2 ;  /* 0x0000000408e67825 */ /* 0x000fe200078e0202 */
[----:B------:R-:W-:-:S03]  /*998c0*/  ISETP.GE.AND P0, PT, R11, R223, PT ;  /* 0x000000df0b00720c */ /* 0x000fc60003f06270 */
[C---:B------:R-:W-:Y:S01]  /*998d0*/  IMAD.WIDE R238, R8.reuse, 0x4, R4 ;  /* 0x0000000408ee7825 */ /* 0x040fe200078e0204 */
[----:B------:R1:W-:Y:S03]  /*998e0*/  @P4 STG.E desc[UR60][R230.64], R112 ;  /* 0x00000070e6004986 */ /* 0x0003e6000c10193c */
[----:B------:R-:W-:Y:S01]  /*998f0*/  IMAD.IADD R8, R8, 0x1, R0 ;  /* 0x0000000108087824 */ /* 0x000fe200078e0200 */
[----:B---3--:R3:W-:Y:S01]  /*99900*/  @P6 STG.E desc[UR60][R238.64], R114 ;  /* 0x00000072ee006986 */ /* 0x0087e2000c10193c */
[----:B------:R-:W-:Y:S01]  /*99910*/  VIADD R11, R6, 0xbb ;  /* 0x000000bb060b7836 */ /* 0x000fe20000000000 */
[----:B------:R-:W-:Y:S02]  /*99920*/  ISETP.LT.AND P6, PT, R7, R194, !P0 ;  /* 0x000000c20700720c */ /* 0x000fe400047c1270 */
[----:B------:R-:W4:Y:S01]  /*99930*/  LDL.LU R194, [R1+0x2fec] ;  /* 0x002fec0001c27983 */ /* 0x000f220000300800 */
[----:B------:R-:W-:-:S03]  /*99940*/  IMAD.WIDE R242, R8, 0x4, R4 ;  /* 0x0000000408f27825 */ /* 0x000fc600078e0204 */
[----:B-1----:R-:W4:Y:S01]  /*99950*/  LDL.LU R112, [R1+0xd04] ;  /* 0x000d040001707983 */ /* 0x002f220000300800 */
[----:B------:R-:W-:Y:S01]  /*99960*/  ISETP.GE.AND P4, PT, R11, R225, PT ;  /* 0x000000e10b00720c */ /* 0x000fe20003f86270 */
[----:B------:R-:W1:Y:S01]  /*99970*/  LDC.64 R230, c[0x0][0x228] ;  /* 0x00008a00ffe67b82 */ /* 0x000e620000000a00 */
[----:B---3--:R-:W-:Y:S01]  /*99980*/  IMAD.WIDE R238, R8, 0x4, R2 ;  /* 0x0000000408ee7825 */ /* 0x008fe200078e0202 */
[----:B------:R-:W3:Y:S01]  /*99990*/  LDL.LU R114, [R1+0x574] ;  /* 0x0005740001727983 */ /* 0x000ee20000300800 */
[----:B------:R-:W-:-:S03]  /*999a0*/  ISETP.LT.AND P0, PT, R9, R244, !P0 ;  /* 0x000000f40900720c */ /* 0x000fc60004701270 */
[----:B------:R1:W-:Y:S01]  /*999b0*/  @P1 STG.E desc[UR60][R238.64], R204 ;  /* 0x000000ccee001986 */ /* 0x0003e2000c10193c */
[----:B------:R-:W-:-:S03]  /*999c0*/  IMAD.IADD R8, R8, 0x1, R0 ;  /* 0x0000000108087824 */ /* 0x000fc600078e0200 */
[----:B------:R1:W-:Y:S01]  /*999d0*/  @P5 STG.E desc[UR60][R242.64], R150 ;  /* 0x00000096f2005986 */ /* 0x0003e2000c10193c */
[----:B------:R-:W-:-:S03]  /*999e0*/  ISETP.LT.AND P5, PT, R7, R195, !P4 ;  /* 0x000000c30700720c */ /* 0x000fc600067a1270 */
[----:B------:R-:W3:Y:S01]  /*999f0*/  LDL.LU R195, [R1+0x2fe8] ;  /* 0x002fe80001c37983 */ /* 0x000ee20000300800 */
[----:B------:R-:W-:-:S03]  /*99a00*/  IADD3 R11, R6, 0xbc, RZ ;  /* 0x000000bc060b7810 */ /* 0x000fc60007ffe0ff */
[----:B-1----:R-:W3:Y:S01]  /*99a10*/  LDL.LU R204, [R1+0xcf8] ;  /* 0x000cf80001cc7983 */ /* 0x002ee20000300800 */
[----:B------:R-:W-:-:S03]  /*99a20*/  IMAD.WIDE R238, R8, 0x4, R2 ;  /* 0x0000000408ee7825 */ /* 0x000fc600078e0202 */
[----:B------:R-:W3:Y:S01]  /*99a30*/  LDL.LU R150, [R1+0x978] ;  /* 0x0009780001967983 */ /* 0x000ee20000300800 */
[----:B------:R-:W-:Y:S01]  /*99a40*/  IMAD.WIDE R244, R8, 0x4, R4 ;  /* 0x0000000408f47825 */ /* 0x000fe200078e0204 */
[----:B------:R-:W-:Y:S01]  /*99a50*/  ISETP.GE.AND P1, PT, R11, R221, PT ;  /* 0x000000dd0b00720c */ /* 0x000fe20003f26270 */
[----:B------:R-:W1:Y:S01]  /*99a60*/  LDC.64 R242, c[0x0][0x228] ;  /* 0x00008a00fff27b82 */ /* 0x000e620000000a00 */
[----:B--2---:R2:W-:Y:S04]  /*99a70*/  @P6 STG.E desc[UR60][R238.64], R206 ;  /* 0x000000ceee006986 */ /* 0x0045e8000c10193c */
[----:B----4-:R4:W-:Y:S01]  /*99a80*/  @P0 STG.E desc[UR60][R244.64], R148 ;  /* 0x00000094f4000986 */ /* 0x0109e2000c10193c */
[----:B------:R-:W-:-:S03]  /*99a90*/  ISETP.LT.AND P0, PT, R7, R180, !P1 ;  /* 0x000000b40700720c */ /* 0x000fc60004f01270 */
[----:B------:R-:W3:Y:S04]  /*99aa0*/  LDL.LU R180, [R1+0x2fe4] ;  /* 0x002fe40001b47983 */ /* 0x000ee80000300800 */
[----:B--2---:R-:W2:Y:S01]  /*99ab0*/  LDL.LU R206, [R1+0xd08] ;  /* 0x000d080001ce7983 */ /* 0x004ea20000300800 */
[C---:B------:R-:W-:Y:S02]  /*99ac0*/  ISETP.LT.AND P4, PT, R9.reuse, R240, !P4 ;  /* 0x000000f00900720c */ /* 0x040fe40006781270 */
[----:B------:R-:W-:Y:S01]  /*99ad0*/  IADD3 R8, R8, R0, RZ ;  /* 0x0000000008087210 */ /* 0x000fe20007ffe0ff */
[----:B----4-:R-:W4:Y:S01]  /*99ae0*/  LDL.LU R148, [R1+0x578] ;  /* 0x0005780001947983 */ /* 0x010f220000300800 */
[----:B------:R-:W-:Y:S01]  /*99af0*/  VIADD R11, R6, 0xbd ;  /* 0x000000bd060b7836 */ /* 0x000fe20000000000 */
[----:B------:R-:W-:Y:S01]  /*99b00*/  ISETP.LT.AND P1, PT, R9, R236, !P1 ;  /* 0x000000ec0900720c */ /* 0x000fe20004f21270 */
[----:B------:R-:W4:Y:S01]  /*99b10*/  LDC.64 R238, c[0x0][0x228] ;  /* 0x00008a00ffee7b82 */ /* 0x000f220000000a00 */
[----:B------:R-:W-:-:S02]  /*99b20*/  IMAD.WIDE R240, R8, 0x4, R2 ;  /* 0x0000000408f07825 */ /* 0x000fc400078e0202 */
[----:B------:R-:W-:Y:S02]  /*99b30*/  ISETP.GE.AND P6, PT, R11, R235, PT ;  /* 0x000000eb0b00720c */ /* 0x000fe40003fc6270 */
[----:B------:R-:W-:-:S04]  /*99b40*/  IMAD.WIDE R244, R8, 0x4, R4 ;  /* 0x0000000408f47825 */ /* 0x000fc800078e0204 */
[----:B------:R-:W-:Y:S01]  /*99b50*/  IMAD.IADD R8, R8, 0x1, R0 ;  /* 0x0000000108087824 */ /* 0x000fe200078e0200 */
[----:B------:R1:W-:Y:S01]  /*99b60*/  @P5 STG.E desc[UR60][R240.64], R112 ;  /* 0x00000070f0005986 */ /* 0x0003e2000c10193c */
[----:B------:R-:W-:-:S03]  /*99b70*/  VIADD R11, R6, 0xbe ;  /* 0x000000be060b7836 */ /* 0x000fc60000000000 */
[----:B---3--:R3:W-:Y:S01]  /*99b80*/  @P4 STG.E desc[UR60][R244.64], R114 ;  /* 0x00000072f4004986 */ /* 0x0087e2000c10193c */
[----:B------:R-:W-:Y:S01]  /*99b90*/  ISETP.LT.AND P4, PT, R7, R181, !P6 ;  /* 0x000000b50700720c */ /* 0x000fe20007781270 */
[C---:B------:R-:W-:Y:S02]  /*99ba0*/  IMAD.WIDE R236, R8.reuse, 0x4, R2 ;  /* 0x0000000408ec7825 */ /* 0x040fe400078e0202 */
[----:B------:R-:W4:Y:S01]  /*99bb0*/  LDL.LU R181, [R1+0x2fe0] ;  /* 0x002fe00001b57983 */ /* 0x000f220000300800 */
[----:B------:R-:W-:Y:S01]  /*99bc0*/  ISETP.GE.AND P5, PT, R11, R231, PT ;  /* 0x000000e70b00720c */ /* 0x000fe20003fa6270 */
[----:B-1----:R-:W1:Y:S02]  /*99bd0*/  LDC.64 R240, c[0x0][0x228] ;  /* 0x00008a00fff07b82 */ /* 0x002e640000000a00 */
[----:B------:R-:W4:Y:S04]  /*99be0*/  LDL.LU R112, [R1+0xcfc] ;  /* 0x000cfc0001707983 */ /* 0x000f280000300800 */
[----:B---3--:R-:W3:Y:S01]  /*99bf0*/  LDL.LU R114, [R1+0x97c] ;  /* 0x00097c0001727983 */ /* 0x008ee20000300800 */
[----:B------:R-:W-:Y:S01]  /*99c00*/  IMAD.WIDE R244, R8, 0x4, R4 ;  /* 0x0000000408f47825 */ /* 0x000fe200078e0204 */
[----:B------:R-:W-:-:S02]  /*99c10*/  ISETP.LT.AND P6, PT, R9, R232, !P6 ;  /* 0x000000e80900720c */ /* 0x000fc400077c1270 */
[----:B------:R1:W-:Y:S01]  /*99c20*/  @P0 STG.E desc[UR60][R236.64], R204 ;  /* 0x000000ccec000986 */ /* 0x0003e2000c10193c */
[----:B------:R-:W-:Y:S01]  /*99c30*/  IMAD.IADD R8, R8, 0x1, R0 ;  /* 0x0000000108087824 */ /* 0x000fe200078e0200 */
[----:B------:R-:W-:Y:S01]  /*99c40*/  IADD3 R11, R6, 0xbf, RZ ;  /* 0x000000bf060b7810 */ /* 0x000fe20007ffe0ff */
[----:B------:R-:W3:Y:S01]  /*99c50*/  LDC.64 R232, c[0x0][0x228] ;  /* 0x00008a00ffe87b82 */ /* 0x000ee20000000a00 */
[----:B------:R1:W-:Y:S01]  /*99c60*/  @P1 STG.E desc[UR60][R244.64], R150 ;  /* 0x00000096f4001986 */ /* 0x0003e2000c10193c */
[----:B------:R-:W-:-:S03]  /*99c70*/  ISETP.LT.AND P1, PT, R7, R182, !P5 ;  /* 0x000000b60700720c */ /* 0x000fc60006f21270 */
[----:B------:R-:W3:Y:S04]  /*99c80*/  LDL.LU R182, [R1+0x2fdc] ;  /* 0x002fdc0001b67983 */ /* 0x000ee80000300800 */
[----:B-1----:R-:W3:Y:S01]  /*99c90*/  LDL.LU R204, [R1+0xd0c] ;  /* 0x000d0c0001cc7983 */ /* 0x002ee20000300800 */
[----:B------:R-:W-:-:S03]  /*99ca0*/  IMAD.WIDE R236, R8, 0x4, R2 ;  /* 0x0000000408ec7825 */ /* 0x000fc600078e0202 */
[----:B------:R-:W3:Y:S01]  /*99cb0*/  LDL.LU R150, [R1+0x57c] ;  /* 0x00057c0001967983 */ /* 0x000ee20000300800 */
[----:B------:R-:W-:Y:S01]  /*99cc0*/  IMAD.WIDE R244, R8, 0x4, R4 ;  /* 0x0000000408f47825 */ /* 0x000fe200078e0204 */
[----:B------:R-:W-:Y:S02]  /*99cd0*/  ISETP.GE.AND P0, PT, R11, R243, PT ;  /* 0x000000f30b00720c */ /* 0x000fe40003f06270 */
[----:B--2---:R1:W-:Y:S04]  /*99ce0*/  @P4 STG.E desc[UR60][R236.64], R206 ;  /* 0x000000ceec004986 */ /* 0x0043e8000c10193c */
[----:B----4-:R2:W-:Y:S01]  /*99cf0*/  @P6 STG.E desc[UR60][R244.64], R148 ;  /* 0x00000094f4006986 */ /* 0x0105e2000c10193c */
[----:B------:R-:W-:-:S03]  /*99d00*/  ISETP.LT.AND P6, PT, R7, R183, !P0 ;  /* 0x000000b70700720c */ /* 0x000fc600047c1270 */
[----:B------:R-:W4:Y:S04]  /*99d10*/  LDL.LU R183, [R1+0x2fd8] ;  /* 0x002fd80001b77983 */ /* 0x000f280000300800 */
[----:B-1----:R-:W4:Y:S01]  /*99d20*/  LDL.LU R206, [R1+0xd10] ;  /* 0x000d100001ce7983 */ /* 0x002f220000300800 */
[C---:B------:R-:W-:Y:S02]  /*99d30*/  ISETP.LT.AND P5, PT, R9.reuse, R228, !P5 ;  /* 0x000000e40900720c */ /* 0x040fe40006fa1270 */
[----:B------:R-:W-:Y:S01]  /*99d40*/  IADD3 R8, R8, R0, RZ ;  /* 0x0000000008087210 */ /* 0x000fe20007ffe0ff */
[----:B--2---:R-:W2:Y:S01]  /*99d50*/  LDL.LU R148, [R1+0x980] ;  /* 0x0009800001947983 */ /* 0x004ea20000300800 */
[----:B------:R-:W-:Y:S01]  /*99d60*/  VIADD R11, R6, 0xc0 ;  /* 0x000000c0060b7836 */ /* 0x000fe20000000000 */
[----:B------:R-:W-:Y:S01]  /*99d70*/  ISETP.LT.AND P0, PT, R9, R226, !P0 ;  /* 0x000000e20900720c */ /* 0x000fe20004701270 */
[----:B------:R-:W1:Y:S01]  /*99d80*/  LDC.64 R236, c[0x0][0x228] ;  /* 0x00008a00ffec7b82 */ /* 0x000e620000000a00 */
[----:B------:R-:W-:-:S02]  /*99d90*/  IMAD.WIDE R228, R8, 0x4, R2 ;  /* 0x0000000408e47825 */ /* 0x000fc400078e0202 */
[----:B------:R-:W-:Y:S02]  /*99da0*/  ISETP.GE.AND P4, PT, R11, R239, PT ;  /* 0x000000ef0b00720c */ /* 0x000fe40003f86270 */
[----:B------:R-:W-:-:S03]  /*99db0*/  IMAD.WIDE R244, R8, 0x4, R4 ;  /* 0x0000000408f47825 */ /* 0x000fc600078e0204 */
[----:B------:R-:W1:Y:S01]  /*99dc0*/  LDC.64 R226, c[0x0][0x228] ;  /* 0x00008a00ffe27b82 */ /* 0x000e620000000a00 */
[----:B------:R-:W-:Y:S01]  /*99dd0*/  IMAD.IADD R8, R8, 0x1, R0 ;  /* 0x0000000108087824 */ /* 0x000fe200078e0200 */
[----:B------:R3:W-:Y:S01]  /*99de0*/  @P1 STG.E desc[UR60][R228.64], R112 ;  /* 0x00000070e4001986 */ /* 0x0007e2000c10193c */
[----:B------:R-:W-:-:S03]  /*99df0*/  VIADD R11, R6, 0xc1 ;  /* 0x000000c1060b7836 */ /* 0x000fc60000000000 */
[----:B---3--:R3:W-:Y:S01]  /*99e00*/  @P5 STG.E desc[UR60][R244.64], R114 ;  /* 0x00000072f4005986 */ /* 0x0087e2000c10193c */
[----:B------:R-:W-:-:S03]  /*99e10*/  ISETP.LT.AND P5, PT, R7, R184, !P4 ;  /* 0x000000b80700720c */ /* 0x000fc600067a1270 */
[----:B------:R-:W2:Y:S01]  /*99e20*/  LDL.LU R184, [R1+0x2fd4] ;  /* 0x002fd40001b87983 */ /* 0x000ea20000300800 */
[----:B------:R-:W-:-:S03]  /*99e30*/  ISETP.GE.AND P1, PT, R11, R241, PT ;  /* 0x000000f10b00720c */ /* 0x000fc60003f26270 */
[----:B------:R-:W2:Y:S01]  /*99e40*/  LDL.LU R112, [R1+0xd20] ;  /* 0x000d200001707983 */ /* 0x000ea20000300800 */
[----:B------:R-:W-:-:S03]  /*99e50*/  IMAD.WIDE R228, R8, 0x4, R2 ;  /* 0x0000000408e47825 */ /* 0x000fc600078e0202 */
[----:B---3--:R-:W3:Y:S01]  /*99e60*/  LDL.LU R114, [R1+0x580] ;  /* 0x0005800001727983 */ /* 0x008ee20000300800 */
[C---:B------:R-:W-:Y:S01]  /*99e70*/  IMAD.WIDE R244, R8.reuse, 0x4, R4 ;  /* 0x0000000408f47825 */ /* 0x040fe200078e0204 */
[----:B------:R-:W-:Y:S02]  /*99e80*/  ISETP.LT.AND P4, PT, R9, R222, !P4 ;  /* 0x000000de0900720c */ /* 0x000fe40006781270 */
[----:B------:R1:W-:Y:S01]  /*99e90*/  @P6 STG.E desc[UR60][R228.64], R204 ;  /* 0x000000cce4006986 */ /* 0x0003e2000c10193c */
[----:B------:R-:W-:-:S03]  /*99ea0*/  IMAD.IADD R8, R8, 0x1, R0 ;  /* 0x0000000108087824 */ /* 0x000fc600078e0200 */
[----:B------:R1:W-:Y:S01]  /*99eb0*/  @P0 STG.E desc[UR60][R244.64], R150 ;  /* 0x00000096f4000986 */ /* 0x0003e2000c10193c */
[----:B------:R-:W-:-:S03]  /*99ec0*/  ISETP.LT.AND P0, PT, R7, R185, !P1 ;  /* 0x000000b90700720c */ /* 0x000fc60004f01270 */
[----:B------:R-:W3:Y:S01]  /*99ed0*/  LDL.LU R185, [R1+0x2fd0] ;  /* 0x002fd00001b97983 */ /* 0x000ee20000300800 */
[----:B------:R-:W-:-:S03]  /*99ee0*/  IADD3 R11, R6, 0xc2, RZ ;  /* 0x000000c2060b7810 */ /* 0x000fc60007ffe0ff */
[----:B-1----:R-:W3:Y:S01]  /*99ef0*/  LDL.LU R204, [R1+0xd14] ;  /* 0x000d140001cc7983 */ /* 0x002ee20000300800 */
[C---:B------:R-:W-:Y:S01]  /*99f00*/  IMAD.WIDE R222, R8.reuse, 0x4, R2 ;  /* 0x0000000408de7825 */ /* 0x040fe200078e0202 */
[----:B------:R-:W1:Y:S02]  /*99f10*/  LDC.64 R228, c[0x0][0x228] ;  /* 0x00008a00ffe47b82 */ /* 0x000e640000000a00 */
[----:B------:R-:W3:Y:S01]  /*99f20*/  LDL.LU R150, [R1+0x984] ;  /* 0x0009840001967983 */ /* 0x000ee20000300800 */
[----:B------:R-:W-:Y:S01]  /*99f30*/  IMAD.WIDE R244, R8, 0x4, R4 ;  /* 0x0000000408f47825 */ /* 0x000fe200078e0204 */
[----:B------:R-:W-:Y:S02]  /*99f40*/  ISETP.GE.AND P6, PT, R11, R233, PT ;  /* 0x000000e90b00720c */ /* 0x000fe40003fc6270 */
[----:B----4-:R4:W-:Y:S04]  /*99f50*/  @P5 STG.E desc[UR60][R222.64], R206 ;  /* 0x000000cede005986 */ /* 0x0109e8000c10193c */
[----:B--2---:R2:W-:Y:S01]  /*99f60*/  @P4 STG.E desc[UR60][R244.64], R148 ;  /* 0x00000094f4004986 */ /* 0x0045e2000c10193c */
[----:B------:R-:W-:-:S03]  /*99f70*/  ISETP.LT.AND P4, PT, R7, R186, !P6 ;  /* 0x000000ba0700720c */ /* 0x000fc60007781270 */
[----:B------:R-:W3:Y:S04]  /*99f80*/  LDL.LU R186, [R1+0x2fcc] ;  /* 0x002fcc0001ba7983 */ /* 0x000ee80000300800 */
[----:B----4-:R-:W4:Y:S01]  /*99f90*/  LDL.LU R206, [R1+0xd24] ;  /* 0x000d240001ce7983 */ /* 0x010f220000300800 */
[C---:B------:R-:W-:Y:S02]  /*99fa0*/  ISETP.LT.AND P1, PT, R9.reuse, R224, !P1 ;  /* 0x000000e00900720c */ /* 0x040fe40004f21270 */
[----:B------:R-:W-:Y:S01]  /*99fb0*/  IADD3 R8, R8, R0, RZ ;  /* 0x0000000008087210 */ /* 0x000fe20007ffe0ff */
[----:B--2---:R-:W2:Y:S01]  /*99fc0*/  LDL.LU R148, [R1+0x584] ;  /* 0x0005840001947983 */ /* 0x004ea20000300800 */
[----:B------:R-:W-:Y:S01]  /*99fd0*/  VIADD R11, R6, 0xc3 ;  /* 0x000000c3060b7836 */ /* 0x000fe20000000000 */
[----:B------:R-:W-:Y:S01]  /*99fe0*/  ISETP.LT.AND P6, PT, R9, R220, !P6 ;  /* 0x000000dc0900720c */ /* 0x000fe200077c1270 */
[----:B------:R-:W2:Y:S01]  /*99ff0*/  LDC.64 R222, c[0x0][0x228] ;  /* 0x00008a00ffde7b82 */ /* 0x000ea20000000a00 */
        /* <DEDUP_REMOVED lines=8> */
[----:B------:R-:W-:Y:S02]  /*9a080*/  IMAD.WIDE R220, R8, 0x4, R2 ;  /* 0x0000000408dc7825 */ /* 0x000fe400078e0202 */
[----:B------:R-:W2:Y:S01]  /*9a090*/  LDL.LU R187, [R1+0x2fc8] ;  /* 0x002fc80001bb7983 */ /* 0x000ea20000300800 */
[----:B------:R-:W-:-:S03]  /*9a0a0*/  ISETP.GE.AND P0, PT, R11, R227, PT ;  /* 0x000000e30b00720c */ /* 0x000fc60003f06270 */
[----:B-1----:R-:W2:Y:S01]  /*9a0b0*/  LDL.LU R112, [R1+0xd18] ;  /* 0x000d180001707983 */ /* 0x002ea20000300800 */
[----:B------:R-:W1:Y:S03]  /*9a0c0*/  LDC.64 R224, c[0x0][0x228] ;  /* 0x00008a00ffe07b82 */ /* 0x000e660000000a00 */
        /* <DEDUP_REMOVED lines=19> */
[----:B----4-:R-:W4:Y:S04]  /*9a200*/  LDL.LU R206, [R1+0xd1c] ;  /* 0x000d1c0001ce7983 */ /* 0x010f280000300800 */
[----:B--2---:R-:W2:Y:S01]  /*9a210*/  LDL.LU R148, [R1+0x98c] ;  /* 0x00098c0001947983 */ /* 0x004ea20000300800 */
[C---:B------:R-:W-:Y:S02]  /*9a220*/  ISETP.LT.AND P0, PT, R9.reuse, R230, !P0 ;  /* 0x000000e60900720c */ /* 0x040fe40004701270 */
[----:B------:R-:W-:Y:S01]  /*9a230*/  IADD3 R8, R8, R0, RZ ;  /* 0x0000000008087210 */ /* 0x000fe20007ffe0ff */
[----:B------:R-:W-:Y:S01]  /*9a240*/  VIADD R11, R6, 0xc6 ;  /* 0x000000c6060b7836 */ /* 0x000fe20000000000 */
[----:B------:R-:W-:Y:S01]  /*9a250*/  ISETP.LT.AND P4, PT, R9, R242, !P4 ;  /* 0x000000f20900720c */ /* 0x000fe20006781270 */
[----:B------:R-:W2:Y:S02]  /*9a260*/  LDC.64 R230, c[0x0][0x228] ;  /* 0x00008a00ffe67b82 */ /* 0x000ea40000000a00 */
[----:B------:R-:W-:Y:S01]  /*9a270*/  IMAD.WIDE R234, R8, 0x4, R2 ;  /* 0x0000000408ea7825 */ /* 0x000fe200078e0202 */
[----:B------:R-:W-:-:S03]  /*9a280*/  ISETP.GE.AND P1, PT, R11, R223, PT ;  /* 0x000000df0b00720c */ /* 0x000fc60003f26270 */
[C---:B------:R-:W-:Y:S01]  /*9a290*/  IMAD.WIDE R244, R8.reuse, 0x4, R4 ;  /* 0x0000000408f47825 */ /* 0x040fe200078e0204 */
[----:B------:R1:W-:Y:S03]  /*9a2a0*/  @P6 STG.E desc[UR60][R234.64], R112 ;  /* 0x00000070ea006986 */ /* 0x0003e6000c10193c */
[----:B------:R-:W-:Y:S01]  /*9a2b0*/  IMAD.IADD R8, R8, 0x1, R0 ;  /* 0x0000000108087824 */ /* 0x000fe200078e0200 */
[----:B---3--:R3:W-:Y:S01]  /*9a2c0*/  @P0 STG.E desc[UR60][R244.64], R114 ;  /* 0x00000072f4000986 */ /* 0x0087e2000c10193c */
[----:B------:R-:W-:Y:S01]  /*9a2d0*/  VIADD R11, R6, 0xc7 ;  /* 0x000000c7060b7836 */ /* 0x000fe20000000000 */
[----:B------:R-:W-:Y:S01]  /*9a2e0*/  ISETP.LT.AND P0, PT, R7, R142, !P1 ;  /* 0x0000008e0700720c */ /* 0x000fe20004f01270 */
[C---:B------:R-:W-:Y:S01]  /*9a2f0*/  IMAD.WIDE R242, R8.reuse, 0x4, R2 ;  /* 0x0000000408f27825 */ /* 0x040fe200078e0202 */
[----:B------:R-:W2:Y:S04]  /*9a300*/  LDL.LU R142, [R1+0x2fbc] ;  /* 0x002fbc00018e7983 */ /* 0x000ea80000300800 */
[----:B-1----:R-:W2:Y:S01]  /*9a310*/  LDL.LU R112, [R1+0xd2c] ;  /* 0x000d2c0001707983 */ /* 0x002ea20000300800 */
[----:B------:R-:W-:Y:S01]  /*9a320*/  ISETP.GE.AND P6, PT, R11, R225, PT ;  /* 0x000000e10b00720c */ /* 0x000fe20003fc6270 */
[----:B------:R-:W1:Y:S02]  /*9a330*/  LDC.64 R234, c[0x0][0x228] ;  /* 0x00008a00ffea7b82 */ /* 0x000e640000000a00 */
        /* <DEDUP_REMOVED lines=15> */
[----:B----4-:R1:W-:Y:S04]  /*9a430*/  @P0 STG.E desc[UR60][R242.64], R206 ;  /* 0x000000cef2000986 */ /* 0x0103e8000c10193c */
[----:B--2---:R2:W-:Y:S01]  /*9a440*/  @P1 STG.E desc[UR60][R244.64], R148 ;  /* 0x00000094f4001986 */ /* 0x0045e2000c10193c */
[----:B------:R-:W-:-:S03]  /*9a450*/  ISETP.LT.AND P1, PT, R7, R176, !P5 ;  /* 0x000000b00700720c */ /* 0x000fc60006f21270 */
[----:B------:R-:W4:Y:S04]  /*9a460*/  LDL.LU R176, [R1+0x2fb4] ;  /* 0x002fb40001b07983 */ /* 0x000f280000300800 */
[----:B-1----:R-:W4:Y:S04]  /*9a470*/  LDL.LU R206, [R1+0xd30] ;  /* 0x000d300001ce7983 */ /* 0x002f280000300800 */
[----:B--2---:R-:W2:Y:S01]  /*9a480*/  LDL.LU R148, [R1+0x590] ;  /* 0x0005900001947983 */ /* 0x004ea20000300800 */
[C---:B------:R-:W-:Y:S02]  /*9a490*/  ISETP.LT.AND P6, PT, R9.reuse, R240, !P6 ;  /* 0x000000f00900720c */ /* 0x040fe400077c1270 */
[----:B------:R-:W-:Y:S01]  /*9a4a0*/  IADD3 R8, R8, R0, RZ ;  /* 0x0000000008087210 */ /* 0x000fe20007ffe0ff */
[----:B------:R-:W-:Y:S01]  /*9a4b0*/  VIADD R11, R6, 0xc9 ;  /* 0x000000c9060b7836 */ /* 0x000fe20000000000 */
[----:B------:R-:W-:Y:S01]  /*9a4c0*/  ISETP.LT.AND P5, PT, R9, R232, !P5 ;  /* 0x000000e80900720c */ /* 0x000fe20006fa1270 */
[----:B------:R-:W1:Y:S02]  /*9a4d0*/  LDC.64 R240, c[0x0][0x228] ;  /* 0x00008a00fff07b82 */ /* 0x000e640000000a00 */
[----:B------:R-:W-:Y:S01]  /*9a4e0*/  IMAD.WIDE R242, R8, 0x4, R2 ;  /* 0x0000000408f27825 */ /* 0x000fe200078e0202 */
[----:B------:R-:W-:-:S03]  /*9a4f0*/  ISETP.GE.AND P0, PT, R11, R231, PT ;  /* 0x000000e70b00720c */ /* 0x000fc60003f06270 */
[C---:B------:R-:W-:Y:S01]  /*9a500*/  IMAD.WIDE R244, R8.reuse, 0x4, R4 ;  /* 0x0000000408f47825 */ /* 0x040fe200078e0204 */
[----:B------:R3:W-:Y:S01]  /*9a510*/  @P4 STG.E desc[UR60][R242.64], R112 ;  /* 0x00000070f2004986 */ /* 0x0007e2000c10193c */
[----:B------:R-:W1:Y:S02]  /*9a520*/  LDC.64 R232, c[0x0][0x228] ;  /* 0x00008a00ffe87b82 */ /* 0x000e640000000a00 */
[----:B------:R-:W-:Y:S01]  /*9a530*/  IMAD.IADD R8, R8, 0x1, R0 ;  /* 0x0000000108087824 */ /* 0x000fe200078e0200 */
[----:B---3--:R3:W-:Y:S01]  /*9a540*/  @P6 STG.E desc[UR60][R244.64], R114 ;  /* 0x00000072f4006986 */ /* 0x0087e2000c10193c */
[----:B------:R-:W-:Y:S01]  /*9a550*/  VIADD R11, R6, 0xca ;  /* 0x000000ca060b7836 */ /* 0x000fe20000000000 */
[----:B------:R-:W-:Y:S02]  /*9a560*/  ISETP.LT.AND P6, PT, R7, R177, !P0 ;  /* 0x000000b10700720c */ /* 0x000fe400047c1270 */
[----:B------:R-:W2:Y:S04]  /*9a570*/  LDL.LU R177, [R1+0x2fb0] ;  /* 0x002fb00001b17983 */ /* 0x000ea80000300800 */
[----:B------:R-:W2:Y:S01]  /*9a580*/  LDL.LU R112, [R1+0xd44] ;  /* 0x000d440001707983 */ /* 0x000ea20000300800 */
[----:B------:R-:W-:Y:S01]  /*9a590*/  IMAD.WIDE R242, R8, 0x4, R2 ;  /* 0x0000000408f27825 */ /* 0x000fe200078e0202 */
[----:B------:R-:W-:-:S02]  /*9a5a0*/  ISETP.GE.AND P4, PT, R11, R235, PT ;  /* 0x000000eb0b00720c */ /* 0x000fc40003f86270 */
[----:B---3--:R-:W3:Y:S01]  /*9a5b0*/  LDL.LU R114, [R1+0x994] ;  /* 0x0009940001727983 */ /* 0x008ee20000300800 */
[C---:B------:R-:W-:Y:S01]  /*9a5c0*/  IMAD.WIDE R244, R8.reuse, 0x4, R4 ;  /* 0x0000000408f47825 */ /* 0x040fe200078e0204 */
[----:B------:R-:W-:Y:S02]  /*9a5d0*/  ISETP.LT.AND P0, PT, R9, R236, !P0 ;  /* 0x000000ec0900720c */ /* 0x000fe40004701270 */
        /* <DEDUP_REMOVED lines=129> */
[----:B----4-:R-:W-:Y:S04]  /*9adf0*/  @P1 STG.E desc[UR60][R242.64], R206 ;  /* 0x000000cef2001986 */ /* 0x010fe8000c10193c */
[----:B--2---:R1:W-:Y:S01]  /*9ae00*/  @P5 STG.E desc[UR60][R244.64], R148 ;  /* 0x00000094f4005986 */ /* 0x0043e2000c10193c */
[----:B------:R-:W-:-:S03]  /*9ae10*/  ISETP.LT.AND P5, PT, R7, R139, !P4 ;  /* 0x0000008b0700720c */ /* 0x000fc600067a1270 */
[----:B------:R-:W2:Y:S04]  /*9ae20*/  LDL.LU R139, [R1+0x2f84] ;  /* 0x002f8400018b7983 */ /* 0x000ea80000300800 */
[----:B------:R-:W4:Y:S04]  /*9ae30*/  LDL.LU R208, [R1+0xd68] ;  /* 0x000d680001d07983 */ /* 0x000f280000300800 */
[----:B-1----:R-:W2:Y:S01]  /*9ae40*/  LDL.LU R148, [R1+0x5a8] ;  /* 0x0005a80001947983 */ /* 0x002ea20000300800 */
        /* <DEDUP_REMOVED lines=18> */
[----:B------:R-:W2:Y:S01]  /*9af70*/  LDL.LU R112, [R1+0x9ac] ;  /* 0x0009ac0001707983 */ /* 0x000ea20000300800 */
[C---:B---3--:R-:W-:Y:S01]  /*9af80*/  IMAD.WIDE R244, R8.reuse, 0x4, R4 ;  /* 0x0000000408f47825 */ /* 0x048fe200078e0204 */
[----:B------:R-:W-:Y:S02]  /*9af90*/  ISETP.LT.AND P1, PT, R9, R226, !P1 ;  /* 0x000000e20900720c */ /* 0x000fe40004f21270 */
[----:B------:R3:W-:Y:S01]  /*9afa0*/  @P5 STG.E desc[UR60][R242.64], R204 ;  /* 0x000000ccf2005986 */ /* 0x0007e2000c10193c */
[----:B------:R-:W-:Y:S01]  /*9afb0*/  IMAD.IADD R8, R8, 0x1, R0 ;  /* 0x0000000108087824 */ /* 0x000fe200078e0200 */
[----:B------:R-:W-:Y:S01]  /*9afc0*/  IADD3 R11, R6, 0xd7, RZ ;  /* 0x000000d7060b7810 */ /* 0x000fe20007ffe0ff */
[----:B------:R-:W1:Y:S01]  /*9afd0*/  LDC.64 R226, c[0x0][0x228] ;  /* 0x00008a00ffe27b82 */ /* 0x000e620000000a00 */
[----:B------:R3:W-:Y:S01]  /*9afe0*/  @P4 STG.E desc[UR60][R244.64], R150 ;  /* 0x00000096f4004986 */ /* 0x0007e2000c10193c */
[----:B------:R-:W-:-:S03]  /*9aff0*/  ISETP.LT.AND P4, PT, R7, R165, !P6 ;  /* 0x000000a50700720c */ /* 0x000fc60007781270 */
[----:B------:R-:W2:Y:S04]  /*9b000*/  LDL.LU R165, [R1+0x2f7c] ;  /* 0x002f7c0001a57983 */ /* 0x000ea80000300800 */
[----:B------:R-:W2:Y:S01]  /*9b010*/  LDL.LU R114, [R1+0xd6c] ;  /* 0x000d6c0001727983 */ /* 0x000ea20000300800 */
[----:B---3--:R-:W-:-:S03]  /*9b020*/  IMAD.WIDE R242, R8, 0x4, R2 ;  /* 0x0000000408f27825 */ /* 0x008fc600078e0202 */
[----:B------:R-:W3:Y:S01]  /*9b030*/  LDL.LU R204, [R1+0x5ac] ;  /* 0x0005ac0001cc7983 */ /* 0x000ee20000300800 */
[----:B------:R-:W-:Y:S01]  /*9b040*/  IMAD.WIDE R244, R8, 0x4, R4 ;  /* 0x0000000408f47825 */ /* 0x000fe200078e0204 */
[----:B------:R-:W-:Y:S02]  /*9b050*/  ISETP.GE.AND P5, PT, R11, R241, PT ;  /* 0x000000f10b00720c */ /* 0x000fe40003fa6270 */
[----:B------:R-:W3:Y:S04]  /*9b060*/  LDL.LU R150, [R1+0x9b0] ;  /* 0x0009b00001967983 */ /* 0x000ee80000300800 */
[----:B----4-:R-:W-:Y:S04]  /*9b070*/  @P0 STG.E desc[UR60][R242.64], R208 ;  /* 0x000000d0f2000986 */ /* 0x010fe8000c10193c */
[----:B--2---:R2:W-:Y:S01]  /*9b080*/  @P1 STG.E desc[UR60][R244.64], R148 ;  /* 0x00000094f4001986 */ /* 0x0045e2000c10193c */
[----:B------:R-:W-:-:S03]  /*9b090*/  ISETP.LT.AND P1, PT, R7, R166, !P5 ;  /* 0x000000a60700720c */ /* 0x000fc60006f21270 */
[----:B------:R-:W4:Y:S04]  /*9b0a0*/  LDL.LU R166, [R1+0x2f78] ;  /* 0x002f780001a67983 */ /* 0x000f280000300800 */
[----:B--2---:R-:W2:Y:S01]  /*9b0b0*/  LDL.LU R148, [R1+0xd70] ;  /* 0x000d700001947983 */ /* 0x004ea20000300800 */
[----:B------:R-:W-:Y:S02]  /*9b0c0*/  ISETP.LT.AND P6, PT, R9, R228, !P6 ;  /* 0x000000e40900720c */ /* 0x000fe400077c1270 */
[----:B------:R-:W-:Y:S01]  /*9b0d0*/  IADD3 R8, R8, R0, RZ ;  /* 0x0000000008087210 */ /* 0x000fe20007ffe0ff */
[----:B------:R-:W-:Y:S01]  /*9b0e0*/  VIADD R11, R6, 0xd8 ;  /* 0x000000d8060b7836 */ /* 0x000fe20000000000 */
[----:B------:R-:W3:Y:S03]  /*9b0f0*/  LDC.64 R228, c[0x0][0x228] ;  /* 0x00008a00ffe47b82 */ /* 0x000ee60000000a00 */
[----:B------:R-:W-:Y:S01]  /*9b100*/  IMAD.WIDE R242, R8, 0x4, R2 ;  /* 0x0000000408f27825 */ /* 0x000fe200078e0202 */
[----:B-1----:R-:W-:-:S03]  /*9b110*/  ISETP.GE.AND P0, PT, R11, R233, PT ;  /* 0x000000e90b00720c */ /* 0x002fc60003f06270 */
[C---:B------:R-:W-:Y:S01]  /*9b120*/  IMAD.WIDE R244, R8.reuse, 0x4, R4 ;  /* 0x0000000408f47825 */ /* 0x040fe200078e0204 */
[----:B------:R-:W-:Y:S01]  /*9b130*/  ISETP.LT.AND P5, PT, R9, R222, !P5 ;  /* 0x000000de0900720c */ /* 0x000fe20006fa1270 */
[----:B------:R1:W-:Y:S01]  /*9b140*/  @P4 STG.E desc[UR60][R242.64], R206 ;  /* 0x000000cef2004986 */ /* 0x0003e2000c10193c */
[----:B------:R-:W2:Y:S01]  /*9b150*/  LDC.64 R222, c[0x0][0x228] ;  /* 0x00008a00ffde7b82 */ /* 0x000ea20000000a00 */
[----:B------:R-:W-:Y:S02]  /*9b160*/  IMAD.IADD R8, R8, 0x1, R0 ;  /* 0x0000000108087824 */ /* 0x000fe400078e0200 */
[----:B------:R1:W-:Y:S01]  /*9b170*/  @P6 STG.E desc[UR60][R244.64], R112 ;  /* 0x00000070f4006986 */ /* 0x0003e2000c10193c */
[----:B------:R-:W-:Y:S01]  /*9b180*/  ISETP.LT.AND P6, PT, R7, R167, !P0 ;  /* 0x000000a70700720c */ /* 0x000fe200047c1270 */
[----:B------:R-:W-:Y:S02]  /*9b190*/  VIADD R11, R6, 0xdf ;  /* 0x000000df060b7836 */ /* 0x000fe40000000000 */
[----:B------:R-:W4:Y:S04]  /*9b1a0*/  LDL.LU R167, [R1+0x2f74] ;  /* 0x002f740001a77983 */ /* 0x000f280000300800 */
[----:B-1----:R-:W4:Y:S01]  /*9b1b0*/  LDL.LU R206, [R1+0xd80] ;  /* 0x000d800001ce7983 */ /* 0x002f220000300800 */
[----:B------:R-:W-:Y:S01]  /*9b1c0*/  IMAD.WIDE R242, R8, 0x4, R2 ;  /* 0x0000000408f27825 */ /* 0x000fe200078e0202 */
[----:B------:R-:W-:-:S02]  /*9b1d0*/  ISETP.GE.AND P4, PT, R11, R237, PT ;  /* 0x000000ed0b00720c */ /* 0x000fc40003f86270 */
[----:B------:R-:W4:Y:S01]  /*9b1e0*/  LDL.LU R112, [R1+0x5b0] ;  /* 0x0005b00001707983 */ /* 0x000f220000300800 */
[----:B------:R-:W-:Y:S01]  /*9b1f0*/  IMAD.WIDE R244, R8, 0x4, R4 ;  /* 0x0000000408f47825 */ /* 0x000fe200078e0204 */
[----:B------:R-:W-:Y:S02]  /*9b200*/  IADD3 R11, R6, 0xd9, RZ ;  /* 0x000000d9060b7810 */ /* 0x000fe40007ffe0ff */
[----:B------:R-:W-:Y:S01]  /*9b210*/  ISETP.LT.AND P0, PT, R9, R224, !P0 ;  /* 0x000000e00900720c */ /* 0x000fe20004701270 */
[----:B------:R-:W-:Y:S01]  /*9b220*/  IMAD.IADD R8, R8, 0x1, R0 ;  /* 0x0000000108087824 */ /* 0x000fe200078e0200 */
[----:B------:R1:W-:Y:S01]  /*9b230*/  @P1 STG.E desc[UR60][R242.64], R114 ;  /* 0x00000072f2001986 */ /* 0x0003e2000c10193c */
[----:B------:R-:W-:Y:S01]  /*9b240*/  ISETP.GE.AND P1, PT, R11, R227, PT ;  /* 0x000000e30b00720c */ /* 0x000fe20003f26270 */
[----:B------:R-:W-:Y:S01]  /*9b250*/  VIADD R11, R6, 0xda ;  /* 0x000000da060b7836 */ /* 0x000fe20000000000 */
[----:B------:R-:W4:Y:S01]  /*9b260*/  LDC.64 R224, c[0x0][0x228] ;  /* 0x00008a00ffe07b82 */ /* 0x000f220000000a00 */
[----:B---3--:R3:W-:Y:S04]  /*9b270*/  @P5 STG.E desc[UR60][R244.64], R204 ;  /* 0x000000ccf4005986 */ /* 0x0087e8000c10193c */
[----:B-1----:R-:W4:Y:S01]  /*9b280*/  LDL.LU R114, [R1+0x9b4] ;  /* 0x0009b40001727983 */ /* 0x002f220000300800 */
[----:B------:R-:W-:-:S03]  /*9b290*/  IMAD.WIDE R242, R8, 0x4, R2 ;  /* 0x0000000408f27825 */ /* 0x000fc600078e0202 */
[----:B---3--:R-:W3:Y:S01]  /*9b2a0*/  LDL.LU R204, [R1+0xd74] ;  /* 0x000d740001cc7983 */ /* 0x008ee20000300800 */
[----:B------:R-:W-:-:S03]  /*9b2b0*/  IMAD.WIDE R244, R8, 0x4, R4 ;  /* 0x0000000408f47825 */ /* 0x000fc600078e0204 */
[----:B------:R1:W-:Y:S01]  /*9b2c0*/  @P6 STG.E desc[UR60][R242.64], R150 ;  /* 0x00000096f2006986 */ /* 0x0003e2000c10193c */
[----:B------:R-:W-:Y:S02]  /*9b2d0*/  ISETP.GE.AND P6, PT, R11, R229, PT ;  /* 0x000000e50b00720c */ /* 0x000fe40003fc6270 */
[C---:B------:R-:W-:Y:S02]  /*9b2e0*/  ISETP.LT.AND P5, PT, R7.reuse, R156, !P1 ;  /* 0x0000009c0700720c */ /* 0x040fe40004fa1270 */
[----:B------:R-:W3:Y:S04]  /*9b2f0*/  LDL.LU R156, [R1+0x2f70] ;  /* 0x002f7000019c7983 */ /* 0x000ee80000300800 */
[----:B--2---:R2:W-:Y:S01]  /*9b300*/  @P0 STG.E desc[UR60][R244.64], R148 ;  /* 0x00000094f4000986 */ /* 0x0045e2000c10193c */
[----:B------:R-:W-:-:S03]  /*9b310*/  ISETP.LT.AND P0, PT, R7, R157, !P6 ;  /* 0x0000009d0700720c */ /* 0x000fc60007701270 */
[----:B------:R-:W3:Y:S04]  /*9b320*/  LDL.LU R157, [R1+0x2f6c] ;  /* 0x002f6c00019d7983 */ /* 0x000ee80000300800 */
[----:B------:R-:W3:Y:S04]  /*9b330*/  LDL.LU R210, [R1+0xd84] ;  /* 0x000d840001d27983 */ /* 0x000ee80000300800 */
[----:B------:R-:W3:Y:S04]  /*9b340*/  LDL.LU R208, [R1+0x5b4] ;  /* 0x0005b40001d07983 */ /* 0x000ee80000300800 */
[----:B-1----:R-:W3:Y:S04]  /*9b350*/  LDL.LU R150, [R1+0x9b8] ;  /* 0x0009b80001967983 */ /* 0x002ee80000300800 */
[----:B--2---:R-:W2:Y:S01]  /*9b360*/  LDL.LU R148, [R1+0xd78] ;  /* 0x000d780001947983 */ /* 0x004ea20000300800 */
[----:B------:R-:W-:-:S02]  /*9b370*/  IADD3 R11, R8, R0, RZ ;  /* 0x00000000080b7210 */ /* 0x000fc40007ffe0ff */
[C---:B------:R-:W-:Y:S02]  /*9b380*/  ISETP.LT.AND P1, PT, R9.reuse, R220, !P1 ;  /* 0x000000dc0900720c */ /* 0x040fe40004f21270 */
[----:B------:R-:W-:Y:S01]  /*9b390*/  ISETP.LT.AND P6, PT, R9, R230, !P6 ;  /* 0x000000e60900720c */ /* 0x000fe200077c1270 */
[C---:B------:R-:W-:Y:S01]  /*9b3a0*/  IMAD.WIDE R230, R11.reuse, 0x4, R2 ;  /* 0x000000040be67825 */ /* 0x040fe200078e0202 */
[----:B------:R-:W1:Y:S03]  /*9b3b0*/  LDC.64 R220, c[0x0][0x228] ;  /* 0x00008a00ffdc7b82 */ /* 0x000e660000000a00 */
[C---:B------:R-:W-:Y:S01]  /*9b3c0*/  IMAD.IADD R8, R11.reuse, 0x1, R0 ;  /* 0x000000010b087824 */ /* 0x040fe200078e0200 */
[----:B----4-:R4:W-:Y:S01]  /*9b3d0*/  @P5 STG.E desc[UR60][R230.64], R206 ;  /* 0x000000cee6005986 */ /* 0x0109e2000c10193c */
[C---:B------:R-:W-:Y:S02]  /*9b3e0*/  VIADD R82, R6.reuse, 0xdb ;  /* 0x000000db06527836 */ /* 0x040fe40000000000 */
[----:B------:R-:W-:Y:S01]  /*9b3f0*/  IMAD.WIDE R244, R11, 0x4, R4 ;  /* 0x000000040bf47825 */ /* 0x000fe200078e0204 */
[----:B------:R-:W-:-:S03]  /*9b400*/  IADD3 R11, R6, 0xdc, RZ ;  /* 0x000000dc060b7810 */ /* 0x000fc60007ffe0ff */
[----:B------:R-:W-:Y:S01]  /*9b410*/  IMAD.WIDE R242, R8, 0x4, R2 ;  /* 0x0000000408f27825 */ /* 0x000fe200078e0202 */
[----:B------:R-:W-:Y:S01]  /*9b420*/  ISETP.GE.AND P5, PT, R82, R223, PT ;  /* 0x000000df5200720c */ /* 0x000fe20003fa6270 */
[----:B------:R3:W-:Y:S01]  /*9b430*/  @P1 STG.E desc[UR60][R244.64], R112 ;  /* 0x00000070f4001986 */ /* 0x0007e2000c10193c */
[----:B----4-:R-:W4:Y:S02]  /*9b440*/  LDC.64 R230, c[0x0][0x228] ;  /* 0x00008a00ffe67b82 */ /* 0x010f240000000a00 */
[----:B------:R-:W-:Y:S01]  /*9b450*/  ISETP.LT.AND P1, PT, R7, R158, !P5 ;  /* 0x0000009e0700720c */ /* 0x000fe20006f21270 */
[----:B------:R1:W-:Y:S01]  /*9b460*/  @P0 STG.E desc[UR60][R242.64], R114 ;  /* 0x00000072f2000986 */ /* 0x0003e2000c10193c */
[----:B------:R-:W-:Y:S01]  /*9b470*/  ISETP.GE.AND P0, PT, R11, R225, PT ;  /* 0x000000e10b00720c */ /* 0x000fe20003f06270 */
[C---:B---3--:R-:W-:Y:S01]  /*9b480*/  IMAD.WIDE R244, R8.reuse, 0x4, R4 ;  /* 0x0000000408f47825 */ /* 0x048fe200078e0204 */
[----:B------:R-:W-:Y:S01]  /*9b490*/  ISETP.LT.AND P5, PT, R9, R234, !P5 ;  /* 0x000000ea0900720c */ /* 0x000fe20006fa1270 */
[----:B------:R-:W3:Y:S02]  /*9b4a0*/  LDL.LU R158, [R1+0x2f68] ;  /* 0x002f6800019e7983 */ /* 0x000ee40000300800 */
[----:B------:R-:W-:Y:S01]  /*9b4b0*/  IMAD.IADD R82, R8, 0x1, R0 ;  /* 0x0000000108527824 */ /* 0x000fe200078e0200 */
[----:B------:R-:W-:Y:S01]  /*9b4c0*/  IADD3 R11, R6, 0xdd, RZ ;  /* 0x000000dd060b7810 */ /* 0x000fe20007ffe0ff */
[----:B------:R1:W-:Y:S01]  /*9b4d0*/  @P6 STG.E desc[UR60][R244.64], R204 ;  /* 0x000000ccf4006986 */ /* 0x0003e2000c10193c */
[----:B------:R-:W-:Y:S01]  /*9b4e0*/  ISETP.LT.AND P6, PT, R7, R159, !P0 ;  /* 0x0000009f0700720c */ /* 0x000fe200047c1270 */
[----:B------:R-:W2:Y:S02]  /*9b4f0*/  LDC.64 R234, c[0x0][0x228] ;  /* 0x00008a00ffea7b82 */ /* 0x000ea40000000a00 */
[----:B------:R-:W3:Y:S01]  /*9b500*/  LDL.LU R159, [R1+0x2f64] ;  /* 0x002f6400019f7983 */ /* 0x000ee20000300800 */
[----:B------:R-:W-:-:S03]  /*9b510*/  ISETP.LT.AND P0, PT, R9, R238, !P0 ;  /* 0x000000ee0900720c */ /* 0x000fc60004701270 */
[----:B------:R-:W3:Y:S01]  /*9b520*/  LDL.LU R206, [R1+0xd88] ;  /* 0x000d880001ce7983 */ /* 0x000ee20000300800 */
[----:B-1----:R-:W-:-:S03]  /*9b530*/  IMAD.WIDE R242, R82, 0x4, R2 ;  /* 0x0000000452f27825 */ /* 0x002fc600078e0202 */
[----:B------:R-:W3:Y:S01]  /*9b540*/  LDL.LU R112, [R1+0x5b8] ;  /* 0x0005b80001707983 */ /* 0x000ee20000300800 */
[----:B------:R-:W-:-:S03]  /*9b550*/  IMAD.WIDE R238, R82, 0x4, R4 ;  /* 0x0000000452ee7825 */ /* 0x000fc600078e0204 */
[----:B------:R-:W3:Y:S01]  /*9b560*/  LDL.LU R114, [R1+0x9bc] ;  /* 0x0009bc0001727983 */ /* 0x000ee20000300800 */
[----:B------:R-:W-:Y:S02]  /*9b570*/  IMAD.IADD R8, R82, 0x1, R0 ;  /* 0x0000000152087824 */ /* 0x000fe400078e0200 */
[----:B------:R-:W-:Y:S01]  /*9b580*/  VIADD R82, R6, 0xde ;  /* 0x000000de06527836 */ /* 0x000fe20000000000 */
[----:B------:R-:W3:Y:S04]  /*9b590*/  LDL.LU R204, [R1+0xd7c] ;  /* 0x000d7c0001cc7983 */ /* 0x000ee80000300800 */
[----:B------:R1:W-:Y:S01]  /*9b5a0*/  @P1 STG.E desc[UR60][R242.64], R210 ;  /* 0x000000d2f2001986 */ /* 0x0003e2000c10193c */
[----:B------:R-:W-:-:S03]  /*9b5b0*/  ISETP.GE.AND P1, PT, R11, R221, PT ;  /* 0x000000dd0b00720c */ /* 0x000fc60003f26270 */
[----:B------:R2:W-:Y:S01]  /*9b5c0*/  @P5 STG.E desc[UR60][R238.64], R208 ;  /* 0x000000d0ee005986 */ /* 0x0005e2000c10193c */
[----:B----4-:R-:W-:Y:S01]  /*9b5d0*/  ISETP.GE.AND P5, PT, R82, R231, PT ;  /* 0x000000e75200720c */ /* 0x010fe20003fa6270 */
[----:B-1----:R-:W-:-:S04]  /*9b5e0*/  IMAD.WIDE R242, R8, 0x4, R2 ;  /* 0x0000000408f27825 */ /* 0x002fc800078e0202 */
[----:B--2---:R-:W-:Y:S01]  /*9b5f0*/  IMAD.WIDE R238, R8, 0x4, R4 ;  /* 0x0000000408ee7825 */ /* 0x004fe200078e0204 */
[----:B------:R1:W-:Y:S01]  /*9b600*/  @P6 STG.E desc[UR60][R242.64], R150 ;  /* 0x00000096f2006986 */ /* 0x0003e2000c10193c */
[----:B------:R-:W-:-:S03]  /*9b610*/  ISETP.LT.AND P6, PT, R7, R160, !P1 ;  /* 0x000000a00700720c */ /* 0x000fc60004fc1270 */
[----:B------:R2:W-:Y:S01]  /*9b620*/  @P0 STG.E desc[UR60][R238.64], R148 ;  /* 0x00000094ee000986 */ /* 0x0005e2000c10193c */
[----:B------:R-:W-:-:S03]  /*9b630*/  ISETP.LT.AND P0, PT, R7, R132, !P5 ;  /* 0x000000840700720c */ /* 0x000fc60006f01270 */
[----:B------:R-:W4:Y:S04]  /*9b640*/  LDL.LU R160, [R1+0x2f60] ;  /* 0x002f600001a07983 */ /* 0x000f280000300800 */
[----:B------:R-:W4:Y:S04]  /*9b650*/  LDL.LU R132, [R1+0x2f5c] ;  /* 0x002f5c0001847983 */ /* 0x000f280000300800 */
[----:B-1----:R-:W4:Y:S01]  /*9b660*/  LDL.LU R150, [R1+0xd8c] ;  /* 0x000d8c0001967983 */ /* 0x002f220000300800 */
[C---:B------:R-:W-:Y:S01]  /*9b670*/  ISETP.LT.AND P1, PT, R9.reuse, R240, !P1 ;  /* 0x000000f00900720c */ /* 0x040fe20004f21270 */
[----:B------:R-:W-:Y:S01]  /*9b680*/  IMAD.IADD R82, R8, 0x1, R0 ;  /* 0x0000000108527824 */ /* 0x000fe200078e0200 */
[----:B--2---:R-:W1:Y:S01]  /*9b690*/  LDC.64 R238, c[0x0][0x228] ;  /* 0x00008a00ffee7b82 */ /* 0x004e620000000a00 */
[----:B------:R-:W2:Y:S02]  /*9b6a0*/  LDL.LU R148, [R1+0x5bc] ;  /* 0x0005bc0001947983 */ /* 0x000ea40000300800 */
[C---:B------:R-:W-:Y:S01]  /*9b6b0*/  IMAD.WIDE R242, R82.reuse, 0x4, R2 ;  /* 0x0000000452f27825 */ /* 0x040fe200078e0202 */
[C---:B------:R-:W-:Y:S01]  /*9b6c0*/  IADD3 R8, R82.reuse, R0, RZ ;  /* 0x0000000052087210 */ /* 0x040fe20007ffe0ff */
[----:B------:R-:W2:Y:S02]  /*9b6d0*/  LDL.LU R208, [R1+0xda0] ;  /* 0x000da00001d07983 */ /* 0x000ea40000300800 */
[----:B------:R-:W-:Y:S01]  /*9b6e0*/  IMAD.WIDE R244, R82, 0x4, R4 ;  /* 0x0000000452f47825 */ /* 0x000fe200078e0204 */
[----:B------:R-:W-:Y:S01]  /*9b6f0*/  ISETP.LT.AND P5, PT, R9, R232, !P5 ;  /* 0x000000e80900720c */ /* 0x000fe20006fa1270 */
[----:B------:R-:W2:Y:S02]  /*9b700*/  LDC.64 R240, c[0x0][0x228] ;  /* 0x00008a00fff07b82 */ /* 0x000ea40000000a00 */
[----:B------:R-:W-:-:S02]  /*9b710*/  VIADD R11, R6, 0xe0 ;  /* 0x000000e0060b7836 */ /* 0x000fc40000000000 */
[----:B------:R-:W-:Y:S01]  /*9b720*/  IMAD.WIDE R232, R8, 0x4, R2 ;  /* 0x0000000408e87825 */ /* 0x000fe200078e0202 */
[----:B---3--:R3:W-:Y:S04]  /*9b730*/  @P6 STG.E desc[UR60][R242.64], R206 ;  /* 0x000000cef2006986 */ /* 0x0087e8000c10193c */
[----:B------:R1:W-:Y:S01]  /*9b740*/  @P1 STG.E desc[UR60][R244.64], R112 ;  /* 0x00000070f4001986 */ /* 0x0003e2000c10193c */
[----:B------:R-:W-:-:S03]  /*9b750*/  ISETP.LT.AND P1, PT, R7, R133, !P4 ;  /* 0x000000850700720c */ /* 0x000fc60006721270 */
[----:B------:R-:W2:Y:S01]  /*9b760*/  LDL.LU R133, [R1+0x2f58] ;  /* 0x002f580001857983 */ /* 0x000ea20000300800 */
[----:B------:R-:W-:-:S03]  /*9b770*/  ISETP.GE.AND P6, PT, R11, R235, PT ;  /* 0x000000eb0b00720c */ /* 0x000fc60003fc6270 */
[----:B---3--:R-:W3:Y:S01]  /*9b780*/  LDL.LU R206, [R1+0xd90] ;  /* 0x000d900001ce7983 */ /* 0x008ee20000300800 */
[----:B------:R-:W-:Y:S01]  /*9b790*/  ISETP.LT.AND P4, PT, R9, R226, !P4 ;  /* 0x000000e20900720c */ /* 0x000fe20006781270 */
[C---:B------:R-:W-:Y:S02]  /*9b7a0*/  IMAD.WIDE R242, R8.reuse, 0x4, R4 ;  /* 0x0000000408f27825 */ /* 0x040fe400078e0204 */
[----:B------:R1:W-:Y:S01]  /*9b7b0*/  @P0 STG.E desc[UR60][R232.64], R114 ;  /* 0x00000072e8000986 */ /* 0x0003e2000c10193c */
[----:B------:R-:W-:Y:S01]  /*9b7c0*/  ISETP.LT.AND P0, PT, R7, R134, !P6 ;  /* 0x000000860700720c */ /* 0x000fe20007701270 */
[----:B------:R-:W-:Y:S01]  /*9b7d0*/  IMAD.IADD R8, R8, 0x1, R0 ;  /* 0x0000000108087824 */ /* 0x000fe200078e0200 */
[----:B------:R-:W-:Y:S01]  /*9b7e0*/  ISETP.LT.AND P6, PT, R9, R228, !P6 ;  /* 0x000000e40900720c */ /* 0x000fe200077c1270 */
[----:B------:R-:W3:Y:S01]  /*9b7f0*/  LDL.LU R134, [R1+0x2f54] ;  /* 0x002f540001867983 */ /* 0x000ee20000300800 */
[----:B------:R-:W-:Y:S01]  /*9b800*/  IADD3 R11, R6, 0xe1, RZ ;  /* 0x000000e1060b7810 */ /* 0x000fe20007ffe0ff */
[----:B------:R-:W-:Y:S01]  /*9b810*/  IMAD.WIDE R228, R8, 0x4, R2 ;  /* 0x0000000408e47825 */ /* 0x000fe200078e0202 */
[----:B------:R-:W3:Y:S01]  /*9b820*/  LDC.64 R226, c[0x0][0x228] ;  /* 0x00008a00ffe27b82 */ /* 0x000ee20000000a00 */
[----:B-1----:R-:W3:Y:S04]  /*9b830*/  LDL.LU R112, [R1+0x9c0] ;  /* 0x0009c00001707983 */ /* 0x002ee80000300800 */
[----:B------:R1:W-:Y:S01]  /*9b840*/  @P5 STG.E desc[UR60][R242.64], R204 ;  /* 0x000000ccf2005986 */ /* 0x0003e2000c10193c */
[----:B------:R-:W-:-:S02]  /*9b850*/  ISETP.GE.AND P5, PT, R11, R239, PT ;  /* 0x000000ef0b00720c */ /* 0x000fc40003fa6270 */
[----:B------:R-:W3:Y:S01]  /*9b860*/  LDC.64 R232, c[0x0][0x228] ;  /* 0x00008a00ffe87b82 */ /* 0x000ee20000000a00 */
[----:B------:R-:W3:Y:S01]  /*9b870*/  LDL.LU R114, [R1+0x5c0] ;  /* 0x0005c00001727983 */ /* 0x000ee20000300800 */
[----:B-1----:R-:W-:-:S03]  /*9b880*/  IMAD.WIDE R242, R8, 0x4, R4 ;  /* 0x0000000408f27825 */ /* 0x002fc600078e0204 */
[----:B------:R-:W3:Y:S04]  /*9b890*/  LDL.LU R204, [R1+0xda4] ;  /* 0x000da40001cc7983 */ /* 0x000ee80000300800 */
[----:B----4-:R1:W-:Y:S04]  /*9b8a0*/  @P1 STG.E desc[UR60][R228.64], R150 ;  /* 0x00000096e4001986 */ /* 0x0103e8000c10193c */
[----:B--2---:R2:W-:Y:S01]  /*9b8b0*/  @P4 STG.E desc[UR60][R242.64], R148 ;  /* 0x00000094f2004986 */ /* 0x0045e2000c10193c */
[----:B------:R-:W-:-:S03]  /*9b8c0*/  ISETP.LT.AND P4, PT, R7, R135, !P5 ;  /* 0x000000870700720c */ /* 0x000fc60006f81270 */
[----:B------:R-:W4:Y:S04]  /*9b8d0*/  LDL.LU R135, [R1+0x2f50] ;  /* 0x002f500001877983 */ /* 0x000f280000300800 */
[----:B-1----:R-:W4:Y:S04]  /*9b8e0*/  LDL.LU R150, [R1+0x1070] ;  /* 0x0010700001967983 */ /* 0x002f280000300800 */
[----:B--2---:R-:W2:Y:S01]  /*9b8f0*/  LDL.LU R148, [R1+0xd94] ;  /* 0x000d940001947983 */ /* 0x004ea20000300800 */
[----:B------:R-:W-:Y:S02]  /*9b900*/  IMAD.IADD R8, R8, 0x1, R0 ;  /* 0x0000000108087824 */ /* 0x000fe400078e0200 */
[----:B------:R-:W-:-:S02]  /*9b910*/  VIADD R82, R6, 0xe2 ;  /* 0x000000e206527836 */ /* 0x000fc40000000000 */
[----:B------:R-:W-:Y:S01]  /*9b920*/  IMAD.WIDE R228, R8, 0x4, R2 ;  /* 0x0000000408e47825 */ /* 0x000fe200078e0202 */
[----:B------:R-:W-:-:S03]  /*9b930*/  ISETP.LT.AND P5, PT, R9, R222, !P5 ;  /* 0x000000de0900720c */ /* 0x000fc60006fa1270 */
[----:B------:R-:W-:Y:S01]  /*9b940*/  IMAD.WIDE R242, R8, 0x4, R4 ;  /* 0x0000000408f27825 */ /* 0x000fe200078e0204 */
[----:B------:R-:W-:Y:S01]  /*9b950*/  ISETP.GE.AND P1, PT, R82, R241, PT ;  /* 0x000000f15200720c */ /* 0x000fe20003f26270 */
[----:B------:R1:W-:Y:S01]  /*9b960*/  @P0 STG.E desc[UR60][R228.64], R208 ;  /* 0x000000d0e4000986 */ /* 0x0003e2000c10193c */
[----:B------:R-:W-:Y:S01]  /*9b970*/  IADD3 R11, R6, 0xe3, RZ ;  /* 0x000000e3060b7810 */ /* 0x000fe20007ffe0ff */
[----:B------:R-:W-:Y:S01]  /*9b980*/  IMAD.IADD R8, R8, 0x1, R0 ;  /* 0x0000000108087824 */ /* 0x000fe200078e0200 */
[----:B------:R-:W2:Y:S01]  /*9b990*/  LDC.64 R222, c[0x0][0x228] ;  /* 0x00008a00ffde7b82 */ /* 0x000ea20000000a00 */
[----:B---3--:R-:W-:Y:S01]  /*9b9a0*/  @P6 STG.E desc[UR60][R242.64], R206 ;  /* 0x000000cef2006986 */ /* 0x008fe2000c10193c */
[----:B------:R-:W-:Y:S02]  /*9b9b0*/  ISETP.LT.AND P6, PT, R7, R152, !P1 ;  /* 0x000000980700720c */ /* 0x000fe40004fc1270 */
[----:B------:R-:W-:Y:S01]  /*9b9c0*/  ISETP.LT.AND P1, PT, R9, R224, !P1 ;  /* 0x000000e00900720c */ /* 0x000fe20004f21270 */
[----:B------:R-:W-:Y:S01]  /*9b9d0*/  IMAD.WIDE R224, R8, 0x4, R2 ;  /* 0x0000000408e07825 */ /* 0x000fe200078e0202 */
[----:B------:R-:W3:Y:S01]  /*9b9e0*/  LDL.LU R152, [R1+0x2f4c] ;  /* 0x002f4c0001987983 */ /* 0x000ee20000300800 */
[----:B------:R-:W-:-:S02]  /*9b9f0*/  ISETP.GE.AND P0, PT, R11, R233, PT ;  /* 0x000000e90b00720c */ /* 0x000fc40003f06270 */
[C---:B-1----:R-:W-:Y:S01]  /*9ba00*/  IMAD.WIDE R228, R8.reuse, 0x4, R4 ;  /* 0x0000000408e47825 */ /* 0x042fe200078e0204 */
[----:B------:R-:W3:Y:S01]  /*9ba10*/  LDL.LU R212, [R1+0x9c4] ;  /* 0x0009c40001d47983 */ /* 0x000ee20000300800 */
[----:B------:R-:W-:-:S03]  /*9ba20*/  IADD3 R8, R8, R0, RZ ;  /* 0x0000000008087210 */ /* 0x000fc60007ffe0ff */
[----:B------:R1:W-:Y:S01]  /*9ba30*/  @P4 STG.E desc[UR60][R224.64], R112 ;  /* 0x00000070e0004986 */ /* 0x0003e2000c10193c */
[----:B------:R-:W-:-:S03]  /*9ba40*/  VIADD R11, R6, 0xe4 ;  /* 0x000000e4060b7836 */ /* 0x000fc60000000000 */
[----:B------:R-:W3:Y:S04]  /*9ba50*/  LDL.LU R210, [R1+0x5c4] ;  /* 0x0005c40001d27983 */ /* 0x000ee80000300800 */
[----:B------:R1:W-:Y:S01]  /*9ba60*/  @P5 STG.E desc[UR60][R228.64], R114 ;  /* 0x00000072e4005986 */ /* 0x0003e2000c10193c */
[----:B------:R-:W-:-:S03]  /*9ba70*/  ISETP.LT.AND P5, PT, R7, R153, !P0 ;  /* 0x000000990700720c */ /* 0x000fc600047a1270 */
[----:B------:R-:W3:Y:S01]  /*9ba80*/  LDL.LU R153, [R1+0x2f48] ;  /* 0x002f480001997983 */ /* 0x000ee20000300800 */
[----:B-1----:R-:W-:-:S03]  /*9ba90*/  IMAD.WIDE R224, R8, 0x4, R2 ;  /* 0x0000000408e07825 */ /* 0x002fc600078e0202 */
[----:B------:R-:W3:Y:S01]  /*9baa0*/  LDL.LU R208, [R1+0xda8] ;  /* 0x000da80001d07983 */ /* 0x000ee20000300800 */
[----:B------:R-:W-:Y:S01]  /*9bab0*/  IMAD.WIDE R242, R8, 0x4, R4 ;  /* 0x0000000408f27825 */ /* 0x000fe200078e0204 */
[----:B------:R-:W-:Y:S02]  /*9bac0*/  ISETP.GE.AND P4, PT, R11, R227, PT ;  /* 0x000000e30b00720c */ /* 0x000fe40003f86270 */
[----:B------:R-:W3:Y:S01]  /*9bad0*/  LDL.LU R114, [R1+0xd98] ;  /* 0x000d980001727983 */ /* 0x000ee20000300800 */
[----:B------:R-:W1:Y:S03]  /*9bae0*/  LDC.64 R228, c[0x0][0x228] ;  /* 0x00008a00ffe47b82 */ /* 0x000e660000000a00 */
[----:B------:R1:W-:Y:S04]  /*9baf0*/  @P6 STG.E desc[UR60][R224.64], R204 ;  /* 0x000000cce0006986 */ /* 0x0003e8000c10193c */
[----:B-1----:R-:W3:Y:S01]  /*9bb00*/  LDL.LU R204, [R1+0x9c8] ;  /* 0x0009c80001cc7983 */ /* 0x002ee20000300800 */
[----:B------:R-:W1:Y:S01]  /*9bb10*/  LDC.64 R224, c[0x0][0x228] ;  /* 0x00008a00ffe07b82 */ /* 0x000e620000000a00 */
[----:B----4-:R-:W-:-:S02]  /*9bb20*/  ISETP.LT.AND P6, PT, R7, R150, !P2 ;  /* 0x000000960700720c */ /* 0x010fc400057c1270 */
[----:B--2---:R2:W-:Y:S01]  /*9bb30*/  @P1 STG.E desc[UR60][R242.64], R148 ;  /* 0x00000094f2001986 */ /* 0x0045e2000c10193c */
[----:B------:R-:W-:-:S03]  /*9bb40*/  ISETP.LT.AND P1, PT, R7, R154, !P4 ;  /* 0x0000009a0700720c */ /* 0x000fc60006721270 */
[----:B------:R-:W4:Y:S04]  /*9bb50*/  LDL.LU R154, [R1+0x2f44] ;  /* 0x002f4400019a7983 */ /* 0x000f280000300800 */
[----:B------:R-:W4:Y:S04]  /*9bb60*/  LDL.LU R150, [R1+0x5c8] ;  /* 0x0005c80001967983 */ /* 0x000f280000300800 */
[----:B------:R-:W4:Y:S04]  /*9bb70*/  LDL.LU R206, [R1+0xdac] ;  /* 0x000dac0001ce7983 */ /* 0x000f280000300800 */
[----:B------:R-:W4:Y:S04]  /*9bb80*/  LDL.LU R112, [R1+0xd9c] ;  /* 0x000d9c0001707983 */ /* 0x000f280000300800 */
[----:B--2---:R-:W2:Y:S01]  /*9bb90*/  LDL.LU R148, [R1+0x9cc] ;  /* 0x0009cc0001947983 */ /* 0x004ea20000300800 */
[C---:B------:R-:W-:Y:S01]  /*9bba0*/  ISETP.LT.AND P0, PT, R9.reuse, R220, !P0 ;  /* 0x000000dc0900720c */ /* 0x040fe20004701270 */
[----:B------:R-:W-:Y:S01]  /*9bbb0*/  IMAD.IADD R8, R8, 0x1, R0 ;  /* 0x0000000108087824 */ /* 0x000fe200078e0200 */
[C---:B------:R-:W-:Y:S01]  /*9bbc0*/  ISETP.LT.AND P4, PT, R9.reuse, R230, !P4 ;  /* 0x000000e60900720c */ /* 0x040fe20006781270 */
[----:B------:R-:W-:Y:S01]  /*9bbd0*/  VIADD R100, R6, 0xe6 ;  /* 0x000000e606647836 */ /* 0x000fe20000000000 */
[----:B------:R-:W-:Y:S01]  /*9bbe0*/  ISETP.LT.AND P2, PT, R9, R236, !P2 ;  /* 0x000000ec0900720c */ /* 0x000fe20005741270 */
[C---:B------:R-:W-:Y:S01]  /*9bbf0*/  IMAD.WIDE R242, R8.reuse, 0x4, R2 ;  /* 0x0000000408f27825 */ /* 0x040fe200078e0202 */
[CC--:B------:R-:W-:Y:S01]  /*9bc00*/  IADD3 R11, R8.reuse, R0.reuse, RZ ;  /* 0x00000000080b7210 */ /* 0x0c0fe20007ffe0ff */
[----:B------:R-:W1:Y:S02]  /*9bc10*/  LDC.64 R220, c[0x0][0x228] ;  /* 0x00008a00ffdc7b82 */ /* 0x000e640000000a00 */
[----:B------:R-:W-:Y:S01]  /*9bc20*/  IMAD.WIDE R236, R8, 0x4, R4 ;  /* 0x0000000408ec7825 */ /* 0x000fe200078e0204 */
[----:B---3--:R3:W-:Y:S01]  /*9bc30*/  @P5 STG.E desc[UR60][R242.64], R212 ;  /* 0x000000d4f2005986 */ /* 0x0087e2000c10193c */
[----:B------:R-:W-:-:S02]  /*9bc40*/  IADD3 R8, R11, R0, RZ ;  /* 0x000000000b087210 */ /* 0x000fc40007ffe0ff */
[----:B------:R-:W-:Y:S02]  /*9bc50*/  VIADD R82, R6, 0xf3 ;  /* 0x000000f306527836 */ /* 0x000fe40000000000 */
[----:B------:R-:W2:Y:S01]  /*9bc60*/  LDC.64 R230, c[0x0][0x228] ;  /* 0x00008a00ffe67b82 */ /* 0x000ea20000000a00 */
[----:B------:R3:W-:Y:S02]  /*9bc70*/  @P0 STG.E desc[UR60][R236.64], R210 ;  /* 0x000000d2ec000986 */ /* 0x0007e4000c10193c */
[----:B---3--:R-:W-:-:S04]  /*9bc80*/  IMAD.WIDE R242, R11, 0x4, R2 ;  /* 0x000000040bf27825 */ /* 0x008fc800078e0202 */
[----:B------:R-:W-:Y:S01]  /*9bc90*/  IMAD.WIDE R236, R11, 0x4, R4 ;  /* 0x000000040bec7825 */ /* 0x000fe200078e0204 */
[----:B------:R3:W-:Y:S01]  /*9bca0*/  @P1 STG.E desc[UR60][R242.64], R208 ;  /* 0x000000d0f2001986 */ /* 0x0007e2000c10193c */
[----:B------:R-:W-:Y:S02]  /*9bcb0*/  ISETP.GE.AND P1, PT, R100, R229, PT ;  /* 0x000000e56400720c */ /* 0x000fe40003f26270 */
[----:B------:R-:W-:Y:S01]  /*9bcc0*/  VIADD R11, R6, 0xe7 ;  /* 0x000000e7060b7836 */ /* 0x000fe20000000000 */
[----:B------:R3:W-:Y:S01]  /*9bcd0*/  @P4 STG.E desc[UR60][R236.64], R114 ;  /* 0x00000072ec004986 */ /* 0x0007e2000c10193c */
[----:B------:R-:W-:Y:S01]  /*9bce0*/  ISETP.LT.AND P4, PT, R7, R155, !P1 ;  /* 0x0000009b0700720c */ /* 0x000fe20004f81270 */
[----:B------:R-:W2:Y:S02]  /*9bcf0*/  LDC R100, c[0x0][0x228] ;  /* 0x00008a00ff647b82 */ /* 0x000ea40000000800 */
[----:B------:R-:W2:Y:S01]  /*9bd00*/  LDL.LU R155, [R1+0x2f40] ;  /* 0x002f4000019b7983 */ /* 0x000ea20000300800 */
[----:B---3--:R-:W-:-:S04]  /*9bd10*/  IMAD.WIDE R242, R8, 0x4, R2 ;  /* 0x0000000408f27825 */ /* 0x008fc800078e0202 */
[C---:B------:R-:W-:Y:S01]  /*9bd20*/  IMAD.WIDE R236, R8.reuse, 0x4, R4 ;  /* 0x0000000408ec7825 */ /* 0x040fe200078e0204 */
[----:B------:R-:W3:Y:S04]  /*9bd30*/  LDL.LU R114, [R1+0x5cc] ;  /* 0x0005cc0001727983 */ /* 0x000ee80000300800 */
[----:B------:R1:W-:Y:S02]  /*9bd40*/  @P6 STG.E desc[UR60][R242.64], R204 ;  /* 0x000000ccf2006986 */ /* 0x0003e4000c10193c */
[----:B-1----:R-:W-:Y:S02]  /*9bd50*/  ISETP.GE.AND P6, PT, R11, R225, PT ;  /* 0x000000e10b00720c */ /* 0x002fe40003fc6270 */
[----:B------:R-:W-:Y:S01]  /*9bd60*/  ISETP.LT.AND P1, PT, R9, R234, !P1 ;  /* 0x000000ea0900720c */ /* 0x000fe20004f21270 */
[----:B------:R-:W-:Y:S01]  /*9bd70*/  IMAD.IADD R8, R8, 0x1, R0 ;  /* 0x0000000108087824 */ /* 0x000fe200078e0200 */
[----:B------:R-:W-:Y:S01]  /*9bd80*/  ISETP.GE.AND P5, PT, R82, R223, PT ;  /* 0x000000df5200720c */ /* 0x000fe20003fa6270 */
[C---:B------:R-:W-:Y:S01]  /*9bd90*/  VIADD R82, R6.reuse, 0xe8 ;  /* 0x000000e806527836 */ /* 0x040fe20000000000 */
[----:B------:R-:W-:Y:S01]  /*9bda0*/  IADD3 R11, R6, 0xe9, RZ ;  /* 0x000000e9060b7810 */ /* 0x000fe20007ffe0ff */
[C---:B------:R-:W-:Y:S01]  /*9bdb0*/  IMAD.WIDE R244, R8.reuse, 0x4, R4 ;  /* 0x0000000408f47825 */ /* 0x040fe200078e0204 */
[----:B------:R-:W1:Y:S03]  /*9bdc0*/  LDC.64 R234, c[0x0][0x228] ;  /* 0x00008a00ffea7b82 */ /* 0x000e660000000a00 */
[----:B------:R-:W-:Y:S01]  /*9bdd0*/  IMAD.WIDE R242, R8, 0x4, R2 ;  /* 0x0000000408f27825 */ /* 0x000fe200078e0202 */
[----:B------:R-:W-:-:S03]  /*9bde0*/  ISETP.GE.AND P0, PT, R82, R221, PT ;  /* 0x000000dd5200720c */ /* 0x000fc60003f06270 */
[----:B------:R-:W-:Y:S01]  /*9bdf0*/  IMAD.IADD R8, R8, 0x1, R0 ;  /* 0x0000000108087824 */ /* 0x000fe200078e0200 */
[----:B----4-:R4:W-:Y:S01]  /*9be00*/  @P2 STG.E desc[UR60][R236.64], R150 ;  /* 0x00000096ec002986 */ /* 0x0109e2000c10193c */
[----:B------:R-:W-:-:S03]  /*9be10*/  ISETP.LT.AND P2, PT, R7, R124, !P6 ;  /* 0x0000007c0700720c */ /* 0x000fc60007741270 */
[----:B------:R-:W3:Y:S04]  /*9be20*/  LDL.LU R124, [R1+0x2f3c] ;  /* 0x002f3c00017c7983 */ /* 0x000ee80000300800 */
[----:B------:R-:W3:Y:S04]  /*9be30*/  LDL.LU R204, [R1+0x9d0] ;  /* 0x0009d00001cc7983 */ /* 0x000ee80000300800 */
[----:B----4-:R-:W4:Y:S01]  /*9be40*/  LDL.LU R150, [R1+0xdb0] ;  /* 0x000db00001967983 */ /* 0x010f220000300800 */
[----:B------:R-:W4:Y:S03]  /*9be50*/  LDC.64 R236, c[0x0][0x228] ;  /* 0x00008a00ffec7b82 */ /* 0x000f260000000a00 */
[----:B------:R1:W-:Y:S04]  /*9be60*/  @P4 STG.E desc[UR60][R242.64], R206 ;  /* 0x000000cef2004986 */ /* 0x0003e8000c10193c */
[----:B------:R-:W-:Y:S01]  /*9be70*/  @P1 STG.E desc[UR60][R244.64], R112 ;  /* 0x00000070f4001986 */ /* 0x000fe2000c10193c */
[----:B------:R-:W-:-:S02]  /*9be80*/  ISETP.LT.AND P1, PT, R9, R240, !P0 ;  /* 0x000000f00900720c */ /* 0x000fc40004721270 */
[----:B------:R-:W-:Y:S02]  /*9be90*/  ISETP.LT.AND P0, PT, R7, R125, !P0 ;  /* 0x0000007d0700720c */ /* 0x000fe40004701270 */
[----:B------:R-:W4:Y:S01]  /*9bea0*/  LDL.LU R125, [R1+0x2f38] ;  /* 0x002f3800017d7983 */ /* 0x000f220000300800 */
[----:B-1----:R-:W-:-:S03]  /*9beb0*/  IMAD.WIDE R242, R8, 0x4, R2 ;  /* 0x0000000408f27825 */ /* 0x002fc600078e0202 */
[----:B------:R-:W4:Y:S04]  /*9bec0*/  LDL.LU R210, [R1+0x5d0] ;  /* 0x0005d00001d27983 */ /* 0x000f280000300800 */
[----:B------:R-:W4:Y:S04]  /*9bed0*/  LDL.LU R208, [R1+0xdc0] ;  /* 0x000dc00001d07983 */ /* 0x000f280000300800 */
[----:B--2---:R1:W-:Y:S04]  /*9bee0*/  @P2 STG.E desc[UR60][R242.64], R148 ;  /* 0x00000094f2002986 */ /* 0x0043e8000c10193c */
[----:B-1----:R-:W2:Y:S01]  /*9bef0*/  LDL.LU R148, [R1+0x1078] ;  /* 0x0010780001947983 */ /* 0x002ea20000300800 */
[----:B------:R-:W-:-:S04]  /*9bf00*/  ISETP.GE.AND P4, PT, R11, R231, PT ;  /* 0x000000e70b00720c */ /* 0x000fc80003f86270 */
[----:B------:R-:W-:Y:S02]  /*9bf10*/  ISETP.LT.AND P2, PT, R9, R232, !P4 ;  /* 0x000000e80900720c */ /* 0x000fe40006741270 */
[----:B------:R-:W-:Y:S02]  /*9bf20*/  ISETP.LT.AND P4, PT, R7, R126, !P4 ;  /* 0x0000007e0700720c */ /* 0x000fe40006781270 */
[----:B------:R-:W2:Y:S04]  /*9bf30*/  LDL.LU R126, [R1+0x2f34] ;  /* 0x002f3400017e7983 */ /* 0x000ea80000300800 */
[----:B------:R-:W2:Y:S04]  /*9bf40*/  LDL.LU R206, [R1+0x9d4] ;  /* 0x0009d40001ce7983 */ /* 0x000ea80000300800 */
[----:B------:R-:W2:Y:S01]  /*9bf50*/  LDL.LU R112, [R1+0xdb4] ;  /* 0x000db40001707983 */ /* 0x000ea20000300800 */
[----:B------:R-:W-:Y:S01]  /*9bf60*/  ISETP.LT.AND P6, PT, R9, R238, !P6 ;  /* 0x000000ee0900720c */ /* 0x000fe200077c1270 */
[----:B------:R-:W-:Y:S01]  /*9bf70*/  IMAD.WIDE R240, R8, 0x4, R4 ;  /* 0x0000000408f07825 */ /* 0x000fe200078e0204 */
[----:B------:R-:W-:Y:S01]  /*9bf80*/  IADD3 R82, R6, 0xea, RZ ;  /* 0x000000ea06527810 */ /* 0x000fe20007ffe0ff */
[----:B------:R-:W1:Y:S02]  /*9bf90*/  LDC.64 R238, c[0x0][0x228] ;  /* 0x00008a00ffee7b82 */ /* 0x000e640000000a00 */
[----:B------:R-:W-:-:S04]  /*9bfa0*/  IMAD.IADD R8, R8, 0x1, R0 ;  /* 0x0000000108087824 */ /* 0x000fc800078e0200 */
[----:B------:R-:W-:-:S04]  /*9bfb0*/  IMAD.WIDE R232, R8, 0x4, R2 ;  /* 0x0000000408e87825 */ /* 0x000fc800078e0202 */
[----:B------:R-:W-:Y:S01]  /*9bfc0*/  IMAD.WIDE R242, R8, 0x4, R4 ;  /* 0x0000000408f27825 */ /* 0x000fe200078e0204 */
[----:B---3--:R3:W-:Y:S01]  /*9bfd0*/  @P6 STG.E desc[UR60][R240.64], R114 ;  /* 0x00000072f0006986 */ /* 0x0087e2000c10193c */
[----:B------:R-:W-:Y:S02]  /*9bfe0*/  ISETP.GE.AND P6, PT, R82, R235, PT ;  /* 0x000000eb5200720c */ /* 0x000fe40003fc6270 */
[----:B------:R-:W-:Y:S02]  /*9bff0*/  IMAD.IADD R8, R8, 0x1, R0 ;  /* 0x0000000108087824 */ /* 0x000fe400078e0200 */
[----:B------:R-:W-:Y:S02]  /*9c000*/  VIADD R11, R6, 0xeb ;  /* 0x000000eb060b7836 */ /* 0x000fe40000000000 */
[----:B------:R-:W-:Y:S01]  /*9c010*/  IMAD.WIDE R244, R8, 0x4, R4 ;  /* 0x0000000408f47825 */ /* 0x000fe200078e0204 */
[----:B---3--:R-:W3:Y:S01]  /*9c020*/  LDC.64 R240, c[0x0][0x228] ;  /* 0x00008a00fff07b82 */ /* 0x008ee20000000a00 */
[----:B------:R1:W-:Y:S04]  /*9c030*/  @P0 STG.E desc[UR60][R232.64], R204 ;  /* 0x000000cce8000986 */ /* 0x0003e8000c10193c */
[----:B----4-:R4:W-:Y:S01]  /*9c040*/  @P1 STG.E desc[UR60][R242.64], R150 ;  /* 0x00000096f2001986 */ /* 0x0109e2000c10193c */
[----:B------:R-:W-:-:S03]  /*9c050*/  ISETP.LT.AND P1, PT, R7, R128, !P6 ;  /* 0x000000800700720c */ /* 0x000fc60007721270 */
[----:B------:R-:W3:Y:S04]  /*9c060*/  LDL.LU R128, [R1+0x2f30] ;  /* 0x002f300001807983 */ /* 0x000ee80000300800 */
[----:B------:R-:W3:Y:S01]  /*9c070*/  LDL.LU R114, [R1+0x5d4] ;  /* 0x0005d40001727983 */ /* 0x000ee20000300800 */
[----:B------:R-:W-:Y:S01]  /*9c080*/  ISETP.GE.AND P0, PT, R11, R237, PT ;  /* 0x000000ed0b00720c */ /* 0x000fe20003f06270 */
[----:B-1----:R-:W1:Y:S01]  /*9c090*/  LDC.64 R232, c[0x0][0x228] ;  /* 0x00008a00ffe87b82 */ /* 0x002e620000000a00 */
[----:B----4-:R-:W-:Y:S01]  /*9c0a0*/  IMAD.WIDE R242, R8, 0x4, R2 ;  /* 0x0000000408f27825 */ /* 0x010fe200078e0202 */
[----:B------:R-:W4:Y:S04]  /*9c0b0*/  LDL.LU R204, [R1+0xdc4] ;  /* 0x000dc40001cc7983 */ /* 0x000f280000300800 */
[----:B------:R2:W-:Y:S04]  /*9c0c0*/  @P4 STG.E desc[UR60][R242.64], R210 ;  /* 0x000000d2f2004986 */ /* 0x0005e8000c10193c */
[----:B------:R-:W-:Y:S04]  /*9c0d0*/  @P2 STG.E desc[UR60][R244.64], R208 ;  /* 0x000000d0f4002986 */ /* 0x000fe8000c10193c */
[----:B------:R-:W4:Y:S01]  /*9c0e0*/  LDL.LU R150, [R1+0x9d8] ;  /* 0x0009d80001967983 */ /* 0x000f220000300800 */
[----:B--2---:R-:W-:-:S02]  /*9c0f0*/  ISETP.LT.AND P2, PT, R9, R148, !P0 ;  /* 0x000000940900720c */ /* 0x004fc40004741270 */
[----:B------:R-:W-:Y:S02]  /*9c100*/  ISETP.LT.AND P0, PT, R7, R116, !P0 ;  /* 0x000000740700720c */ /* 0x000fe40004701270 */
[----:B------:R-:W2:Y:S04]  /*9c110*/  LDL.LU R116, [R1+0x2f2c] ;  /* 0x002f2c0001747983 */ /* 0x000ea80000300800 */
[----:B------:R-:W2:Y:S01]  /*9c120*/  LDL.LU R148, [R1+0xdb8] ;  /* 0x000db80001947983 */ /* 0x000ea20000300800 */
[----:B------:R-:W-:Y:S01]  /*9c130*/  ISETP.LT.AND P6, PT, R9, R226, !P6 ;  /* 0x000000e20900720c */ /* 0x000fe200077c1270 */
[----:B------:R-:W-:Y:S01]  /*9c140*/  IMAD.IADD R8, R8, 0x1, R0 ;  /* 0x0000000108087824 */ /* 0x000fe200078e0200 */
[----:B------:R-:W-:Y:S01]  /*9c150*/  IADD3 R11, R6, 0xec, RZ ;  /* 0x000000ec060b7810 */ /* 0x000fe20007ffe0ff */
[----:B------:R-:W2:Y:S02]  /*9c160*/  LDL.LU R210, [R1+0x5d8] ;  /* 0x0005d80001d27983 */ /* 0x000ea40000300800 */
[----:B------:R-:W-:Y:S01]  /*9c170*/  IMAD.WIDE R226, R8, 0x4, R2 ;  /* 0x0000000408e27825 */ /* 0x000fe200078e0202 */
[----:B------:R-:W-:-:S03]  /*9c180*/  ISETP.GE.AND P4, PT, R11, R239, PT ;  /* 0x000000ef0b00720c */ /* 0x000fc60003f86270 */
[C---:B------:R-:W-:Y:S01]  /*9c190*/  IMAD.WIDE R242, R8.reuse, 0x4, R4 ;  /* 0x0000000408f27825 */ /* 0x040fe200078e0204 */
[----:B------:R1:W-:Y:S04]  /*9c1a0*/  @P1 STG.E desc[UR60][R226.64], R206 ;  /* 0x000000cee2001986 */ /* 0x0003e8000c10193c */
[----:B------:R3:W-:Y:S01]  /*9c1b0*/  @P6 STG.E desc[UR60][R242.64], R112 ;  /* 0x00000070f2006986 */ /* 0x0007e2000c10193c */
[----:B------:R-:W-:Y:S02]  /*9c1c0*/  ISETP.LT.AND P6, PT, R9, R228, !P4 ;  /* 0x000000e40900720c */ /* 0x000fe400067c1270 */
[----:B------:R-:W-:Y:S02]  /*9c1d0*/  ISETP.LT.AND P4, PT, R7, R117, !P4 ;  /* 0x000000750700720c */ /* 0x000fe40006781270 */
[----:B------:R-:W2:Y:S01]  /*9c1e0*/  LDL.LU R117, [R1+0x2f28] ;  /* 0x002f280001757983 */ /* 0x000ea20000300800 */
[----:B------:R-:W-:Y:S01]  /*9c1f0*/  IADD3 R8, R8, R0, RZ ;  /* 0x0000000008087210 */ /* 0x000fe20007ffe0ff */
[----:B------:R-:W-:Y:S01]  /*9c200*/  VIADD R11, R6, 0xed ;  /* 0x000000ed060b7836 */ /* 0x000fe20000000000 */
[----:B-1----:R-:W1:Y:S01]  /*9c210*/  LDC.64 R226, c[0x0][0x228] ;  /* 0x00008a00ffe27b82 */ /* 0x002e620000000a00 */
[----:B------:R-:W2:Y:S02]  /*9c220*/  LDL.LU R208, [R1+0xdc8] ;  /* 0x000dc80001d07983 */ /* 0x000ea40000300800 */
[----:B------:R-:W-:Y:S01]  /*9c230*/  IMAD.WIDE R228, R8, 0x4, R2 ;  /* 0x0000000408e47825 */ /* 0x000fe200078e0202 */
[----:B---3--:R-:W-:-:S03]  /*9c240*/  ISETP.GE.AND P1, PT, R11, R241, PT ;  /* 0x000000f10b00720c */ /* 0x008fc60003f26270 */
[----:B------:R-:W-:-:S04]  /*9c250*/  IMAD.WIDE R242, R8, 0x4, R4 ;  /* 0x0000000408f27825 */ /* 0x000fc800078e0204 */
[----:B------:R-:W-:Y:S02]  /*9c260*/  IMAD.IADD R8, R8, 0x1, R0 ;  /* 0x0000000108087824 */ /* 0x000fe400078e0200 */
[----:B------:R-:W-:Y:S01]  /*9c270*/  VIADD R11, R6, 0xee ;  /* 0x000000ee060b7836 */ /* 0x000fe20000000000 */
[----:B------:R3:W-:Y:S01]  /*9c280*/  @P0 STG.E desc[UR60][R228.64], R114 ;  /* 0x00000072e4000986 */ /* 0x0007e2000c10193c */
[----:B------:R-:W-:-:S03]  /*9c290*/  ISETP.LT.AND P0, PT, R7, R118, !P1 ;  /* 0x000000760700720c */ /* 0x000fc60004f01270 */
[----:B------:R-:W2:Y:S04]  /*9c2a0*/  LDL.LU R118, [R1+0x2f24] ;  /* 0x002f240001767983 */ /* 0x000ea80000300800 */
[----:B------:R-:W2:Y:S04]  /*9c2b0*/  LDL.LU R206, [R1+0x9dc] ;  /* 0x0009dc0001ce7983 */ /* 0x000ea80000300800 */
[----:B------:R-:W2:Y:S01]  /*9c2c0*/  LDL.LU R112, [R1+0xdbc] ;  /* 0x000dbc0001707983 */ /* 0x000ea20000300800 */
[----:B------:R-:W-:Y:S01]  /*9c2d0*/  ISETP.LT.AND P1, PT, R9, R224, !P1 ;  /* 0x000000e00900720c */ /* 0x000fe20004f21270 */
[----:B------:R-:W-:Y:S01]  /*9c2e0*/  IMAD.WIDE R224, R8, 0x4, R4 ;  /* 0x0000000408e07825 */ /* 0x000fe200078e0204 */
[----:B---3--:R-:W3:Y:S01]  /*9c2f0*/  LDC.64 R228, c[0x0][0x228] ;  /* 0x00008a00ffe47b82 */ /* 0x008ee20000000a00 */
[----:B----4-:R4:W-:Y:S01]  /*9c300*/  @P2 STG.E desc[UR60][R242.64], R204 ;  /* 0x000000ccf2002986 */ /* 0x0109e2000c10193c */
[----:B------:R-:W-:-:S03]  /*9c310*/  ISETP.GE.AND P2, PT, R11, R233, PT ;  /* 0x000000e90b00720c */ /* 0x000fc60003f46270 */
[----:B------:R-:W3:Y:S01]  /*9c320*/  LDL.LU R114, [R1+0x1080] ;  /* 0x0010800001727983 */ /* 0x000ee20000300800 */
[----:B----4-:R-:W-:-:S05]  /*9c330*/  IMAD.WIDE R242, R8, 0x4, R2 ;  /* 0x0000000408f27825 */ /* 0x010fca00078e0202 */
[----:B------:R4:W-:Y:S04]  /*9c340*/  @P4 STG.E desc[UR60][R242.64], R150 ;  /* 0x00000096f2004986 */ /* 0x0009e8000c10193c */
[----:B--2---:R2:W-:Y:S01]  /*9c350*/  @P6 STG.E desc[UR60][R224.64], R148 ;  /* 0x00000094e0006986 */ /* 0x0045e2000c10193c */
[----:B------:R-:W-:-:S03]  /*9c360*/  ISETP.LT.AND P6, PT, R7, R119, !P2 ;  /* 0x000000770700720c */ /* 0x000fc600057c1270 */
[----:B------:R-:W3:Y:S04]  /*9c370*/  LDL.LU R119, [R1+0x2f20] ;  /* 0x002f200001777983 */ /* 0x000ee80000300800 */
[----:B------:R-:W3:Y:S04]  /*9c380*/  LDL.LU R204, [R1+0x5dc] ;  /* 0x0005dc0001cc7983 */ /* 0x000ee80000300800 */
[----:B----4-:R-:W4:Y:S01]  /*9c390*/  LDL.LU R150, [R1+0xdcc] ;  /* 0x000dcc0001967983 */ /* 0x010f220000300800 */
[----:B------:R-:W-:Y:S01]  /*9c3a0*/  IADD3 R11, R8, R0, RZ ;  /* 0x00000000080b7210 */ /* 0x000fe20007ffe0ff */
[----:B--2---:R-:W2:Y:S02]  /*9c3b0*/  LDC.64 R224, c[0x0][0x228] ;  /* 0x00008a00ffe07b82 */ /* 0x004ea40000000a00 */
[----:B------:R-:W2:Y:S01]  /*9c3c0*/  LDL.LU R148, [R1+0x1088] ;  /* 0x0010880001947983 */ /* 0x000ea20000300800 */
[----:B------:R-:W-:-:S02]  /*9c3d0*/  VIADD R8, R6, 0xef ;  /* 0x000000ef06087836 */ /* 0x000fc40000000000 */
[----:B------:R-:W-:Y:S01]  /*9c3e0*/  IMAD.WIDE R242, R11, 0x4, R2 ;  /* 0x000000040bf27825 */ /* 0x000fe200078e0202 */
[----:B------:R-:W-:-:S03]  /*9c3f0*/  ISETP.LT.AND P4, PT, R7, R238, !P5 ;  /* 0x000000ee0700720c */ /* 0x000fc60006f81270 */
[----:B------:R-:W-:Y:S01]  /*9c400*/  IMAD.WIDE R238, R11, 0x4, R4 ;  /* 0x000000040bee7825 */ /* 0x000fe200078e0204 */
[----:B------:R1:W-:Y:S02]  /*9c410*/  @P0 STG.E desc[UR60][R242.64], R210 ;  /* 0x000000d2f2000986 */ /* 0x0003e4000c10193c */
[----:B-1----:R-:W-:Y:S02]  /*9c420*/  ISETP.GE.AND P0, PT, R8, R227, PT ;  /* 0x000000e30800720c */ /* 0x002fe40003f06270 */
[----:B------:R1:W-:Y:S02]  /*9c430*/  @P1 STG.E desc[UR60][R238.64], R208 ;  /* 0x000000d0ee001986 */ /* 0x0003e4000c10193c */
[----:B------:R-:W-:Y:S02]  /*9c440*/  ISETP.LT.AND P1, PT, R7, R120, !P0 ;  /* 0x000000780700720c */ /* 0x000fe40004721270 */
        /* <DEDUP_REMOVED lines=10> */
[----:B-1----:R-:W2:Y:S01]  /*9c4f0*/  LDL.LU R208, [R1+0xdd8] ;  /* 0x000dd80001d07983 */ /* 0x002ea20000300800 */
[----:B------:R-:W-:Y:S01]  /*9c500*/  IMAD.IADD R8, R11, 0x1, R0 ;  /* 0x000000010b087824 */ /* 0x000fe200078e0200 */
[----:B------:R-:W-:-:S02]  /*9c510*/  ISETP.LT.AND P2, PT, R9, R220, !P2 ;  /* 0x000000dc0900720c */ /* 0x000fc40005741270 */
[C---:B------:R-:W-:Y:S01]  /*9c520*/  ISETP.LT.AND P5, PT, R9.reuse, R240, !P5 ;  /* 0x000000f00900720c */ /* 0x040fe20006fa1270 */
[----:B------:R-:W-:Y:S01]  /*9c530*/  IMAD.WIDE R240, R8, 0x4, R2 ;  /* 0x0000000408f07825 */ /* 0x000fe200078e0202 */
[----:B------:R-:W-:Y:S01]  /*9c540*/  IADD3 R11, R6, 0xf0, RZ ;  /* 0x000000f0060b7810 */ /* 0x000fe20007ffe0ff */
[----:B------:R-:W1:Y:S02]  /*9c550*/  LDC.64 R220, c[0x0][0x228] ;  /* 0x00008a00ffdc7b82 */ /* 0x000e640000000a00 */
[----:B------:R-:W-:Y:S01]  /*9c560*/  IMAD.WIDE R238, R8, 0x4, R4 ;  /* 0x0000000408ee7825 */ /* 0x000fe200078e0204 */
[----:B------:R-:W-:-:S03]  /*9c570*/  ISETP.LT.AND P0, PT, R9, R230, !P0 ;  /* 0x000000e60900720c */ /* 0x000fc60004701270 */
[----:B------:R-:W-:Y:S02]  /*9c580*/  IMAD.IADD R8, R8, 0x1, R0 ;  /* 0x0000000108087824 */ /* 0x000fe400078e0200 */
[----:B------:R-:W-:Y:S01]  /*9c590*/  VIADD R82, R6, 0xf1 ;  /* 0x000000f106527836 */ /* 0x000fe20000000000 */
[----:B------:R-:W1:Y:S01]  /*9c5a0*/  LDC.64 R230, c[0x0][0x228] ;  /* 0x00008a00ffe67b82 */ /* 0x000e620000000a00 */
[----:B------:R1:W-:Y:S04]  /*9c5b0*/  @P6 STG.E desc[UR60][R240.64], R206 ;  /* 0x000000cef0006986 */ /* 0x0003e8000c10193c */
[----:B------:R3:W-:Y:S04]  /*9c5c0*/  @P2 STG.E desc[UR60][R238.64], R112 ;  /* 0x00000070ee002986 */ /* 0x0007e8000c10193c */
[----:B-1----:R-:W2:Y:S04]  /*9c5d0*/  LDL.LU R206, [R1+0x5e8] ;  /* 0x0005e80001ce7983 */ /* 0x002ea80000300800 */
[----:B---3--:R-:W3:Y:S01]  /*9c5e0*/  LDL.LU R112, [R1+0x9e8] ;  /* 0x0009e80001707983 */ /* 0x008ee20000300800 */
[----:B------:R-:W-:Y:S01]  /*9c5f0*/  ISETP.GE.AND P6, PT, R11, R229, PT ;  /* 0x000000e50b00720c */ /* 0x000fe20003fc6270 */
[----:B------:R-:W-:-:S03]  /*9c600*/  IMAD.WIDE R238, R8, 0x4, R2 ;  /* 0x0000000408ee7825 */ /* 0x000fc600078e0202 */
[C---:B------:R-:W-:Y:S02]  /*9c610*/  ISETP.LT.AND P2, PT, R7.reuse, R114, !P6 ;  /* 0x000000720700720c */ /* 0x040fe40007741270 */
[----:B------:R-:W3:Y:S04]  /*9c620*/  LDL.LU R114, [R1+0xdec] ;  /* 0x000dec0001727983 */ /* 0x000ee80000300800 */
[----:B------:R1:W-:Y:S02]  /*9c630*/  @P1 STG.E desc[UR60][R238.64], R204 ;  /* 0x000000ccee001986 */ /* 0x0003e4000c10193c */
[----:B-1----:R-:W-:Y:S02]  /*9c640*/  IMAD.WIDE R238, R8, 0x4, R4 ;  /* 0x0000000408ee7825 */ /* 0x002fe400078e0204 */
[----:B------:R-:W3:Y:S04]  /*9c650*/  LDL.LU R204, [R1+0xddc] ;  /* 0x000ddc0001cc7983 */ /* 0x000ee80000300800 */
[----:B----4-:R1:W-:Y:S04]  /*9c660*/  @P0 STG.E desc[UR60][R238.64], R150 ;  /* 0x00000096ee000986 */ /* 0x0103e8000c10193c */
[----:B-1----:R-:W4:Y:S01]  /*9c670*/  LDL.LU R150, [R1+0x5ec] ;  /* 0x0005ec0001967983 */ /* 0x002f220000300800 */
[----:B--2---:R-:W-:Y:S01]  /*9c680*/  ISETP.GE.AND P1, PT, R82, R225, PT ;  /* 0x000000e15200720c */ /* 0x004fe20003f26270 */
[----:B------:R-:W1:Y:S03]  /*9c690*/  LDC.64 R238, c[0x0][0x228] ;  /* 0x00008a00ffee7b82 */ /* 0x000e660000000a00 */
[----:B------:R-:W-:-:S02]  /*9c6a0*/  ISETP.LT.AND P0, PT, R7, R148, !P1 ;  /* 0x000000940700720c */ /* 0x000fc40004f01270 */
[----:B------:R-:W2:Y:S01]  /*9c6b0*/  LDL.LU R148, [R1+0x9ec] ;  /* 0x0009ec0001947983 */ /* 0x000ea20000300800 */
[----:B------:R-:W-:Y:S01]  /*9c6c0*/  IADD3 R11, R8, R0, RZ ;  /* 0x00000000080b7210 */ /* 0x000fe20007ffe0ff */
[----:B------:R-:W-:Y:S01]  /*9c6d0*/  VIADD R8, R6, 0xf2 ;  /* 0x000000f206087836 */ /* 0x000fe20000000000 */
[----:B------:R-:W-:Y:S01]  /*9c6e0*/  ISETP.LT.AND P6, PT, R9, R234, !P6 ;  /* 0x000000ea0900720c */ /* 0x000fe200077c1270 */
[----:B------:R-:W2:Y:S01]  /*9c6f0*/  LDL.LU R251, [R1+0x9f0] ;  /* 0x0009f00001fb7983 */ /* 0x000ea20000300800 */
[----:B------:R-:W1:Y:S01]  /*9c700*/  LDC.64 R234, c[0x0][0x228] ;  /* 0x00008a00ffea7b82 */ /* 0x000e620000000a00 */
[----:B------:R-:W-:Y:S01]  /*9c710*/  IMAD.WIDE R240, R11, 0x4, R2 ;  /* 0x000000040bf07825 */ /* 0x000fe200078e0202 */
[----:B------:R-:W-:Y:S01]  /*9c720*/  ISETP.LT.AND P1, PT, R9, R100, !P1 ;  /* 0x000000640900720c */ /* 0x000fe20004f21270 */
[----:B------:R-:W2:Y:S04]  /*9c730*/  LDL.LU R249, [R1+0xdf0] ;  /* 0x000df00001f97983 */ /* 0x000ea80000300800 */
[----:B------:R1:W-:Y:S01]  /*9c740*/  @P2 STG.E desc[UR60][R240.64], R102 ;  /* 0x00000066f0002986 */ /* 0x0003e2000c10193c */
[----:B------:R-:W-:Y:S01]  /*9c750*/  ISETP.GE.AND P2, PT, R8, R221, PT ;  /* 0x000000dd0800720c */ /* 0x000fe20003f46270 */
[----:B------:R-:W-:Y:S01]  /*9c760*/  IMAD.IADD R8, R11, 0x1, R0 ;  /* 0x000000010b087824 */ /* 0x000fe200078e0200 */
[----:B------:R-:W1:Y:S03]  /*9c770*/  LDC R100, c[0x0][0x228] ;  /* 0x00008a00ff647b82 */ /* 0x000e660000000800 */
[----:B------:R-:W-:-:S04]  /*9c780*/  IMAD.WIDE R242, R8, 0x4, R2 ;  /* 0x0000000408f27825 */ /* 0x000fc800078e0202 */
[--C-:B-1----:R-:W-:Y:S01]  /*9c790*/  IMAD.WIDE R240, R11, 0x4, R4.reuse ;  /* 0x000000040bf07825 */ /* 0x102fe200078e0204 */
[----:B------:R-:W1:Y:S04]  /*9c7a0*/  LDC R102, c[0x0][0x228] ;  /* 0x00008a00ff667b82 */ /* 0x000e680000000800 */
[----:B------:R1:W-:Y:S04]  /*9c7b0*/  @P6 STG.E desc[UR60][R240.64], R110 ;  /* 0x0000006ef0006986 */ /* 0x0003e8000c10193c */
[----:B------:R1:W-:Y:S01]  /*9c7c0*/  @P0 STG.E desc[UR60][R242.64], R106 ;  /* 0x0000006af2000986 */ /* 0x0003e2000c10193c */
[----:B------:R-:W-:Y:S01]  /*9c7d0*/  ISETP.LT.AND P0, PT, R7, R236, !P2 ;  /* 0x000000ec0700720c */ /* 0x000fe20005701270 */
[----:B------:R-:W-:Y:S01]  /*9c7e0*/  IMAD.WIDE R236, R8, 0x4, R4 ;  /* 0x0000000408ec7825 */ /* 0x000fe200078e0204 */
[----:B------:R-:W-:-:S02]  /*9c7f0*/  IADD3 R11, R6, 0xff, RZ ;  /* 0x000000ff060b7810 */ /* 0x000fc40007ffe0ff */
[----:B------:R-:W-:Y:S01]  /*9c800*/  ISETP.LT.AND P2, PT, R9, R104, !P2 ;  /* 0x000000680900720c */ /* 0x000fe20005741270 */
[----:B------:R-:W-:Y:S01]  /*9c810*/  IMAD.IADD R82, R8, 0x1, R0 ;  /* 0x0000000108527824 */ /* 0x000fe200078e0200 */
[----:B-1----:R-:W2:Y:S01]  /*9c820*/  LDL.LU R110, [R1+0x5f0] ;  /* 0x0005f000016e7983 */ /* 0x002ea20000300800 */
[----:B------:R-:W-:Y:S01]  /*9c830*/  ISETP.GE.AND P6, PT, R11, R231, PT ;  /* 0x000000e70b00720c */ /* 0x000fe20003fc6270 */
[----:B------:R-:W-:Y:S01]  /*9c840*/  VIADD R11, R6, 0xf4 ;  /* 0x000000f4060b7836 */ /* 0x000fe20000000000 */
[----:B------:R-:W1:Y:S01]  /*9c850*/  LDC.64 R240, c[0x0][0x228] ;  /* 0x00008a00fff07b82 */ /* 0x000e620000000a00 */
[----:B------:R1:W-:Y:S01]  /*9c860*/  @P1 STG.E desc[UR60][R236.64], R108 ;  /* 0x0000006cec001986 */ /* 0x0003e2000c10193c */
[C---:B------:R-:W-:Y:S01]  /*9c870*/  IMAD.WIDE R242, R82.reuse, 0x4, R2 ;  /* 0x0000000452f27825 */ /* 0x040fe200078e0202 */
[----:B------:R-:W-:-:S03]  /*9c880*/  IADD3 R8, R82, R0, RZ ;  /* 0x0000000052087210 */ /* 0x000fc60007ffe0ff */
[----:B------:R-:W-:Y:S01]  /*9c890*/  IMAD.WIDE R244, R82, 0x4, R4 ;  /* 0x0000000452f47825 */ /* 0x000fe200078e0204 */
[----:B------:R1:W-:Y:S01]  /*9c8a0*/  @P0 STG.E desc[UR60][R242.64], R216 ;  /* 0x000000d8f2000986 */ /* 0x0003e2000c10193c */
[----:B------:R-:W1:Y:S03]  /*9c8b0*/  LDC R106, c[0x0][0x228] ;  /* 0x00008a00ff6a7b82 */ /* 0x000e660000000800 */
[----:B-1----:R-:W2:Y:S01]  /*9c8c0*/  LDL.LU R108, [R1+0xe40] ;  /* 0x000e4000016c7983 */ /* 0x002ea20000300800 */
[----:B------:R-:W-:Y:S01]  /*9c8d0*/  ISETP.GE.AND P1, PT, R11, R235, PT ;  /* 0x000000eb0b00720c */ /* 0x000fe20003f26270 */
[----:B------:R-:W-:-:S03]  /*9c8e0*/  IMAD.WIDE R246, R8, 0x4, R2 ;  /* 0x0000000408f67825 */ /* 0x000fc600078e0202 */
[----:B------:R-:W1:Y:S01]  /*9c8f0*/  LDC.64 R236, c[0x0][0x228] ;  /* 0x00008a00ffec7b82 */ /* 0x000e620000000a00 */
[----:B------:R-:W2:Y:S04]  /*9c900*/  LDL.LU R216, [R1+0x9f4] ;  /* 0x0009f40001d87983 */ /* 0x000ea80000300800 */
[----:B------:R1:W-:Y:S01]  /*9c910*/  @P2 STG.E desc[UR60][R244.64], R218 ;  /* 0x000000daf4002986 */ /* 0x0003e2000c10193c */
[----:B------:R-:W-:Y:S01]  /*9c920*/  ISETP.LT.AND P2, PT, R9, R232, !P1 ;  /* 0x000000e80900720c */ /* 0x000fe20004f41270 */
[C-C-:B------:R-:W-:Y:S01]  /*9c930*/  IMAD.WIDE R232, R8.reuse, 0x4, R4.reuse ;  /* 0x0000000408e87825 */ /* 0x140fe200078e0204 */
[----:B------:R-:W-:Y:S01]  /*9c940*/  ISETP.LT.AND P1, PT, R7, R100, !P1 ;  /* 0x000000640700720c */ /* 0x000fe20004f21270 */
[----:B------:R1:W-:Y:S01]  /*9c950*/  @P4 STG.E desc[UR60][R246.64], R214 ;  /* 0x000000d6f6004986 */ /* 0x0003e2000c10193c */
[----:B------:R-:W-:Y:S01]  /*9c960*/  IADD3 R82, R8, R0, RZ ;  /* 0x0000000008527210 */ /* 0x000fe20007ffe0ff */
[----:B------:R-:W-:Y:S01]  /*9c970*/  VIADD R11, R6, 0xf5 ;  /* 0x000000f5060b7836 */ /* 0x000fe20000000000 */
[----:B------:R-:W1:Y:S02]  /*9c980*/  LDC R104, c[0x0][0x228] ;  /* 0x00008a00ff687b82 */ /* 0x000e640000000800 */
[----:B-1----:R-:W2:Y:S06]  /*9c990*/  LDL.LU R218, [R1+0xdf4] ;  /* 0x000df40001da7983 */ /* 0x002eac0000300800 */
[----:B------:R-:W1:Y:S01]  /*9c9a0*/  LDC.64 R242, c[0x0][0x228] ;  /* 0x00008a00fff27b82 */ /* 0x000e620000000a00 */
[----:B------:R-:W2:Y:S01]  /*9c9b0*/  LDL.LU R214, [R1+0x5f4] ;  /* 0x0005f40001d67983 */ /* 0x000ea20000300800 */
[----:B------:R-:W-:-:S03]  /*9c9c0*/  IMAD.WIDE R244, R82, 0x4, R4 ;  /* 0x0000000452f47825 */ /* 0x000fc600078e0204 */
[----:B------:R1:W-:Y:S03]  /*9c9d0*/  @P5 STG.E desc[UR60][R232.64], R212 ;  /* 0x000000d4e8005986 */ /* 0x0003e6000c10193c */
[----:B------:R-:W2:Y:S01]  /*9c9e0*/  LDC R100, c[0x0][0x228] ;  /* 0x00008a00ff647b82 */ /* 0x000ea20000000800 */
[----:B-1----:R-:W2:Y:S01]  /*9c9f0*/  LDL.LU R212, [R1+0xe44] ;  /* 0x000e440001d47983 */ /* 0x002ea20000300800 */
[----:B------:R-:W-:-:S05]  /*9ca00*/  IMAD.WIDE R232, R82, 0x4, R2 ;  /* 0x0000000452e87825 */ /* 0x000fca00078e0202 */
[----:B------:R1:W-:Y:S04]  /*9ca10*/  @P1 STG.E desc[UR60][R232.64], R210 ;  /* 0x000000d2e8001986 */ /* 0x0003e8000c10193c */
[----:B------:R1:W-:Y:S01]  /*9ca20*/  @P2 STG.E desc[UR60][R244.64], R208 ;  /* 0x000000d0f4002986 */ /* 0x0003e2000c10193c */
[----:B------:R-:W-:-:S03]  /*9ca30*/  ISETP.GE.AND P0, PT, R11, R239, PT ;  /* 0x000000ef0b00720c */ /* 0x000fc60003f06270 */
[----:B-1----:R-:W2:Y:S01]  /*9ca40*/  LDL.LU R210, [R1+0x9f8] ;  /* 0x0009f80001d27983 */ /* 0x002ea20000300800 */
[----:B------:R-:W-:Y:S01]  /*9ca50*/  IMAD.IADD R8, R82, 0x1, R0 ;  /* 0x0000000152087824 */ /* 0x000fe200078e0200 */
[----:B------:R-:W1:Y:S02]  /*9ca60*/  LDC.64 R232, c[0x0][0x228] ;  /* 0x00008a00ffe87b82 */ /* 0x000e640000000a00 */
[----:B------:R-:W2:Y:S01]  /*9ca70*/  LDL.LU R208, [R1+0xdf8] ;  /* 0x000df80001d07983 */ /* 0x000ea20000300800 */
[----:B------:R-:W-:Y:S01]  /*9ca80*/  VIADD R11, R6, 0xf7 ;  /* 0x000000f7060b7836 */ /* 0x000fe20000000000 */
[----:B------:R-:W-:-:S04]  /*9ca90*/  ISETP.LT.AND P4, PT, R7, R102, !P0 ;  /* 0x000000660700720c */ /* 0x000fc80004781270 */
[----:B------:R-:W1:Y:S01]  /*9caa0*/  LDC R102, c[0x0][0x228] ;  /* 0x00008a00ff667b82 */ /* 0x000e620000000800 */
[----:B------:R-:W-:Y:S01]  /*9cab0*/  ISETP.GE.AND P5, PT, R11, R241, PT ;  /* 0x000000f10b00720c */ /* 0x000fe20003fa6270 */
[----:B------:R-:W-:Y:S01]  /*9cac0*/  VIADD R11, R6, 0xf6 ;  /* 0x000000f6060b7836 */ /* 0x000fe20000000000 */
[----:B------:R-:W-:Y:S01]  /*9cad0*/  ISETP.LT.AND P0, PT, R9, R106, !P0 ;  /* 0x0000006a0900720c */ /* 0x000fe20004701270 */
[----:B------:R-:W-:-:S03]  /*9cae0*/  IMAD.WIDE R246, R8, 0x4, R2 ;  /* 0x0000000408f67825 */ /* 0x000fc600078e0202 */
[----:B------:R-:W-:Y:S01]  /*9caf0*/  ISETP.GE.AND P1, PT, R11, R237, PT ;  /* 0x000000ed0b00720c */ /* 0x000fe20003f26270 */
[----:B------:R-:W-:Y:S01]  /*9cb00*/  IMAD.IADD R11, R8, 0x1, R0 ;  /* 0x00000001080b7824 */ /* 0x000fe200078e0200 */
[----:B------:R-:W-:Y:S01]  /*9cb10*/  ISETP.LT.AND P2, PT, R7, R228, !P5 ;  /* 0x000000e40700720c */ /* 0x000fe20006f41270 */
[----:B------:R-:W2:Y:S02]  /*9cb20*/  LDC R106, c[0x0][0x228] ;  /* 0x00008a00ff6a7b82 */ /* 0x000ea40000000800 */
[----:B------:R-:W-:-:S04]  /*9cb30*/  IMAD.WIDE R228, R11, 0x4, R2 ;  /* 0x000000040be47825 */ /* 0x000fc800078e0202 */
[--C-:B------:R-:W-:Y:S01]  /*9cb40*/  IMAD.WIDE R244, R11, 0x4, R4.reuse ;  /* 0x000000040bf47825 */ /* 0x100fe200078e0204 */
[----:B------:R-:W-:Y:S02]  /*9cb50*/  ISETP.LT.AND P5, PT, R9, R104, !P5 ;  /* 0x000000680900720c */ /* 0x000fe40006fa1270 */
[----:B------:R-:W-:Y:S01]  /*9cb60*/  IADD3 R82, R6, 0xf8, RZ ;  /* 0x000000f806527810 */ /* 0x000fe20007ffe0ff */
[----:B------:R-:W2:Y:S01]  /*9cb70*/  LDC R104, c[0x0][0x228] ;  /* 0x00008a00ff687b82 */ /* 0x000ea20000000800 */
[----:B------:R1:W-:Y:S01]  /*9cb80*/  @P4 STG.E desc[UR60][R246.64], R206 ;  /* 0x000000cef6004986 */ /* 0x0003e2000c10193c */
[----:B------:R-:W-:Y:S01]  /*9cb90*/  ISETP.LT.AND P4, PT, R7, R226, !P1 ;  /* 0x000000e20700720c */ /* 0x000fe20004f81270 */
[----:B------:R-:W-:-:S05]  /*9cba0*/  IMAD.WIDE R226, R8, 0x4, R4 ;  /* 0x0000000408e27825 */ /* 0x000fca00078e0204 */
[----:B---3--:R3:W-:Y:S04]  /*9cbb0*/  @P0 STG.E desc[UR60][R226.64], R112 ;  /* 0x00000070e2000986 */ /* 0x0087e8000c10193c */
[----:B-1----:R-:W2:Y:S01]  /*9cbc0*/  LDL.LU R206, [R1+0x5f8] ;  /* 0x0005f80001ce7983 */ /* 0x002ea20000300800 */
[----:B------:R-:W-:Y:S01]  /*9cbd0*/  ISETP.LT.AND P1, PT, R9, R102, !P1 ;  /* 0x000000660900720c */ /* 0x000fe20004f21270 */
[----:B------:R-:W-:Y:S01]  /*9cbe0*/  IMAD.IADD R8, R11, 0x1, R0 ;  /* 0x000000010b087824 */ /* 0x000fe200078e0200 */
[----:B------:R-:W1:Y:S01]  /*9cbf0*/  LDC R102, c[0x0][0x228] ;  /* 0x00008a00ff667b82 */ /* 0x000e620000000800 */
[----:B---3--:R-:W3:Y:S02]  /*9cc00*/  LDL.LU R112, [R1+0xe48] ;  /* 0x000e480001707983 */ /* 0x008ee40000300800 */
[----:B------:R-:W-:-:S02]  /*9cc10*/  IMAD.WIDE R246, R8, 0x4, R2 ;  /* 0x0000000408f67825 */ /* 0x000fc400078e0202 */
[----:B------:R4:W-:Y:S03]  /*9cc20*/  @P4 STG.E desc[UR60][R228.64], R114 ;  /* 0x00000072e4004986 */ /* 0x0009e6000c10193c */
[----:B------:R-:W1:Y:S01]  /*9cc30*/  LDC.64 R226, c[0x0][0x228] ;  /* 0x00008a00ffe27b82 */ /* 0x000e620000000a00 */
[----:B----4-:R-:W4:Y:S04]  /*9cc40*/  LDL.LU R114, [R1+0x9fc] ;  /* 0x0009fc0001727983 */ /* 0x010f280000300800 */
[----:B------:R1:W-:Y:S04]  /*9cc50*/  @P1 STG.E desc[UR60][R244.64], R204 ;  /* 0x000000ccf4001986 */ /* 0x0003e8000c10193c */
[----:B-1----:R-:W4:Y:S04]  /*9cc60*/  LDL.LU R204, [R1+0xdfc] ;  /* 0x000dfc0001cc7983 */ /* 0x002f280000300800 */
[----:B------:R1:W-:Y:S04]  /*9cc70*/  @P2 STG.E desc[UR60][R246.64], R150 ;  /* 0x00000096f6002986 */ /* 0x0003e8000c10193c */
[----:B-1----:R-:W4:Y:S01]  /*9cc80*/  LDL.LU R150, [R1+0x5fc] ;  /* 0x0005fc0001967983 */ /* 0x002f220000300800 */
[----:B------:R-:W-:-:S05]  /*9cc90*/  IMAD.WIDE R228, R8, 0x4, R4 ;  /* 0x0000000408e47825 */ /* 0x000fca00078e0204 */
[----:B--2---:R1:W-:Y:S04]  /*9cca0*/  @P5 STG.E desc[UR60][R228.64], R148 ;  /* 0x00000094e4005986 */ /* 0x0043e8000c10193c */
[----:B-1----:R-:W2:Y:S01]  /*9ccb0*/  LDL.LU R148, [R1+0xe4c] ;  /* 0x000e4c0001947983 */ /* 0x002ea20000300800 */
[----:B------:R-:W-:Y:S02]  /*9ccc0*/  ISETP.GE.AND P0, PT, R82, R243, PT ;  /* 0x000000f35200720c */ /* 0x000fe40003f06270 */
[----:B------:R-:W1:Y:S02]  /*9ccd0*/  LDC R82, c[0x0][0x228] ;  /* 0x00008a00ff527b82 */ /* 0x000e640000000800 */
[----:B------:R-:W-:Y:S02]  /*9cce0*/  ISETP.LT.AND P2, PT, R7, R224, !P0 ;  /* 0x000000e00700720c */ /* 0x000fe40004741270 */
[----:B------:R-:W-:-:S04]  /*9ccf0*/  IADD3 R11, R6, 0xf9, RZ ;  /* 0x000000f9060b7810 */ /* 0x000fc80007ffe0ff */
[----:B------:R-:W1:Y:S01]  /*9cd00*/  LDC.64 R224, c[0x0][0x228] ;  /* 0x00008a00ffe07b82 */ /* 0x000e620000000a00 */
[----:B------:R-:W-:Y:S01]  /*9cd10*/  ISETP.LT.AND P0, PT, R9, R100, !P0 ;  /* 0x000000640900720c */ /* 0x000fe20004701270 */
[----:B------:R-:W-:Y:S01]  /*9cd20*/  IMAD.IADD R8, R8, 0x1, R0 ;  /* 0x0000000108087824 */ /* 0x000fe200078e0200 */
[----:B------:R-:W-:Y:S01]  /*9cd30*/  ISETP.GE.AND P1, PT, R11, R233, PT ;  /* 0x000000e90b00720c */ /* 0x000fe20003f26270 */
[----:B------:R-:W-:Y:S01]  /*9cd40*/  VIADD R11, R6, 0xfa ;  /* 0x000000fa060b7836 */ /* 0x000fe20000000000 */
[C---:B------:R-:W-:Y:S01]  /*9cd50*/  ISETP.LT.AND P4, PT, R7.reuse, R242, !P6 ;  /* 0x000000f20700720c */ /* 0x040fe20007781270 */
[C---:B------:R-:W-:Y:S01]  /*9cd60*/  IMAD.WIDE R228, R8.reuse, 0x4, R2 ;  /* 0x0000000408e47825 */ /* 0x040fe200078e0202 */
[----:B------:R-:W-:Y:S01]  /*9cd70*/  ISETP.LT.AND P5, PT, R7, R220, !P1 ;  /* 0x000000dc0700720c */ /* 0x000fe20004fa1270 */
[----:B------:R-:W1:Y:S01]  /*9cd80*/  LDC R100, c[0x0][0x228] ;  /* 0x00008a00ff647b82 */ /* 0x000e620000000800 */
[C---:B------:R-:W-:Y:S01]  /*9cd90*/  ISETP.LT.AND P6, PT, R9.reuse, R232, !P6 ;  /* 0x000000e80900720c */ /* 0x040fe200077c1270 */
[C---:B------:R-:W-:Y:S01]  /*9cda0*/  IMAD.WIDE R232, R8.reuse, 0x4, R4 ;  /* 0x0000000408e87825 */ /* 0x040fe200078e0204 */
[----:B------:R-:W-:Y:S01]  /*9cdb0*/  IADD3 R8, R8, R0, RZ ;  /* 0x0000000008087210 */ /* 0x000fe20007ffe0ff */
[----:B------:R1:W-:Y:S01]  /*9cdc0*/  @P2 STG.E desc[UR60][R228.64], R251 ;  /* 0x000000fbe4002986 */ /* 0x0003e2000c10193c */
[----:B------:R-:W-:-:S03]  /*9cdd0*/  ISETP.LT.AND P1, PT, R9, R102, !P1 ;  /* 0x000000660900720c */ /* 0x000fc60004f21270 */
[----:B------:R-:W1:Y:S01]  /*9cde0*/  LDC.64 R220, c[0x0][0x228] ;  /* 0x00008a00ffdc7b82 */ /* 0x000e620000000a00 */
[----:B------:R-:W-:Y:S01]  /*9cdf0*/  ISETP.GE.AND P2, PT, R11, R227, PT ;  /* 0x000000e30b00720c */ /* 0x000fe20003f46270 */
[----:B------:R1:W-:Y:S01]  /*9ce00*/  @P0 STG.E desc[UR60][R232.64], R249 ;  /* 0x000000f9e8000986 */ /* 0x0003e2000c10193c */
[----:B------:R-:W-:Y:S02]  /*9ce10*/  VIADD R11, R6, 0xfb ;  /* 0x000000fb060b7836 */ /* 0x000fe40000000000 */
[----:B------:R-:W-:-:S03]  /*9ce20*/  ISETP.LT.AND P0, PT, R7, R222, !P2 ;  /* 0x000000de0700720c */ /* 0x000fc60005701270 */
[----:B------:R-:W1:Y:S02]  /*9ce30*/  LDC R102, c[0x0][0x228] ;  /* 0x00008a00ff667b82 */ /* 0x000e640000000800 */
[C---:B-1----:R-:W-:Y:S01]  /*9ce40*/  IMAD.WIDE R228, R8.reuse, 0x4, R2 ;  /* 0x0000000408e47825 */ /* 0x042fe200078e0202 */
[----:B------:R-:W2:Y:S03]  /*9ce50*/  LDL.LU R251, [R1+0xe60] ;  /* 0x000e600001fb7983 */ /* 0x000ea60000300800 */
[C---:B------:R-:W-:Y:S01]  /*9ce60*/  IMAD.WIDE R222, R8.reuse, 0x4, R4 ;  /* 0x0000000408de7825 */ /* 0x040fe200078e0204 */
[----:B------:R1:W-:Y:S01]  /*9ce70*/  @P5 STG.E desc[UR60][R228.64], R110 ;  /* 0x0000006ee4005986 */ /* 0x0003e2000c10193c */
[----:B------:R-:W-:Y:S02]  /*9ce80*/  ISETP.GE.AND P5, PT, R11, R225, PT ;  /* 0x000000e10b00720c */ /* 0x000fe40003fa6270 */
[----:B------:R-:W-:Y:S01]  /*9ce90*/  IMAD.IADD R8, R8, 0x1, R0 ;  /* 0x0000000108087824 */ /* 0x000fe200078e0200 */
[----:B------:R-:W-:Y:S01]  /*9cea0*/  ISETP.LT.AND P2, PT, R9, R82, !P2 ;  /* 0x000000520900720c */ /* 0x000fe20005741270 */
[----:B------:R1:W-:Y:S01]  /*9ceb0*/  @P1 STG.E desc[UR60][R222.64], R108 ;  /* 0x0000006cde001986 */ /* 0x0003e2000c10193c */
[----:B------:R-:W-:Y:S01]  /*9cec0*/  ISETP.LT.AND P1, PT, R7, R234, !P5 ;  /* 0x000000ea0700720c */ /* 0x000fe20006f21270 */
[----:B------:R-:W-:-:S02]  /*9ced0*/  IMAD.WIDE R232, R8, 0x4, R2 ;  /* 0x0000000408e87825 */ /* 0x000fc400078e0202 */
[----:B------:R-:W2:Y:S01]  /*9cee0*/  LDL.LU R249, [R1+0xe50] ;  /* 0x000e500001f97983 */ /* 0x000ea20000300800 */
[----:B------:R-:W-:Y:S01]  /*9cef0*/  IADD3 R82, R6, 0xfc, RZ ;  /* 0x000000fc06527810 */ /* 0x000fe20007ffe0ff */
[----:B------:R-:W-:Y:S01]  /*9cf00*/  IMAD.IADD R11, R8, 0x1, R0 ;  /* 0x00000001080b7824 */ /* 0x000fe200078e0200 */
[----:B------:R-:W-:Y:S01]  /*9cf10*/  ISETP.LT.AND P5, PT, R9, R106, !P5 ;  /* 0x0000006a0900720c */ /* 0x000fe20006fa1270 */
[----:B------:R1:W-:Y:S01]  /*9cf20*/  @P0 STG.E desc[UR60][R232.64], R216 ;  /* 0x000000d8e8000986 */ /* 0x0003e2000c10193c */
[----:B------:R-:W-:Y:S01]  /*9cf30*/  ISETP.GE.AND P0, PT, R82, R221, PT ;  /* 0x000000dd5200720c */ /* 0x000fe20003f06270 */
[----:B-1----:R-:W1:Y:S02]  /*9cf40*/  LDC.64 R228, c[0x0][0x228] ;  /* 0x00008a00ffe47b82 */ /* 0x002e640000000a00 */
[----:B------:R-:W2:Y:S01]  /*9cf50*/  LDL.LU R110, [R1+0xa00] ;  /* 0x000a0000016e7983 */ /* 0x000ea20000300800 */
[----:B------:R-:W-:-:S03]  /*9cf60*/  IMAD.WIDE R234, R11, 0x4, R2 ;  /* 0x000000040bea7825 */ /* 0x000fc600078e0202 */
[----:B------:R-:W2:Y:S02]  /*9cf70*/  LDL.LU R108, [R1+0x600] ;  /* 0x00060000016c7983 */ /* 0x000ea40000300800 */
[----:B------:R-:W1:Y:S01]  /*9cf80*/  LDC.64 R222, c[0x0][0x228] ;  /* 0x00008a00ffde7b82 */ /* 0x000e620000000a00 */
[--C-:B------:R-:W-:Y:S01]  /*9cf90*/  IMAD.WIDE R232, R8, 0x4, R4.reuse ;  /* 0x0000000408e87825 */ /* 0x100fe200078e0204 */
[----:B------:R-:W2:Y:S04]  /*9cfa0*/  LDL.LU R216, [R1+0xe64] ;  /* 0x000e640001d87983 */ /* 0x000ea80000300800 */
[----:B------:R1:W-:Y:S01]  /*9cfb0*/  @P2 STG.E desc[UR60][R232.64], R218 ;  /* 0x000000dae8002986 */ /* 0x0003e2000c10193c */
[----:B------:R-:W-:Y:S01]  /*9cfc0*/  ISETP.LT.AND P2, PT, R7, R238, !P0 ;  /* 0x000000ee0700720c */ /* 0x000fe20004741270 */
[----:B------:R-:W-:Y:S01]  /*9cfd0*/  IMAD.WIDE R238, R11, 0x4, R4 ;  /* 0x000000040bee7825 */ /* 0x000fe200078e0204 */
[----:B------:R-:W-:Y:S01]  /*9cfe0*/  ISETP.LT.AND P0, PT, R9, R102, !P0 ;  /* 0x000000660900720c */ /* 0x000fe20004701270 */
[----:B------:R1:W-:Y:S01]  /*9cff0*/  @P1 STG.E desc[UR60][R234.64], R214 ;  /* 0x000000d6ea001986 */ /* 0x0003e2000c10193c */
[----:B------:R-:W-:Y:S01]  /*9d000*/  IADD3 R82, R6, 0xfd, RZ ;  /* 0x000000fd06527810 */ /* 0x000fe20007ffe0ff */
[----:B------:R-:W-:Y:S01]  /*9d010*/  IMAD.IADD R8, R11, 0x1, R0 ;  /* 0x000000010b087824 */ /* 0x000fe200078e0200 */
[----:B------:R-:W2:Y:S01]  /*9d020*/  LDC R102, c[0x0][0x22c] ;  /* 0x00008b00ff667b82 */ /* 0x000ea20000000800 */
[----:B-1----:R-:W2:Y:S07]  /*9d030*/  LDL.LU R218, [R1+0xe54] ;  /* 0x000e540001da7983 */ /* 0x002eae0000300800 */
[----:B------:R-:W1:Y:S01]  /*9d040*/  LDC.64 R232, c[0x0][0x228] ;  /* 0x00008a00ffe87b82 */ /* 0x000e620000000a00 */
[----:B------:R-:W2:Y:S01]  /*9d050*/  LDL.LU R214, [R1+0xa04] ;  /* 0x000a040001d67983 */ /* 0x000ea20000300800 */
[----:B------:R-:W-:-:S03]  /*9d060*/  IMAD.WIDE R242, R8, 0x4, R2 ;  /* 0x0000000408f27825 */ /* 0x000fc600078e0202 */
[----:B------:R1:W-:Y:S03]  /*9d070*/  @P5 STG.E desc[UR60][R238.64], R212 ;  /* 0x000000d4ee005986 */ /* 0x0003e6000c10193c */
[----:B------:R-:W3:Y:S01]  /*9d080*/  LDC.64 R234, c[0x0][0x228] ;  /* 0x00008a00ffea7b82 */ /* 0x000ee20000000a00 */
[----:B------:R1:W-:Y:S07]  /*9d090*/  @P2 STG.E desc[UR60][R242.64], R210 ;  /* 0x000000d2f2002986 */ /* 0x0003ee000c10193c */
[----:B------:R-:W2:Y:S01]  /*9d0a0*/  LDC R106, c[0x0][0x22c] ;  /* 0x00008b00ff6a7b82 */ /* 0x000ea20000000800 */
[----:B-1----:R-:W2:Y:S01]  /*9d0b0*/  LDL.LU R212, [R1+0x604] ;  /* 0x0006040001d47983 */ /* 0x002ea20000300800 */
[----:B------:R-:W-:-:S03]  /*9d0c0*/  IMAD.WIDE R238, R8, 0x4, R4 ;  /* 0x0000000408ee7825 */ /* 0x000fc600078e0204 */
[----:B------:R-:W2:Y:S04]  /*9d0d0*/  LDL.LU R210, [R1+0xe68] ;  /* 0x000e680001d27983 */ /* 0x000ea80000300800 */
[----:B------:R1:W-:Y:S01]  /*9d0e0*/  @P0 STG.E desc[UR60][R238.64], R208 ;  /* 0x000000d0ee000986 */ /* 0x0003e2000c10193c */
[----:B------:R-:W-:-:S03]  /*9d0f0*/  ISETP.GE.AND P1, PT, R82, R223, PT ;  /* 0x000000df5200720c */ /* 0x000fc60003f26270 */
[----:B-1----:R-:W2:Y:S01]  /*9d100*/  LDL.LU R208, [R1+0xe58] ;  /* 0x000e580001d07983 */ /* 0x002ea20000300800 */
[----:B------:R-:W-:Y:S01]  /*9d110*/  VIADD R11, R6, 0xfe ;  /* 0x000000fe060b7836 */ /* 0x000fe20000000000 */
[----:B------:R-:W-:Y:S01]  /*9d120*/  ISETP.LT.AND P2, PT, R7, R236, !P1 ;  /* 0x000000ec0700720c */ /* 0x000fe20004f41270 */
[----:B------:R-:W1:Y:S01]  /*9d130*/  LDC.64 R238, c[0x0][0x228] ;  /* 0x00008a00ffee7b82 */ /* 0x000e620000000a00 */
[----:B------:R-:W-:Y:S01]  /*9d140*/  ISETP.LT.AND P1, PT, R9, R104, !P1 ;  /* 0x000000680900720c */ /* 0x000fe20004f21270 */
[----:B------:R-:W-:Y:S01]  /*9d150*/  IMAD.IADD R82, R8, 0x1, R0 ;  /* 0x0000000108527824 */ /* 0x000fe200078e0200 */
[----:B------:R-:W-:-:S04]  /*9d160*/  ISETP.GE.AND P5, PT, R11, R229, PT ;  /* 0x000000e50b00720c */ /* 0x000fc80003fa6270 */
[----:B------:R-:W-:Y:S01]  /*9d170*/  ISETP.LT.AND P0, PT, R7, R240, !P5 ;  /* 0x000000f00700720c */ /* 0x000fe20006f01270 */
[C---:B------:R-:W-:Y:S01]  /*9d180*/  IMAD.WIDE R240, R82.reuse, 0x4, R2 ;  /* 0x0000000452f07825 */ /* 0x040fe200078e0202 */
[----:B------:R-:W1:Y:S03]  /*9d190*/  LDC.64 R236, c[0x0][0x228] ;  /* 0x00008a00ffec7b82 */ /* 0x000e660000000a00 */
[C---:B------:R-:W-:Y:S01]  /*9d1a0*/  IMAD.WIDE R242, R82.reuse, 0x4, R4 ;  /* 0x0000000452f27825 */ /* 0x040fe200078e0204 */
[----:B------:R-:W-:-:S03]  /*9d1b0*/  IADD3 R8, R82, R0, RZ ;  /* 0x0000000052087210 */ /* 0x000fc60007ffe0ff */
[C---:B------:R-:W-:Y:S01]  /*9d1c0*/  VIADD R11, R6.reuse, 0x103 ;  /* 0x00000103060b7836 */ /* 0x040fe20000000000 */
[----:B------:R-:W1:Y:S01]  /*9d1d0*/  LDC R104, c[0x0][0x22c] ;  /* 0x00008b00ff687b82 */ /* 0x000e620000000800 */
[----:B------:R-:W-:Y:S01]  /*9d1e0*/  VIADD R82, R6, 0x100 ;  /* 0x0000010006527836 */ /* 0x000fe20000000000 */
[----:B------:R-:W-:Y:S01]  /*9d1f0*/  ISETP.LT.AND P5, PT, R9, R100, !P5 ;  /* 0x000000640900720c */ /* 0x000fe20006fa1270 */
[----:B------:R-:W-:-:S05]  /*9d200*/  IMAD.WIDE R244, R8, 0x4, R2 ;  /* 0x0000000408f47825 */ /* 0x000fca00078e0202 */
[----:B------:R-:W1:Y:S01]  /*9d210*/  LDC R100, c[0x0][0x22c] ;  /* 0x00008b00ff647b82 */ /* 0x000e620000000800 */
[----:B------:R1:W-:Y:S04]  /*9d220*/  @P2 STG.E desc[UR60][R240.64], R206 ;  /* 0x000000cef0002986 */ /* 0x0003e8000c10193c */
[----:B---3--:R3:W-:Y:S04]  /*9d230*/  @P1 STG.E desc[UR60][R242.64], R112 ;  /* 0x00000070f2001986 */ /* 0x0087e8000c10193c */
[----:B-1----:R-:W2:Y:S04]  /*9d240*/  LDL.LU R206, [R1+0xa08] ;  /* 0x000a080001ce7983 */ /* 0x002ea80000300800 */
[----:B---3--:R-:W3:Y:S01]  /*9d250*/  LDL.LU R112, [R1+0x608] ;  /* 0x0006080001707983 */ /* 0x008ee20000300800 */
[----:B------:R-:W-:-:S02]  /*9d260*/  ISETP.GE.AND P2, PT, R11, R235, PT ;  /* 0x000000eb0b00720c */ /* 0x000fc40003f46270 */
[----:B------:R-:W-:Y:S02]  /*9d270*/  ISETP.GE.AND P1, PT, R82, R233, PT ;  /* 0x000000e95200720c */ /* 0x000fe40003f26270 */
[C---:B------:R-:W-:Y:S01]  /*9d280*/  IADD3 R11, R8.reuse, R0, RZ ;  /* 0x00000000080b7210 */ /* 0x040fe20007ffe0ff */
[----:B----4-:R1:W-:Y:S01]  /*9d290*/  @P0 STG.E desc[UR60][R244.64], R114 ;  /* 0x00000072f4000986 */ /* 0x0103e2000c10193c */
[----:B------:R-:W-:Y:S01]  /*9d2a0*/  ISETP.LT.AND P0, PT, R7, R226, !P1 ;  /* 0x000000e20700720c */ /* 0x000fe20004f01270 */
[----:B------:R-:W-:Y:S01]  /*9d2b0*/  IMAD.WIDE R240, R8, 0x4, R4 ;  /* 0x0000000408f07825 */ /* 0x000fe200078e0204 */
[----:B------:R-:W-:Y:S01]  /*9d2c0*/  ISETP.LT.AND P1, PT, R9, R224, !P1 ;  /* 0x000000e00900720c */ /* 0x000fe20004f21270 */
[----:B------:R-:W4:Y:S02]  /*9d2d0*/  LDC.64 R226, c[0x0][0x228] ;  /* 0x00008a00ffe27b82 */ /* 0x000f240000000a00 */
[C---:B------:R-:W-:Y:S01]  /*9d2e0*/  IMAD.WIDE R224, R11.reuse, 0x4, R2 ;  /* 0x000000040be07825 */ /* 0x040fe200078e0202 */
[----:B-1----:R-:W3:Y:S04]  /*9d2f0*/  LDL.LU R114, [R1+0xe6c] ;  /* 0x000e6c0001727983 */ /* 0x002ee80000300800 */
[----:B------:R1:W-:Y:S04]  /*9d300*/  @P5 STG.E desc[UR60][R240.64], R204 ;  /* 0x000000ccf0005986 */ /* 0x0003e8000c10193c */
[----:B-1----:R-:W3:Y:S04]  /*9d310*/  LDL.LU R204, [R1+0xe5c] ;  /* 0x000e5c0001cc7983 */ /* 0x002ee80000300800 */
[----:B------:R1:W-:Y:S04]  /*9d320*/  @P4 STG.E desc[UR60][R224.64], R150 ;  /* 0x00000096e0004986 */ /* 0x0003e8000c10193c */
[----:B-1----:R-:W3:Y:S01]  /*9d330*/  LDL.LU R150, [R1+0xa0c] ;  /* 0x000a0c0001967983 */ /* 0x002ee20000300800 */
[----:B------:R-:W-:-:S05]  /*9d340*/  IMAD.WIDE R240, R11, 0x4, R4 ;  /* 0x000000040bf07825 */ /* 0x000fca00078e0204 */
[----:B--2---:R1:W-:Y:S04]  /*9d350*/  @P6 STG.E desc[UR60][R240.64], R148 ;  /* 0x00000094f0006986 */ /* 0x0043e8000c10193c */
[----:B-1----:R-:W2:Y:S01]  /*9d360*/  LDL.LU R148, [R1+0x60c] ;  /* 0x00060c0001947983 */ /* 0x002ea20000300800 */
[C---:B------:R-:W-:Y:S01]  /*9d370*/  VIADD R8, R6.reuse, 0x101 ;  /* 0x0000010106087836 */ /* 0x040fe20000000000 */
[----:B------:R-:W-:Y:S02]  /*9d380*/  IADD3 R82, R6, 0x104, RZ ;  /* 0x0000010406527810 */ /* 0x000fe40007ffe0ff */
[----:B------:R-:W2:Y:S02]  /*9d390*/  LDL.LU R246, [R1+0xe80] ;  /* 0x000e800001f67983 */ /* 0x000ea40000300800 */
[----:B------:R-:W-:Y:S01]  /*9d3a0*/  ISETP.GE.AND P5, PT, R8, R237, PT ;  /* 0x000000ed0800720c */ /* 0x000fe20003fa6270 */
[----:B------:R-:W-:Y:S01]  /*9d3b0*/  IMAD.IADD R8, R11, 0x1, R0 ;  /* 0x000000010b087824 */ /* 0x000fe200078e0200 */
[----:B------:R-:W-:Y:S01]  /*9d3c0*/  IADD3 R11, R6, 0x102, RZ ;  /* 0x00000102060b7810 */ /* 0x000fe20007ffe0ff */
[----:B------:R-:W2:Y:S01]  /*9d3d0*/  LDL.LU R247, [R1+0xe70] ;  /* 0x000e700001f77983 */ /* 0x000ea20000300800 */
[----:B------:R-:W-:Y:S01]  /*9d3e0*/  ISETP.LT.AND P4, PT, R7, R220, !P5 ;  /* 0x000000dc0700720c */ /* 0x000fe20006f81270 */
[C---:B------:R-:W-:Y:S01]  /*9d3f0*/  IMAD.WIDE R220, R8.reuse, 0x4, R2 ;  /* 0x0000000408dc7825 */ /* 0x040fe200078e0202 */
[----:B------:R-:W-:Y:S01]  /*9d400*/  ISETP.LT.AND P5, PT, R9, R222, !P5 ;  /* 0x000000de0900720c */ /* 0x000fe20006fa1270 */
[----:B------:R-:W2:Y:S01]  /*9d410*/  LDL.LU R231, [R1+0x610] ;  /* 0x0006100001e77983 */ /* 0x000ea20000300800 */
[----:B------:R-:W-:Y:S01]  /*9d420*/  ISETP.GE.AND P6, PT, R11, R239, PT ;  /* 0x000000ef0b00720c */ /* 0x000fe20003fc6270 */
[----:B------:R-:W-:-:S04]  /*9d430*/  IMAD.WIDE R224, R8, 0x4, R4 ;  /* 0x0000000408e07825 */ /* 0x000fc800078e0204 */
[----:B------:R-:W-:Y:S01]  /*9d440*/  IMAD.IADD R8, R8, 0x1, R0 ;  /* 0x0000000108087824 */ /* 0x000fe200078e0200 */
[----:B------:R1:W-:Y:S01]  /*9d450*/  @P0 STG.E desc[UR60][R220.64], R251 ;  /* 0x000000fbdc000986 */ /* 0x0003e2000c10193c */
[----:B------:R-:W-:Y:S02]  /*9d460*/  ISETP.LT.AND P0, PT, R7, R228, !P6 ;  /* 0x000000e40700720c */ /* 0x000fe40007701270 */
[----:B------:R-:W-:Y:S01]  /*9d470*/  IMAD.WIDE R222, R8, 0x4, R2 ;  /* 0x0000000408de7825 */ /* 0x000fe200078e0202 */
[----:B------:R-:W-:-:S03]  /*9d480*/  ISETP.LT.AND P6, PT, R9, R230, !P6 ;  /* 0x000000e60900720c */ /* 0x000fc600077c1270 */
[C---:B------:R-:W-:Y:S02]  /*9d490*/  IMAD.IADD R11, R8.reuse, 0x1, R0 ;  /* 0x00000001080b7824 */ /* 0x040fe400078e0200 */
[----:B-1----:R-:W-:Y:S01]  /*9d4a0*/  IMAD.WIDE R220, R8, 0x4, R4 ;  /* 0x0000000408dc7825 */ /* 0x002fe200078e0204 */
[----:B------:R1:W-:Y:S01]  /*9d4b0*/  @P1 STG.E desc[UR60][R224.64], R249 ;  /* 0x000000f9e0001986 */ /* 0x0003e2000c10193c */
[----:B------:R-:W-:Y:S02]  /*9d4c0*/  ISETP.LT.AND P1, PT, R7, R232, !P2 ;  /* 0x000000e80700720c */ /* 0x000fe40005721270 */
[----:B------:R-:W-:Y:S01]  /*9d4d0*/  ISETP.LT.AND P2, PT, R9, R236, !P2 ;  /* 0x000000ec0900720c */ /* 0x000fe20005741270 */
[C---:B------:R-:W-:Y:S01]  /*9d4e0*/  IMAD.IADD R8, R11.reuse, 0x1, R0 ;  /* 0x000000010b087824 */ /* 0x040fe200078e0200 */
[----:B------:R1:W-:Y:S01]  /*9d4f0*/  @P4 STG.E desc[UR60][R222.64], R110 ;  /* 0x0000006ede004986 */ /* 0x0003e2000c10193c */
[----:B----4-:R-:W-:Y:S01]  /*9d500*/  ISETP.GE.AND P4, PT, R82, R227, PT ;  /* 0x000000e35200720c */ /* 0x010fe20003f86270 */
[----:B-1----:R-:W-:-:S02]  /*9d510*/  IMAD.WIDE R224, R11, 0x4, R2 ;  /* 0x000000040be07825 */ /* 0x002fc400078e0202 */
[----:B------:R1:W-:Y:S01]  /*9d520*/  @P5 STG.E desc[UR60][R220.64], R108 ;  /* 0x0000006cdc005986 */ /* 0x0003e2000c10193c */
[----:B------:R-:W-:-:S03]  /*9d530*/  IADD3 R82, R6, 0x109, RZ ;  /* 0x0000010906527810 */ /* 0x000fc60007ffe0ff */
[----:B------:R4:W-:Y:S01]  /*9d540*/  @P0 STG.E desc[UR60][R224.64], R216 ;  /* 0x000000d8e0000986 */ /* 0x0009e2000c10193c */
[----:B------:R-:W-:Y:S01]  /*9d550*/  ISETP.LT.AND P0, PT, R9, R234, !P4 ;  /* 0x000000ea0900720c */ /* 0x000fe20006701270 */
[----:B------:R-:W-:-:S04]  /*9d560*/  IMAD.WIDE R222, R8, 0x4, R2 ;  /* 0x0000000408de7825 */ /* 0x000fc800078e0202 */
[----:B-1----:R-:W-:-:S04]  /*9d570*/  IMAD.WIDE R220, R11, 0x4, R4 ;  /* 0x000000040bdc7825 */ /* 0x002fc800078e0204 */
[----:B------:R-:W-:Y:S01]  /*9d580*/  VIADD R11, R6, 0x107 ;  /* 0x00000107060b7836 */ /* 0x000fe20000000000 */
[----:B------:R-:W-:Y:S01]  /*9d590*/  ISETP.LT.AND P4, PT, R7, R238, !P4 ;  /* 0x000000ee0700720c */ /* 0x000fe20006781270 */
[----:B------:R-:W-:Y:S03]  /*9d5a0*/  @P6 STG.E desc[UR60][R220.64], R218 ;  /* 0x000000dadc006986 */ /* 0x000fe6000c10193c */
[----:B------:R-:W-:Y:S01]  /*9d5b0*/  ISETP.GE.AND P6, PT, R11, R217, PT ;  /* 0x000000d90b00720c */ /* 0x000fe20003fc6270 */
[----:B----4-:R-:W-:Y:S01]  /*9d5c0*/  IMAD.WIDE R216, R8, 0x4, R4 ;  /* 0x0000000408d87825 */ /* 0x010fe200078e0204 */
[----:B------:R1:W-:Y:S01]  /*9d5d0*/  @P1 STG.E desc[UR60][R222.64], R214 ;  /* 0x000000d6de001986 */ /* 0x0003e2000c10193c */
[----:B------:R-:W-:Y:S02]  /*9d5e0*/  ISETP.GE.AND P1, PT, R82, R219, PT ;  /* 0x000000db5200720c */ /* 0x000fe40003f26270 */
[----:B------:R-:W-:-:S02]  /*9d5f0*/  VIADD R11, R6, 0x10b ;  /* 0x0000010b060b7836 */ /* 0x000fc40000000000 */
[----:B------:R-:W-:Y:S01]  /*9d600*/  IMAD.IADD R82, R8, 0x1, R0 ;  /* 0x0000000108527824 */ /* 0x000fe200078e0200 */
[----:B------:R4:W-:Y:S02]  /*9d610*/  @P2 STG.E desc[UR60][R216.64], R212 ;  /* 0x000000d4d8002986 */ /* 0x0009e4000c10193c */
[----:B------:R-:W-:Y:S01]  /*9d620*/  ISETP.GE.AND P2, PT, R11, R215, PT ;  /* 0x000000d70b00720c */ /* 0x000fe20003f46270 */
[----:B-1----:R-:W-:-:S05]  /*9d630*/  IMAD.WIDE R214, R82, 0x4, R2 ;  /* 0x0000000452d67825 */ /* 0x002fca00078e0202 */
[----:B------:R-:W-:Y:S01]  /*9d640*/  @P4 STG.E desc[UR60][R214.64], R210 ;  /* 0x000000d2d6004986 */ /* 0x000fe2000c10193c */
[----:B----4-:R-:W-:-:S05]  /*9d650*/  IMAD.WIDE R216, R82, 0x4, R4 ;  /* 0x0000000452d87825 */ /* 0x010fca00078e0204 */
[----:B------:R1:W-:Y:S04]  /*9d660*/  @P0 STG.E desc[UR60][R216.64], R208 ;  /* 0x000000d0d8000986 */ /* 0x0003e8000c10193c */
[----:B-1----:R-:W4:Y:S04]  /*9d670*/  LDL.LU R208, [R1+0xa10] ;  /* 0x000a100001d07983 */ /* 0x002f280000300800 */
[----:B------:R-:W4:Y:S01]  /*9d680*/  LDL.LU R250, [R1+0xe84] ;  /* 0x000e840001fa7983 */ /* 0x000f220000300800 */
[----:B------:R-:W-:-:S03]  /*9d690*/  ISETP.LT.AND P5, PT, R7, R226, !P3 ;  /* 0x000000e20700720c */ /* 0x000fc60005fa1270 */
[----:B------:R-:W4:Y:S01]  /*9d6a0*/  LDL.LU R248, [R1+0xe74] ;  /* 0x000e740001f87983 */ /* 0x000f220000300800 */
[----:B------:R-:W-:-:S03]  /*9d6b0*/  ISETP.LT.AND P3, PT, R9, R80, !P3 ;  /* 0x000000500900720c */ /* 0x000fc60005f61270 */
[----:B------:R-:W4:Y:S01]  /*9d6c0*/  LDL.LU R251, [R1+0x614] ;  /* 0x0006140001fb7983 */ /* 0x000f220000300800 */
[----:B------:R-:W-:Y:S01]  /*9d6d0*/  IADD3 R8, R82, R0, RZ ;  /* 0x0000000052087210 */ /* 0x000fe20007ffe0ff */
[----:B------:R-:W-:Y:S02]  /*9d6e0*/  VIADD R11, R6, 0x106 ;  /* 0x00000106060b7836 */ /* 0x000fe40000000000 */
[----:B------:R-:W4:Y:S02]  /*9d6f0*/  LDL.LU R249, [R1+0xa14] ;  /* 0x000a140001f97983 */ /* 0x000f240000300800 */
[C---:B------:R-:W-:Y:S01]  /*9d700*/  IMAD.WIDE R218, R8.reuse, 0x4, R2 ;  /* 0x0000000408da7825 */ /* 0x040fe200078e0202 */
[----:B------:R-:W-:Y:S01]  /*9d710*/  ISETP.GE.AND P4, PT, R11, R102, PT ;  /* 0x000000660b00720c */ /* 0x000fe20003f86270 */
[----:B------:R-:W4:Y:S01]  /*9d720*/  LDL.LU R110, [R1+0xe88] ;  /* 0x000e8800016e7983 */ /* 0x000f220000300800 */
[C---:B------:R-:W-:Y:S01]  /*9d730*/  IADD3 R82, R8.reuse, R0, RZ ;  /* 0x0000000008527210 */ /* 0x040fe20007ffe0ff */
[----:B------:R-:W-:Y:S01]  /*9d740*/  IMAD.WIDE R220, R8, 0x4, R4 ;  /* 0x0000000408dc7825 */ /* 0x000fe200078e0204 */
[----:B------:R-:W1:Y:S01]  /*9d750*/  LDC R102, c[0x0][0x22c] ;  /* 0x00008b00ff667b82 */ /* 0x000e620000000800 */
[----:B------:R-:W4:Y:S02]  /*9d760*/  LDL.LU R108, [R1+0xe78] ;  /* 0x000e7800016c7983 */ /* 0x000f240000300800 */
[----:B------:R-:W-:-:S02]  /*9d770*/  VIADD R11, R6, 0x10d ;  /* 0x0000010d060b7836 */ /* 0x000fc40000000000 */
[----:B------:R-:W-:-:S03]  /*9d780*/  IMAD.IADD R8, R82, 0x1, R0 ;  /* 0x0000000152087824 */ /* 0x000fc600078e0200 */
[----:B------:R-:W-:Y:S01]  /*9d790*/  ISETP.GE.AND P0, PT, R11, R213, PT ;  /* 0x000000d50b00720c */ /* 0x000fe20003f06270 */
[----:B------:R-:W-:-:S04]  /*9d7a0*/  IMAD.WIDE R212, R82, 0x4, R2 ;  /* 0x0000000452d47825 */ /* 0x000fc800078e0202 */
[----:B------:R-:W-:-:S04]  /*9d7b0*/  IMAD.WIDE R214, R82, 0x4, R4 ;  /* 0x0000000452d67825 */ /* 0x000fc800078e0204 */
[----:B------:R-:W-:Y:S01]  /*9d7c0*/  IMAD.WIDE R216, R8, 0x4, R2 ;  /* 0x0000000408d87825 */ /* 0x000fe200078e0202 */
[----:B------:R1:W-:Y:S04]  /*9d7d0*/  @P5 STG.E desc[UR60][R218.64], R206 ;  /* 0x000000ceda005986 */ /* 0x0003e8000c10193c */
[----:B---3--:R3:W-:Y:S01]  /*9d7e0*/  @P3 STG.E desc[UR60][R220.64], R112 ;  /* 0x00000070dc003986 */ /* 0x0087e2000c10193c */
[----:B------:R-:W-:-:S03]  /*9d7f0*/  ISETP.LT.AND P3, PT, R7, R80, !P4 ;  /* 0x000000500700720c */ /* 0x000fc60006761270 */
[----:B-1----:R-:W4:Y:S01]  /*9d800*/  LDL.LU R206, [R1+0x618] ;  /* 0x0006180001ce7983 */ /* 0x002f220000300800 */
[-C--:B------:R-:W-:Y:S02]  /*9d810*/  ISETP.LT.AND P4, PT, R9, R80.reuse, !P4 ;  /* 0x000000500900720c */ /* 0x080fe40006781270 */
[-C--:B------:R-:W-:Y:S01]  /*9d820*/  ISETP.LT.AND P5, PT, R7, R80.reuse, !P6 ;  /* 0x000000500700720c */ /* 0x080fe200077a1270 */
[----:B---3--:R-:W3:Y:S06]  /*9d830*/  LDL.LU R112, [R1+0xa18] ;  /* 0x000a180001707983 */ /* 0x008eec0000300800 */
[----:B------:R1:W-:Y:S01]  /*9d840*/  @P3 STG.E desc[UR60][R212.64], R114 ;  /* 0x00000072d4003986 */ /* 0x0003e2000c10193c */
[----:B------:R-:W-:-:S03]  /*9d850*/  ISETP.LT.AND P6, PT, R9, R80, !P6 ;  /* 0x000000500900720c */ /* 0x000fc600077c1270 */
        /* <DEDUP_REMOVED lines=8> */
[----:B------:R-:W-:Y:S02]  /*9d8e0*/  VIADD R11, R6, 0x108 ;  /* 0x00000108060b7836 */ /* 0x000fe40000000000 */
[----:B------:R-:W-:Y:S01]  /*9d8f0*/  IMAD.IADD R82, R8, 0x1, R0 ;  /* 0x0000000108527824 */ /* 0x000fe200078e0200 */
[----:B------:R-:W-:Y:S01]  /*9d900*/  ISETP.LT.AND P5, PT, R7, R80, !P1 ;  /* 0x000000500700720c */ /* 0x000fe20004fa1270 */
[----:B------:R-:W2:Y:S01]  /*9d910*/  LDL.LU R242, [R1+0xa20] ;  /* 0x000a200001f27983 */ /* 0x000ea20000300800 */
[----:B------:R-:W-:-:S02]  /*9d920*/  ISETP.GE.AND P3, PT, R11, R100, PT ;  /* 0x000000640b00720c */ /* 0x000fc40003f66270 */
[----:B------:R-:W-:Y:S01]  /*9d930*/  IADD3 R11, R6, 0x10f, RZ ;  /* 0x0000010f060b7810 */ /* 0x000fe20007ffe0ff */
[----:B------:R-:W1:Y:S01]  /*9d940*/  LDC R100, c[0x0][0x22c] ;  /* 0x00008b00ff647b82 */ /* 0x000e620000000800 */
[-C--:B------:R-:W-:Y:S02]  /*9d950*/  ISETP.LT.AND P4, PT, R7, R80.reuse, !P3 ;  /* 0x000000500700720c */ /* 0x080fe40005f81270 */
[CC--:B------:R-:W-:Y:S01]  /*9d960*/  ISETP.LT.AND P6, PT, R9.reuse, R80.reuse, !P1 ;  /* 0x000000500900720c */ /* 0x0c0fe20004fc1270 */
[C---:B------:R-:W-:Y:S01]  /*9d970*/  IMAD.WIDE R212, R82.reuse, 0x4, R4 ;  /* 0x0000000452d47825 */ /* 0x040fe200078e0204 */
[----:B------:R-:W-:Y:S01]  /*9d980*/  ISETP.LT.AND P3, PT, R9, R80, !P3 ;  /* 0x000000500900720c */ /* 0x000fe20005f61270 */
[----:B------:R-:W2:Y:S01]  /*9d990*/  LDL.LU R243, [R1+0x620] ;  /* 0x0006200001f37983 */ /* 0x000ea20000300800 */
[----:B------:R-:W-:Y:S01]  /*9d9a0*/  ISETP.GE.AND P1, PT, R11, R211, PT ;  /* 0x000000d30b00720c */ /* 0x000fe20003f26270 */
[----:B------:R-:W-:Y:S01]  /*9d9b0*/  IMAD.WIDE R210, R82, 0x4, R2 ;  /* 0x0000000452d27825 */ /* 0x000fe200078e0202 */
[----:B------:R-:W-:Y:S01]  /*9d9c0*/  IADD3 R11, R6, 0x10a, RZ ;  /* 0x0000010a060b7810 */ /* 0x000fe20007ffe0ff */
[----:B------:R-:W2:Y:S02]  /*9d9d0*/  LDL.LU R235, [R1+0xea0] ;  /* 0x000ea00001eb7983 */ /* 0x000ea40000300800 */
[----:B------:R-:W-:-:S02]  /*9d9e0*/  IMAD.IADD R8, R82, 0x1, R0 ;  /* 0x0000000152087824 */ /* 0x000fc400078e0200 */
[----:B------:R1:W-:Y:S01]  /*9d9f0*/  @P4 STG.E desc[UR60][R210.64], R246 ;  /* 0x000000f6d2004986 */ /* 0x0003e2000c10193c */
[----:B------:R-:W-:Y:S01]  /*9da00*/  ISETP.GE.AND P4, PT, R11, R102, PT ;  /* 0x000000660b00720c */ /* 0x000fe20003f86270 */
[C---:B------:R-:W-:Y:S01]  /*9da10*/  IMAD.WIDE R214, R8.reuse, 0x4, R2 ;  /* 0x0000000408d67825 */ /* 0x040fe200078e0202 */
[----:B------:R-:W2:Y:S01]  /*9da20*/  LDC R102, c[0x0][0x22c] ;  /* 0x00008b00ff667b82 */ /* 0x000ea20000000800 */
[----:B------:R1:W-:Y:S01]  /*9da30*/  @P3 STG.E desc[UR60][R212.64], R247 ;  /* 0x000000f7d4003986 */ /* 0x0003e2000c10193c */
[-C--:B------:R-:W-:Y:S01]  /*9da40*/  ISETP.LT.AND P3, PT, R7, R80.reuse, !P4 ;  /* 0x000000500700720c */ /* 0x080fe20006761270 */
[----:B------:R-:W-:Y:S01]  /*9da50*/  IMAD.WIDE R216, R8, 0x4, R4 ;  /* 0x0000000408d87825 */ /* 0x000fe200078e0204 */
[----:B------:R-:W-:Y:S01]  /*9da60*/  ISETP.LT.AND P4, PT, R9, R80, !P4 ;  /* 0x000000500900720c */ /* 0x000fe20006781270 */
[----:B------:R1:W-:Y:S02]  /*9da70*/  @P5 STG.E desc[UR60][R214.64], R231 ;  /* 0x000000e7d6005986 */ /* 0x0003e4000c10193c */
[----:B------:R-:W-:-:S02]  /*9da80*/  VIADD R11, R6, 0x111 ;  /* 0x00000111060b7836 */ /* 0x000fc40000000000 */
[----:B------:R-:W-:Y:S01]  /*9da90*/  IMAD.IADD R82, R8, 0x1, R0 ;  /* 0x0000000108527824 */ /* 0x000fe200078e0200 */
[----:B------:R-:W-:-:S03]  /*9daa0*/  ISETP.LT.AND P5, PT, R7, R80, !P2 ;  /* 0x000000500700720c */ /* 0x000fc600057a1270 */
[C---:B-1----:R-:W-:Y:S01]  /*9dab0*/  IMAD.WIDE R210, R82.reuse, 0x4, R4 ;  /* 0x0000000452d27825 */ /* 0x042fe200078e0204 */
[----:B------:R-:W-:-:S05]  /*9dac0*/  IADD3 R8, R82, R0, RZ ;  /* 0x0000000052087210 */ /* 0x000fca0007ffe0ff */
[----:B------:R-:W-:-:S04]  /*9dad0*/  IMAD.WIDE R212, R8, 0x4, R2 ;  /* 0x0000000408d47825 */ /* 0x000fc800078e0202 */
[----:B------:R-:W-:Y:S01]  /*9dae0*/  IMAD.WIDE R214, R8, 0x4, R4 ;  /* 0x0000000408d67825 */ /* 0x000fe200078e0204 */
[----:B----4-:R1:W-:Y:S01]  /*9daf0*/  @P6 STG.E desc[UR60][R216.64], R208 ;  /* 0x000000d0d8006986 */ /* 0x0103e2000c10193c */
[----:B------:R-:W-:Y:S02]  /*9db00*/  ISETP.LT.AND P6, PT, R9, R80, !P2 ;  /* 0x000000500900720c */ /* 0x000fe400057c1270 */
[----:B------:R-:W-:Y:S01]  /*9db10*/  ISETP.GE.AND P2, PT, R11, R209, PT ;  /* 0x000000d10b00720c */ /* 0x000fe20003f46270 */
[----:B------:R-:W-:Y:S02]  /*9db20*/  VIADD R11, R6, 0x10c ;  /* 0x0000010c060b7836 */ /* 0x000fe40000000000 */
[----:B-1----:R-:W-:-:S05]  /*9db30*/  IMAD.WIDE R208, R82, 0x4, R2 ;  /* 0x0000000452d07825 */ /* 0x002fca00078e0202 */
[----:B------:R1:W-:Y:S01]  /*9db40*/  @P3 STG.E desc[UR60][R208.64], R250 ;  /* 0x000000fad0003986 */ /* 0x0003e2000c10193c */
[----:B------:R-:W-:-:S03]  /*9db50*/  ISETP.GE.AND P3, PT, R11, R100, PT ;  /* 0x000000640b00720c */ /* 0x000fc60003f66270 */
[----:B------:R4:W-:Y:S01]  /*9db60*/  @P4 STG.E desc[UR60][R210.64], R248 ;  /* 0x000000f8d2004986 */ /* 0x0009e2000c10193c */
[-C--:B------:R-:W-:Y:S01]  /*9db70*/  ISETP.LT.AND P4, PT, R7, R80.reuse, !P3 ;  /* 0x000000500700720c */ /* 0x080fe20005f81270 */
[--C-:B------:R-:W-:Y:S01]  /*9db80*/  IMAD.IADD R100, R8, 0x1, R0.reuse ;  /* 0x0000000108647824 */ /* 0x100fe200078e0200 */
[-C--:B------:R-:W-:Y:S01]  /*9db90*/  ISETP.LT.AND P3, PT, R9, R80.reuse, !P3 ;  /* 0x000000500900720c */ /* 0x080fe20005f61270 */
[----:B------:R4:W-:Y:S01]  /*9dba0*/  @P5 STG.E desc[UR60][R212.64], R251 ;  /* 0x000000fbd4005986 */ /* 0x0009e2000c10193c */
[-C--:B------:R-:W-:Y:S01]  /*9dbb0*/  ISETP.LT.AND P5, PT, R7, R80.reuse, !P0 ;  /* 0x000000500700720c */ /* 0x080fe200047a1270 */
[C---:B------:R-:W-:Y:S02]  /*9dbc0*/  IMAD.IADD R8, R100.reuse, 0x1, R0 ;  /* 0x0000000164087824 */ /* 0x040fe400078e0200 */
[----:B-1----:R-:W-:Y:S01]  /*9dbd0*/  IMAD.WIDE R208, R100, 0x4, R2 ;  /* 0x0000000464d07825 */ /* 0x002fe200078e0202 */
[----:B------:R-:W-:-:S03]  /*9dbe0*/  ISETP.LT.AND P0, PT, R9, R80, !P0 ;  /* 0x000000500900720c */ /* 0x000fc60004701270 */
[----:B------:R-:W-:Y:S01]  /*9dbf0*/  VIADD R82, R6, 0x10e ;  /* 0x0000010e06527836 */ /* 0x000fe20000000000 */
[----:B------:R-:W-:Y:S01]  /*9dc00*/  @P6 STG.E desc[UR60][R214.64], R249 ;  /* 0x000000f9d6006986 */ /* 0x000fe2000c10193c */
[----:B----4-:R-:W-:Y:S01]  /*9dc10*/  IMAD.WIDE R210, R100, 0x4, R4 ;  /* 0x0000000464d27825 */ /* 0x010fe200078e0204 */
[----:B------:R-:W-:Y:S01]  /*9dc20*/  IADD3 R11, R6, 0x113, RZ ;  /* 0x00000113060b7810 */ /* 0x000fe20007ffe0ff */
[----:B------:R-:W1:Y:S01]  /*9dc30*/  LDC R100, c[0x0][0x248] ;  /* 0x00009200ff647b82 */ /* 0x000e620000000800 */
[----:B------:R-:W-:Y:S01]  /*9dc40*/  @P4 STG.E desc[UR60][R208.64], R110 ;  /* 0x0000006ed0004986 */ /* 0x000fe2000c10193c */
[----:B------:R-:W-:Y:S01]  /*9dc50*/  IMAD.WIDE R212, R8, 0x4, R2 ;  /* 0x0000000408d47825 */ /* 0x000fe200078e0202 */
[----:B------:R-:W-:Y:S02]  /*9dc60*/  ISETP.GE.AND P4, PT, R82, R104, PT ;  /* 0x000000685200720c */ /* 0x000fe40003f86270 */
[----:B------:R-:W-:Y:S01]  /*9dc70*/  ISETP.GE.AND P6, PT, R11, R207, PT ;  /* 0x000000cf0b00720c */ /* 0x000fe20003fc6270 */
[----:B------:R-:W-:Y:S01]  /*9dc80*/  @P3 STG.E desc[UR60][R210.64], R108 ;  /* 0x0000006cd2003986 */ /* 0x000fe2000c10193c */
[----:B------:R-:W-:Y:S01]  /*9dc90*/  IADD3 R11, R6, 0x115, RZ ;  /* 0x00000115060b7810 */ /* 0x000fe20007ffe0ff */
[----:B------:R-:W4:Y:S03]  /*9dca0*/  LDC R104, c[0x0][0x22c] ;  /* 0x00008b00ff687b82 */ /* 0x000f260000000800 */
[----:B------:R-:W-:Y:S01]  /*9dcb0*/  ISETP.GE.AND P3, PT, R11, R113, PT ;  /* 0x000000710b00720c */ /* 0x000fe20003f66270 */
[----:B------:R-:W-:-:S04]  /*9dcc0*/  IMAD.IADD R11, R8, 0x1, R0 ;  /* 0x00000001080b7824 */ /* 0x000fc800078e0200 */
[----:B------:R-:W-:Y:S01]  /*9dcd0*/  IMAD.IADD R0, R11, 0x1, R0 ;  /* 0x000000010b007824 */ /* 0x000fe200078e0200 */
[----:B------:R-:W4:Y:S01]  /*9dce0*/  LDC R82, c[0x0][0x248] ;  /* 0x00009200ff527b82 */ /* 0x000f220000000800 */
[----:B------:R1:W-:Y:S01]  /*9dcf0*/  @P5 STG.E desc[UR60][R212.64], R206 ;  /* 0x000000ced4005986 */ /* 0x0003e2000c10193c */
[-C--:B------:R-:W-:Y:S02]  /*9dd00*/  ISETP.LT.AND P5, PT, R7, R80.reuse, !P4 ;  /* 0x000000500700720c */ /* 0x080fe400067a1270 */
[----:B------:R-:W-:Y:S01]  /*9dd10*/  ISETP.LT.AND P4, PT, R9, R80, !P4 ;  /* 0x000000500900720c */ /* 0x000fe20006781270 */
[----:B-1----:R-:W-:-:S05]  /*9dd20*/  IMAD.WIDE R206, R8, 0x4, R4 ;  /* 0x0000000408ce7825 */ /* 0x002fca00078e0204 */
[----:B---3--:R1:W-:Y:S01]  /*9dd30*/  @P0 STG.E desc[UR60][R206.64], R112 ;  /* 0x00000070ce000986 */ /* 0x0083e2000c10193c */
[----:B------:R-:W-:Y:S01]  /*9dd40*/  ISETP.LT.AND P0, PT, R7, R80, !P1 ;  /* 0x000000500700720c */ /* 0x000fe20004f01270 */
[----:B-1----:R-:W-:-:S04]  /*9dd50*/  IMAD.WIDE R112, R11, 0x4, R2 ;  /* 0x000000040b707825 */ /* 0x002fc800078e0202 */
[----:B------:R-:W-:Y:S01]  /*9dd60*/  IMAD.WIDE R206, R11, 0x4, R4 ;  /* 0x000000040bce7825 */ /* 0x000fe200078e0204 */
[----:B------:R1:W-:Y:S01]  /*9dd70*/  @P5 STG.E desc[UR60][R112.64], R114 ;  /* 0x0000007270005986 */ /* 0x0003e2000c10193c */
[----:B------:R-:W-:-:S03]  /*9dd80*/  ISETP.LT.AND P1, PT, R9, R80, !P1 ;  /* 0x000000500900720c */ /* 0x000fc60004f21270 */
[----:B------:R-:W-:Y:S01]  /*9dd90*/  @P4 STG.E desc[UR60][R206.64], R204 ;  /* 0x000000ccce004986 */ /* 0x000fe2000c10193c */
[----:B-1----:R-:W-:-:S05]  /*9dda0*/  IMAD.WIDE R112, R0, 0x4, R2 ;  /* 0x0000000400707825 */ /* 0x002fca00078e0202 */
[----:B------:R1:W-:Y:S04]  /*9ddb0*/  @P0 STG.E desc[UR60][R112.64], R150 ;  /* 0x0000009670000986 */ /* 0x0003e8000c10193c */
[----:B-1----:R-:W3:Y:S04]  /*9ddc0*/  LDL.LU R150, [R1+0xe90] ;  /* 0x000e900001967983 */ /* 0x002ee80000300800 */
[----:B------:R-:W3:Y:S04]  /*9ddd0*/  LDL.LU R229, [R1+0xa24] ;  /* 0x000a240001e57983 */ /* 0x000ee80000300800 */
[----:B------:R-:W3:Y:S01]  /*9dde0*/  LDL.LU R246, [R1+0x624] ;  /* 0x0006240001f67983 */ /* 0x000ee20000300800 */
[----:B------:R-:W-:-:S03]  /*9ddf0*/  IMAD.WIDE R112, R0, 0x4, R4 ;  /* 0x0000000400707825 */ /* 0x000fc600078e0204 */
[----:B------:R-:W3:Y:S04]  /*9de00*/  LDL.LU R247, [R1+0xea4] ;  /* 0x000ea40001f77983 */ /* 0x000ee80000300800 */
[----:B--2---:R1:W-:Y:S04]  /*9de10*/  @P1 STG.E desc[UR60][R112.64], R148 ;  /* 0x0000009470001986 */ /* 0x0043e8000c10193c */
        /* <DEDUP_REMOVED lines=9> */
[----:B------:R-:W-:-:S02]  /*9deb0*/  IADD3 R8, R6, 0x110, RZ ;  /* 0x0000011006087810 */ /* 0x000fc40007ffe0ff */
[----:B------:R-:W-:Y:S01]  /*9dec0*/  IADD3 R11, R6, 0x112, RZ ;  /* 0x00000112060b7810 */ /* 0x000fe20007ffe0ff */
[----:B------:R-:W2:Y:S01]  /*9ded0*/  LDL.LU R240, [R1+0x630] ;  /* 0x0006300001f07983 */ /* 0x000ea20000300800 */
[----:B------:R-:W-:Y:S01]  /*9dee0*/  ISETP.GE.AND P5, PT, R8, R102, PT ;  /* 0x000000660800720c */ /* 0x000fe20003fa6270 */
[----:B------:R-:W-:Y:S01]  /*9def0*/  VIADD R8, R6, 0x117 ;  /* 0x0000011706087836 */ /* 0x000fe20000000000 */
[----:B------:R-:W1:Y:S01]  /*9df00*/  LDC R102, c[0x0][0x248] ;  /* 0x00009200ff667b82 */ /* 0x000e620000000800 */
[CC--:B------:R-:W-:Y:S01]  /*9df10*/  ISETP.LT.AND P1, PT, R7.reuse, R80.reuse, !P2 ;  /* 0x000000500700720c */ /* 0x0c0fe20005721270 */
[----:B------:R-:W2:Y:S01]  /*9df20*/  LDL.LU R241, [R1+0xa30] ;  /* 0x000a300001f17983 */ /* 0x000ea20000300800 */
[-C--:B------:R-:W-:Y:S02]  /*9df30*/  ISETP.LT.AND P4, PT, R7, R80.reuse, !P5 ;  /* 0x000000500700720c */ /* 0x080fe40006f81270 */
[----:B------:R-:W-:Y:S01]  /*9df40*/  ISETP.GE.AND P0, PT, R8, R205, PT ;  /* 0x000000cd0800720c */ /* 0x000fe20003f06270 */
[----:B------:R-:W-:Y:S01]  /*9df50*/  IMAD.IADD R8, R0, 0x1, R100 ;  /* 0x0000000100087824 */ /* 0x000fe200078e0264 */
[CC--:B------:R-:W-:Y:S01]  /*9df60*/  ISETP.LT.AND P5, PT, R9.reuse, R80.reuse, !P5 ;  /* 0x000000500900720c */ /* 0x0c0fe20006fa1270 */
[----:B------:R-:W1:Y:S01]  /*9df70*/  LDC R100, c[0x0][0x248] ;  /* 0x00009200ff647b82 */ /* 0x000e620000000800 */
[----:B------:R-:W-:Y:S01]  /*9df80*/  ISETP.LT.AND P2, PT, R9, R80, !P2 ;  /* 0x000000500900720c */ /* 0x000fe20005741270 */
[C---:B------:R-:W-:Y:S01]  /*9df90*/  IMAD.WIDE R112, R8.reuse, 0x4, R2 ;  /* 0x0000000408707825 */ /* 0x040fe200078e0202 */
[----:B------:R-:W2:Y:S03]  /*9dfa0*/  LDL.LU R237, [R1+0xec0] ;  /* 0x000ec00001ed7983 */ /* 0x000ea60000300800 */
[C---:B------:R-:W-:Y:S01]  /*9dfb0*/  IMAD.WIDE R204, R8.reuse, 0x4, R4 ;  /* 0x0000000408cc7825 */ /* 0x040fe200078e0204 */
[----:B------:R-:W2:Y:S04]  /*9dfc0*/  LDL.LU R244, [R1+0xeb0] ;  /* 0x000eb00001f47983 */ /* 0x000ea80000300800 */
[----:B------:R4:W-:Y:S02]  /*9dfd0*/  @P4 STG.E desc[UR60][R112.64], R242 ;  /* 0x000000f270004986 */ /* 0x0009e4000c10193c */
[----:B----4-:R-:W-:Y:S01]  /*9dfe0*/  ISETP.GE.AND P4, PT, R11, R104, PT ;  /* 0x000000680b00720c */ /* 0x010fe20003f86270 */
[----:B------:R-:W-:Y:S01]  /*9dff0*/  IMAD.IADD R0, R8, 0x1, R82 ;  /* 0x0000000108007824 */ /* 0x000fe200078e0252 */
[----:B------:R-:W4:Y:S01]  /*9e000*/  LDC R104, c[0x0][0x248] ;  /* 0x00009200ff687b82 */ /* 0x000f220000000800 */
[----:B------:R1:W-:Y:S01]  /*9e010*/  @P5 STG.E desc[UR60][R204.64], R243 ;  /* 0x000000f3cc005986 */ /* 0x0003e2000c10193c */
[----:B------:R-:W-:-:S03]  /*9e020*/  ISETP.LT.AND P5, PT, R7, R80, !P4 ;  /* 0x000000500700720c */ /* 0x000fc600067a1270 */
[----:B------:R-:W4:Y:S03]  /*9e030*/  LDL.LU R245, [R1+0x634] ;  /* 0x0006340001f57983 */ /* 0x000f260000300800 */
[----:B------:R-:W3:Y:S01]  /*9e040*/  LDC R82, c[0x0][0x248] ;  /* 0x00009200ff527b82 */ /* 0x000ee20000000800 */
[C---:B------:R-:W-:Y:S01]  /*9e050*/  IMAD.WIDE R112, R0.reuse, 0x4, R2 ;  /* 0x0000000400707825 */ /* 0x040fe200078e0202 */
[----:B------:R-:W-:Y:S01]  /*9e060*/  ISETP.LT.AND P4, PT, R9, R80, !P4 ;  /* 0x000000500900720c */ /* 0x000fe20006781270 */
[----:B------:R-:W4:Y:S02]  /*9e070*/  LDL.LU R233, [R1+0xa34] ;  /* 0x000a340001e97983 */ /* 0x000f240000300800 */
[C---:B-1----:R-:W-:Y:S01]  /*9e080*/  IMAD.WIDE R204, R0.reuse, 0x4, R4 ;  /* 0x0000000400cc7825 */ /* 0x042fe200078e0204 */
[----:B------:R-:W-:Y:S01]  /*9e090*/  IADD3 R0, R0, R102, RZ ;  /* 0x0000006600007210 */ /* 0x000fe20007ffe0ff */
[----:B------:R1:W-:Y:S01]  /*9e0a0*/  @P1 STG.E desc[UR60][R112.64], R235 ;  /* 0x000000eb70001986 */ /* 0x0003e2000c10193c */
[----:B------:R-:W2:Y:S01]  /*9e0b0*/  LDC R102, c[0x0][0x22c] ;  /* 0x00008b00ff667b82 */ /* 0x000ea20000000800 */
[----:B------:R-:W-:-:S02]  /*9e0c0*/  VIADD R8, R6, 0x119 ;  /* 0x0000011906087836 */ /* 0x000fc40000000000 */
[----:B------:R-:W-:Y:S01]  /*9e0d0*/  VIADD R11, R6, 0x114 ;  /* 0x00000114060b7836 */ /* 0x000fe20000000000 */
[----:B------:R-:W4:Y:S02]  /*9e0e0*/  LDL.LU R242, [R1+0xec4] ;  /* 0x000ec40001f27983 */ /* 0x000f240000300800 */
[----:B------:R-:W-:Y:S01]  /*9e0f0*/  ISETP.GE.AND P1, PT, R8, R151, PT ;  /* 0x000000970800720c */ /* 0x000fe20003f26270 */
[C---:B-1----:R-:W-:Y:S01]  /*9e100*/  IMAD.WIDE R112, R0.reuse, 0x4, R2 ;  /* 0x0000000400707825 */ /* 0x042fe200078e0202 */
[----:B------:R-:W4:Y:S03]  /*9e110*/  LDL.LU R243, [R1+0xeb4] ;  /* 0x000eb40001f37983 */ /* 0x000f260000300800 */
[----:B------:R-:W-:Y:S01]  /*9e120*/  IMAD.IADD R8, R0, 0x1, R100 ;  /* 0x0000000100087824 */ /* 0x000fe200078e0264 */
[----:B------:R-:W4:Y:S01]  /*9e130*/  LDL.LU R235, [R1+0x638] ;  /* 0x0006380001eb7983 */ /* 0x000f220000300800 */
[----:B------:R-:W1:Y:S03]  /*9e140*/  LDC R100, c[0x0][0x248] ;  /* 0x00009200ff647b82 */ /* 0x000e660000000800 */
[----:B---3--:R3:W-:Y:S01]  /*9e150*/  @P2 STG.E desc[UR60][R204.64], R150 ;  /* 0x00000096cc002986 */ /* 0x0087e2000c10193c */
[----:B------:R-:W-:-:S03]  /*9e160*/  ISETP.LT.AND P2, PT, R7, R80, !P6 ;  /* 0x000000500700720c */ /* 0x000fc60007741270 */
[----:B------:R1:W-:Y:S01]  /*9e170*/  @P5 STG.E desc[UR60][R112.64], R229 ;  /* 0x000000e570005986 */ /* 0x0003e2000c10193c */
[----:B------:R-:W-:Y:S02]  /*9e180*/  ISETP.GE.AND P5, PT, R11, R106, PT ;  /* 0x0000006a0b00720c */ /* 0x000fe40003fa6270 */
[-C--:B------:R-:W-:Y:S01]  /*9e190*/  ISETP.LT.AND P6, PT, R9, R80.reuse, !P6 ;  /* 0x000000500900720c */ /* 0x080fe200077c1270 */
[----:B------:R-:W4:Y:S01]  /*9e1a0*/  LDC R106, c[0x0][0x248] ;  /* 0x00009200ff6a7b82 */ /* 0x000f220000000800 */
[----:B---3--:R-:W-:Y:S01]  /*9e1b0*/  IMAD.WIDE R150, R0, 0x4, R4 ;  /* 0x0000000400967825 */ /* 0x008fe200078e0204 */
[----:B-1----:R-:W3:Y:S03]  /*9e1c0*/  LDL.LU R229, [R1+0xa38] ;  /* 0x000a380001e57983 */ /* 0x002ee60000300800 */
[----:B------:R-:W-:Y:S01]  /*9e1d0*/  IMAD.WIDE R112, R8, 0x4, R2 ;  /* 0x0000000408707825 */ /* 0x000fe200078e0202 */
[----:B------:R1:W-:Y:S01]  /*9e1e0*/  @P4 STG.E desc[UR60][R150.64], R246 ;  /* 0x000000f696004986 */ /* 0x0003e2000c10193c */
[----:B------:R-:W-:-:S02]  /*9e1f0*/  ISETP.LT.AND P4, PT, R7, R80, !P5 ;  /* 0x000000500700720c */ /* 0x000fc40006f81270 */
[----:B------:R-:W-:Y:S01]  /*9e200*/  IMAD.IADD R0, R8, 0x1, R82 ;  /* 0x0000000108007824 */ /* 0x000fe200078e0252 */
[C---:B------:R-:W-:Y:S01]  /*9e210*/  IADD3 R11, R6.reuse, 0x11b, RZ ;  /* 0x0000011b060b7810 */ /* 0x040fe20007ffe0ff */
[----:B------:R2:W-:Y:S01]  /*9e220*/  @P2 STG.E desc[UR60][R112.64], R247 ;  /* 0x000000f770002986 */ /* 0x0005e2000c10193c */
[-C--:B------:R-:W-:Y:S01]  /*9e230*/  ISETP.LT.AND P5, PT, R9, R80.reuse, !P5 ;  /* 0x000000500900720c */ /* 0x080fe20006fa1270 */
[----:B------:R-:W4:Y:S01]  /*9e240*/  LDC R82, c[0x0][0x22c] ;  /* 0x00008b00ff527b82 */ /* 0x000f220000000800 */
[----:B------:R-:W-:Y:S01]  /*9e250*/  ISETP.GE.AND P2, PT, R11, R149, PT ;  /* 0x000000950b00720c */ /* 0x000fe20003f46270 */
[----:B------:R-:W-:Y:S02]  /*9e260*/  VIADD R11, R6, 0x116 ;  /* 0x00000116060b7836 */ /* 0x000fe40000000000 */
[----:B-1----:R-:W-:Y:S01]  /*9e270*/  IMAD.WIDE R150, R8, 0x4, R4 ;  /* 0x0000000408967825 */ /* 0x002fe200078e0204 */
[----:B------:R-:W3:Y:S03]  /*9e280*/  LDL.LU R246, [R1+0xec8] ;  /* 0x000ec80001f67983 */ /* 0x000ee60000300800 */
[----:B--2---:R-:W-:Y:S01]  /*9e290*/  IMAD.WIDE R112, R0, 0x4, R2 ;  /* 0x0000000400707825 */ /* 0x004fe200078e0202 */
[----:B------:R1:W-:Y:S01]  /*9e2a0*/  @P6 STG.E desc[UR60][R150.64], R148 ;  /* 0x0000009496006986 */ /* 0x0003e2000c10193c */
[----:B------:R-:W-:-:S03]  /*9e2b0*/  ISETP.LT.AND P6, PT, R7, R80, !P3 ;  /* 0x000000500700720c */ /* 0x000fc60005fc1270 */
[----:B------:R2:W-:Y:S01]  /*9e2c0*/  @P4 STG.E desc[UR60][R112.64], R231 ;  /* 0x000000e770004986 */ /* 0x0005e2000c10193c */
[----:B------:R-:W-:Y:S02]  /*9e2d0*/  ISETP.GE.AND P4, PT, R11, R102, PT ;  /* 0x000000660b00720c */ /* 0x000fe40003f86270 */
[C---:B----4-:R-:W-:Y:S01]  /*9e2e0*/  IADD3 R8, R0.reuse, R104, RZ ;  /* 0x0000006800087210 */ /* 0x050fe20007ffe0ff */
[----:B------:R-:W4:Y:S01]  /*9e2f0*/  LDL.LU R247, [R1+0xeb8] ;  /* 0x000eb80001f77983 */ /* 0x000f220000300800 */
[----:B-1----:R-:W-:Y:S01]  /*9e300*/  IMAD.WIDE R148, R0, 0x4, R4 ;  /* 0x0000000400947825 */ /* 0x002fe200078e0204 */
[-C--:B------:R-:W-:Y:S01]  /*9e310*/  ISETP.LT.AND P3, PT, R9, R80.reuse, !P3 ;  /* 0x000000500900720c */ /* 0x080fe20005f61270 */
[----:B------:R-:W1:Y:S03]  /*9e320*/  LDC R104, c[0x0][0x248] ;  /* 0x00009200ff687b82 */ /* 0x000e660000000800 */
[----:B------:R2:W-:Y:S01]  /*9e330*/  @P5 STG.E desc[UR60][R148.64], R250 ;  /* 0x000000fa94005986 */ /* 0x0005e2000c10193c */
[----:B------:R-:W-:Y:S01]  /*9e340*/  ISETP.LT.AND P5, PT, R7, R80, !P4 ;  /* 0x000000500700720c */ /* 0x000fe200067a1270 */
[----:B--2---:R-:W-:-:S03]  /*9e350*/  IMAD.WIDE R112, R8, 0x4, R2 ;  /* 0x0000000408707825 */ /* 0x004fc600078e0202 */
[----:B------:R-:W2:Y:S01]  /*9e360*/  LDC R102, c[0x0][0x248] ;  /* 0x00009200ff667b82 */ /* 0x000ea20000000800 */
[C---:B------:R-:W-:Y:S01]  /*9e370*/  IMAD.IADD R0, R8.reuse, 0x1, R100 ;  /* 0x0000000108007824 */ /* 0x040fe200078e0264 */
[----:B------:R1:W-:Y:S01]  /*9e380*/  @P6 STG.E desc[UR60][R112.64], R248 ;  /* 0x000000f870006986 */ /* 0x0003e2000c10193c */
[----:B------:R-:W-:Y:S01]  /*9e390*/  ISETP.LT.AND P4, PT, R9, R80, !P4 ;  /* 0x000000500900720c */ /* 0x000fe20006781270 */
[----:B------:R-:W-:Y:S01]  /*9e3a0*/  IMAD.WIDE R148, R8, 0x4, R4 ;  /* 0x0000000408947825 */ /* 0x000fe200078e0204 */
[----:B------:R-:W-:-:S03]  /*9e3b0*/  IADD3 R8, R6, 0x118, RZ ;  /* 0x0000011806087810 */ /* 0x000fc60007ffe0ff */
[----:B------:R-:W2:Y:S01]  /*9e3c0*/  LDC R100, c[0x0][0x248] ;  /* 0x00009200ff647b82 */ /* 0x000ea20000000800 */
[----:B------:R-:W-:Y:S02]  /*9e3d0*/  VIADD R11, R6, 0x11d ;  /* 0x0000011d060b7836 */ /* 0x000fe40000000000 */
[----:B-1----:R-:W-:Y:S01]  /*9e3e0*/  IMAD.WIDE R112, R0, 0x4, R2 ;  /* 0x0000000400707825 */ /* 0x002fe200078e0202 */
[----:B------:R1:W-:Y:S02]  /*9e3f0*/  @P3 STG.E desc[UR60][R148.64], R114 ;  /* 0x0000007294003986 */ /* 0x0003e4000c10193c */
[----:B------:R-:W-:Y:S02]  /*9e400*/  ISETP.GE.AND P6, PT, R11, R115, PT ;  /* 0x000000730b00720c */ /* 0x000fe40003fc6270 */
[----:B------:R1:W-:Y:S01]  /*9e410*/  @P5 STG.E desc[UR60][R112.64], R251 ;  /* 0x000000fb70005986 */ /* 0x0003e2000c10193c */
[-C--:B------:R-:W-:Y:S02]  /*9e420*/  ISETP.LT.AND P5, PT, R7, R80.reuse, !P0 ;  /* 0x000000500700720c */ /* 0x080fe400047a1270 */
[----:B------:R-:W-:-:S02]  /*9e430*/  ISETP.LT.AND P0, PT, R9, R80, !P0 ;  /* 0x000000500900720c */ /* 0x000fc40004701270 */
[----:B------:R-:W-:Y:S01]  /*9e440*/  ISETP.GE.AND P3, PT, R8, R82, PT ;  /* 0x000000520800720c */ /* 0x000fe20003f66270 */
[C---:B------:R-:W-:Y:S01]  /*9e450*/  IMAD.IADD R8, R0.reuse, 0x1, R106 ;  /* 0x0000000100087824 */ /* 0x040fe200078e026a */
[----:B------:R-:W2:Y:S01]  /*9e460*/  LDC R82, c[0x0][0x22c] ;  /* 0x00008b00ff527b82 */ /* 0x000ea20000000800 */
[----:B-1----:R-:W-:-:S04]  /*9e470*/  IMAD.WIDE R114, R0, 0x4, R4 ;  /* 0x0000000400727825 */ /* 0x002fc800078e0204 */
[C---:B------:R-:W-:Y:S01]  /*9e480*/  IMAD.WIDE R112, R8.reuse, 0x4, R2 ;  /* 0x0000000408707825 */ /* 0x040fe200078e0202 */
[----:B------:R1:W-:Y:S02]  /*9e490*/  @P4 STG.E desc[UR60][R114.64], R110 ;  /* 0x0000006e72004986 */ /* 0x0003e4000c10193c */
[----:B------:R-:W2:Y:S02]  /*9e4a0*/  LDC R106, c[0x0][0x22c] ;  /* 0x00008b00ff6a7b82 */ /* 0x000ea40000000800 */
[----:B------:R-:W4:Y:S04]  /*9e4b0*/  LDL.LU R251, [R1+0x63c] ;  /* 0x00063c0001fb7983 */ /* 0x000f280000300800 */
[----:B------:R-:W-:Y:S01]  /*9e4c0*/  @P5 STG.E desc[UR60][R112.64], R108 ;  /* 0x0000006c70005986 */ /* 0x000fe2000c10193c */
[C---:B-1----:R-:W-:Y:S01]  /*9e4d0*/  IMAD.WIDE R114, R8.reuse, 0x4, R4 ;  /* 0x0000000408727825 */ /* 0x042fe200078e0204 */
[----:B------:R-:W-:Y:S01]  /*9e4e0*/  IADD3 R0, R8, R104, RZ ;  /* 0x0000006808007210 */ /* 0x000fe20007ffe0ff */
[----:B------:R-:W1:Y:S03]  /*9e4f0*/  LDC R110, c[0x0][0x248] ;  /* 0x00009200ff6e7b82 */ /* 0x000e660000000800 */
[----:B------:R2:W-:Y:S01]  /*9e500*/  @P0 STG.E desc[UR60][R114.64], R249 ;  /* 0x000000f972000986 */ /* 0x0005e2000c10193c */
[----:B------:R-:W-:Y:S01]  /*9e510*/  ISETP.LT.AND P4, PT, R7, R80, !P3 ;  /* 0x000000500700720c */ /* 0x000fe20005f81270 */
[----:B------:R-:W-:-:S02]  /*9e520*/  VIADD R11, R6, 0x11f ;  /* 0x0000011f060b7836 */ /* 0x000fc40000000000 */
[----:B------:R-:W-:Y:S01]  /*9e530*/  VIADD R8, R6, 0x11a ;  /* 0x0000011a06087836 */ /* 0x000fe20000000000 */
[----:B------:R-:W1:Y:S01]  /*9e540*/  LDC R104, c[0x0][0x22c] ;  /* 0x00008b00ff687b82 */ /* 0x000e620000000800 */
[----:B--2---:R-:W2:Y:S01]  /*9e550*/  LDL.LU R249, [R1+0xa3c] ;  /* 0x000a3c0001f97983 */ /* 0x004ea20000300800 */
[-C--:B------:R-:W-:Y:S02]  /*9e560*/  ISETP.LT.AND P3, PT, R9, R80.reuse, !P3 ;  /* 0x000000500900720c */ /* 0x080fe40005f61270 */
[----:B------:R-:W-:Y:S01]  /*9e570*/  ISETP.GE.AND P5, PT, R11, R109, PT ;  /* 0x0000006d0b00720c */ /* 0x000fe20003fa6270 */
[C---:B------:R-:W-:Y:S01]  /*9e580*/  IMAD.WIDE R108, R0.reuse, 0x4, R2 ;  /* 0x00000004006c7825 */ /* 0x040fe200078e0202 */
[----:B------:R-:W-:Y:S01]  /*9e590*/  ISETP.LT.AND P0, PT, R7, R80, !P1 ;  /* 0x000000500700720c */ /* 0x000fe20004f01270 */
[----:B------:R-:W2:Y:S02]  /*9e5a0*/  LDL.LU R231, [R1+0xecc] ;  /* 0x000ecc0001e77983 */ /* 0x000ea40000300800 */
[----:B------:R-:W-:-:S02]  /*9e5b0*/  IMAD.WIDE R112, R0, 0x4, R4 ;  /* 0x0000000400707825 */ /* 0x000fc400078e0204 */
[----:B------:R1:W-:Y:S01]  /*9e5c0*/  @P4 STG.E desc[UR60][R108.64], R240 ;  /* 0x000000f06c004986 */ /* 0x0003e2000c10193c */
[----:B------:R-:W-:Y:S01]  /*9e5d0*/  ISETP.GE.AND P4, PT, R8, R82, PT ;  /* 0x000000520800720c */ /* 0x000fe20003f86270 */
[----:B------:R-:W-:Y:S01]  /*9e5e0*/  IMAD.IADD R0, R0, 0x1, R102 ;  /* 0x0000000100007824 */ /* 0x000fe200078e0266 */
[----:B------:R-:W1:Y:S01]  /*9e5f0*/  LDC R82, c[0x0][0x248] ;  /* 0x00009200ff527b82 */ /* 0x000e620000000800 */
[----:B------:R1:W-:Y:S01]  /*9e600*/  @P3 STG.E desc[UR60][R112.64], R241 ;  /* 0x000000f170003986 */ /* 0x0003e2000c10193c */
[-C--:B------:R-:W-:Y:S02]  /*9e610*/  ISETP.LT.AND P1, PT, R9, R80.reuse, !P1 ;  /* 0x000000500900720c */ /* 0x080fe40004f21270 */
[-C--:B------:R-:W-:Y:S01]  /*9e620*/  ISETP.LT.AND P3, PT, R7, R80.reuse, !P4 ;  /* 0x000000500700720c */ /* 0x080fe20006761270 */
[C---:B------:R-:W-:Y:S01]  /*9e630*/  IMAD.IADD R8, R0.reuse, 0x1, R100 ;  /* 0x0000000100087824 */ /* 0x040fe200078e0264 */
[----:B------:R-:W-:Y:S01]  /*9e640*/  ISETP.LT.AND P4, PT, R9, R80, !P4 ;  /* 0x000000500900720c */ /* 0x000fe20006781270 */
[----:B------:R-:W2:Y:S01]  /*9e650*/  LDL.LU R250, [R1+0xebc] ;  /* 0x000ebc0001fa7983 */ /* 0x000ea20000300800 */
[----:B------:R-:W1:Y:S02]  /*9e660*/  LDC R102, c[0x0][0x248] ;  /* 0x00009200ff667b82 */ /* 0x000e640000000800 */
[--C-:B-1----:R-:W-:Y:S01]  /*9e670*/  IMAD.WIDE R108, R0, 0x4, R2.reuse ;  /* 0x00000004006c7825 */ /* 0x102fe200078e0202 */
[----:B------:R-:W-:Y:S01]  /*9e680*/  IADD3 R11, R6, 0x11c, RZ ;  /* 0x0000011c060b7810 */ /* 0x000fe20007ffe0ff */
[----:B------:R-:W2:Y:S02]  /*9e690*/  LDL.LU R248, [R1+0xa40] ;  /* 0x000a400001f87983 */ /* 0x000ea40000300800 */
[----:B------:R-:W-:-:S02]  /*9e6a0*/  IMAD.WIDE R112, R8, 0x4, R2 ;  /* 0x0000000408707825 */ /* 0x000fc400078e0202 */
[----:B------:R1:W-:Y:S01]  /*9e6b0*/  @P0 STG.E desc[UR60][R108.64], R237 ;  /* 0x000000ed6c000986 */ /* 0x0003e2000c10193c */
[----:B------:R-:W1:Y:S01]  /*9e6c0*/  LDC R100, c[0x0][0x248] ;  /* 0x00009200ff647b82 */ /* 0x000e620000000800 */
[----:B------:R-:W-:Y:S01]  /*9e6d0*/  IMAD.WIDE R114, R8, 0x4, R4 ;  /* 0x0000000408727825 */ /* 0x000fe200078e0204 */
[----:B------:R-:W-:-:S03]  /*9e6e0*/  ISETP.GE.AND P0, PT, R11, R106, PT ;  /* 0x0000006a0b00720c */ /* 0x000fc60003f06270 */
[----:B-1----:R-:W-:Y:S01]  /*9e6f0*/  IMAD.WIDE R108, R0, 0x4, R4 ;  /* 0x00000004006c7825 */ /* 0x002fe200078e0204 */
[----:B------:R-:W-:Y:S02]  /*9e700*/  IADD3 R11, R6, 0x121, RZ ;  /* 0x00000121060b7810 */ /* 0x000fe40007ffe0ff */
[----:B------:R-:W1:Y:S02]  /*9e710*/  LDC R106, c[0x0][0x22c] ;  /* 0x00008b00ff6a7b82 */ /* 0x000e640000000800 */
[----:B------:R1:W-:Y:S04]  /*9e720*/  @P1 STG.E desc[UR60][R108.64], R244 ;  /* 0x000000f46c001986 */ /* 0x0003e8000c10193c */
[----:B------:R1:W-:Y:S01]  /*9e730*/  @P3 STG.E desc[UR60][R112.64], R245 ;  /* 0x000000f570003986 */ /* 0x0003e2000c10193c */
[----:B------:R-:W-:-:S02]  /*9e740*/  ISETP.LT.AND P3, PT, R7, R80, !P2 ;  /* 0x000000500700720c */ /* 0x000fc40005761270 */
[-C--:B------:R-:W-:Y:S01]  /*9e750*/  ISETP.LT.AND P2, PT, R9, R80.reuse, !P2 ;  /* 0x000000500900720c */ /* 0x080fe20005741270 */
[----:B------:R-:W-:Y:S01]  /*9e760*/  @P4 STG.E desc[UR60][R114.64], R233 ;  /* 0x000000e972004986 */ /* 0x000fe2000c10193c */
[----:B------:R-:W-:Y:S01]  /*9e770*/  IMAD.IADD R0, R8, 0x1, R110 ;  /* 0x0000000108007824 */ /* 0x000fe200078e026e */
[-C--:B------:R-:W-:Y:S02]  /*9e780*/  ISETP.LT.AND P4, PT, R7, R80.reuse, !P0 ;  /* 0x000000500700720c */ /* 0x080fe40004781270 */
[----:B------:R-:W-:Y:S01]  /*9e790*/  ISETP.GE.AND P1, PT, R11, R111, PT ;  /* 0x0000006f0b00720c */ /* 0x000fe20003f26270 */
[C---:B------:R-:W-:Y:S02]  /*9e7a0*/  IMAD.IADD R8, R0.reuse, 0x1, R82 ;  /* 0x0000000100087824 */ /* 0x040fe400078e0252 */
[----:B-1----:R-:W-:Y:S01]  /*9e7b0*/  IMAD.WIDE R108, R0, 0x4, R2 ;  /* 0x00000004006c7825 */ /* 0x002fe200078e0202 */
[----:B------:R-:W-:Y:S01]  /*9e7c0*/  ISETP.LT.AND P0, PT, R9, R80, !P0 ;  /* 0x000000500900720c */ /* 0x000fe20004701270 */
[----:B------:R-:W1:Y:S02]  /*9e7d0*/  LDC R82, c[0x0][0x248] ;  /* 0x00009200ff527b82 */ /* 0x000e640000000800 */
[----:B------:R-:W-:-:S02]  /*9e7e0*/  VIADD R11, R6, 0x11e ;  /* 0x0000011e060b7836 */ /* 0x000fc40000000000 */
[----:B------:R-:W-:Y:S01]  /*9e7f0*/  IMAD.WIDE R110, R0, 0x4, R4 ;  /* 0x00000004006e7825 */ /* 0x000fe200078e0204 */
[----:B------:R1:W-:Y:S03]  /*9e800*/  @P3 STG.E desc[UR60][R108.64], R242 ;  /* 0x000000f26c003986 */ /* 0x0003e6000c10193c */
[C---:B------:R-:W-:Y:S01]  /*9e810*/  IMAD.WIDE R112, R8.reuse, 0x4, R2 ;  /* 0x0000000408707825 */ /* 0x040fe200078e0202 */
[----:B------:R-:W-:Y:S01]  /*9e820*/  ISETP.GE.AND P3, PT, R11, R104, PT ;  /* 0x000000680b00720c */ /* 0x000fe20003f66270 */
[----:B------:R1:W-:Y:S01]  /*9e830*/  @P2 STG.E desc[UR60][R110.64], R243 ;  /* 0x000000f36e002986 */ /* 0x0003e2000c10193c */
[-C--:B------:R-:W-:Y:S01]  /*9e840*/  ISETP.LT.AND P2, PT, R7, R80.reuse, !P6 ;  /* 0x000000500700720c */ /* 0x080fe20007741270 */
[----:B------:R-:W2:Y:S01]  /*9e850*/  LDC R104, c[0x0][0x22c] ;  /* 0x00008b00ff687b82 */ /* 0x000ea20000000800 */
[----:B------:R-:W-:Y:S01]  /*9e860*/  ISETP.LT.AND P6, PT, R9, R80, !P6 ;  /* 0x000000500900720c */ /* 0x000fe200077c1270 */
[----:B------:R1:W-:Y:S01]  /*9e870*/  @P4 STG.E desc[UR60][R112.64], R235 ;  /* 0x000000eb70004986 */ /* 0x0003e2000c10193c */
[C---:B------:R-:W-:Y:S01]  /*9e880*/  IADD3 R11, R8.reuse, R102, RZ ;  /* 0x00000066080b7210 */ /* 0x040fe20007ffe0ff */
[----:B-1----:R-:W-:Y:S01]  /*9e890*/  IMAD.WIDE R108, R8, 0x4, R4 ;  /* 0x00000004086c7825 */ /* 0x002fe200078e0204 */
[----:B------:R-:W-:-:S03]  /*9e8a0*/  ISETP.LT.AND P4, PT, R7, R80, !P3 ;  /* 0x000000500700720c */ /* 0x000fc60005f81270 */
[----:B------:R-:W1:Y:S01]  /*9e8b0*/  LDC R102, c[0x0][0x248] ;  /* 0x00009200ff667b82 */ /* 0x000e620000000800 */
[----:B------:R-:W-:Y:S01]  /*9e8c0*/  IMAD.IADD R0, R11, 0x1, R100 ;  /* 0x000000010b007824 */ /* 0x000fe200078e0264 */
[----:B------:R-:W-:Y:S01]  /*9e8d0*/  ISETP.LT.AND P3, PT, R9, R80, !P3 ;  /* 0x000000500900720c */ /* 0x000fe20005f61270 */
[----:B------:R-:W-:-:S04]  /*9e8e0*/  IMAD.WIDE R110, R11, 0x4, R4 ;  /* 0x000000040b6e7825 */ /* 0x000fc800078e0204 */
[----:B------:R-:W-:Y:S01]  /*9e8f0*/  IMAD.WIDE R112, R0, 0x4, R2 ;  /* 0x0000000400707825 */ /* 0x000fe200078e0202 */
[----:B------:R-:W1:Y:S03]  /*9e900*/  LDC R114, c[0x0][0x22c] ;  /* 0x00008b00ff727b82 */ /* 0x000e660000000800 */
[----:B------:R-:W-:-:S05]  /*9e910*/  VIADD R8, R6, 0x120 ;  /* 0x0000012006087836 */ /* 0x000fca0000000000 */
[----:B------:R-:W1:Y:S01]  /*9e920*/  LDC R100, c[0x0][0x248] ;  /* 0x00009200ff647b82 */ /* 0x000e620000000800 */
[----:B---3--:R3:W-:Y:S02]  /*9e930*/  @P0 STG.E desc[UR60][R108.64], R229 ;  /* 0x000000e56c000986 */ /* 0x0087e4000c10193c */
[----:B---3--:R-:W-:-:S05]  /*9e940*/  IMAD.WIDE R108, R11, 0x4, R2 ;  /* 0x000000040b6c7825 */ /* 0x008fca00078e0202 */
[----:B------:R3:W-:Y:S04]  /*9e950*/  @P2 STG.E desc[UR60][R108.64], R246 ;  /* 0x000000f66c002986 */ /* 0x0007e8000c10193c */
[----:B----4-:R-:W-:Y:S01]  /*9e960*/  @P6 STG.E desc[UR60][R110.64], R247 ;  /* 0x000000f76e006986 */ /* 0x010fe2000c10193c */
[----:B---3--:R-:W-:-:S03]  /*9e970*/  IMAD.WIDE R108, R0, 0x4, R4 ;  /* 0x00000004006c7825 */ /* 0x008fc600078e0204 */
[----:B------:R3:W-:Y:S04]  /*9e980*/  @P4 STG.E desc[UR60][R112.64], R251 ;  /* 0x000000fb70004986 */ /* 0x0007e8000c10193c */
[----:B---3--:R-:W3:Y:S01]  /*9e990*/  LDL.LU R251, [R1+0xee0] ;  /* 0x000ee00001fb7983 */ /* 0x008ee20000300800 */
[----:B------:R-:W-:Y:S01]  /*9e9a0*/  ISETP.GE.AND P0, PT, R8, R106, PT ;  /* 0x0000006a0800720c */ /* 0x000fe20003f06270 */
[----:B------:R-:W4:Y:S02]  /*9e9b0*/  LDC R112, c[0x0][0x248] ;  /* 0x00009200ff707b82 */ /* 0x000f240000000800 */
[----:B--2---:R2:W-:Y:S04]  /*9e9c0*/  @P3 STG.E desc[UR60][R108.64], R249 ;  /* 0x000000f96c003986 */ /* 0x0045e8000c10193c */
[----:B--2---:R-:W2:Y:S01]  /*9e9d0*/  LDL.LU R249, [R1+0xed0] ;  /* 0x000ed00001f97983 */ /* 0x004ea20000300800 */
[-C--:B------:R-:W-:Y:S01]  /*9e9e0*/  ISETP.LT.AND P4, PT, R7, R80.reuse, !P5 ;  /* 0x000000500700720c */ /* 0x080fe20006f81270 */
[----:B------:R-:W-:Y:S01]  /*9e9f0*/  IMAD.IADD R8, R0, 0x1, R82 ;  /* 0x0000000100087824 */ /* 0x000fe200078e0252 */
[-C--:B------:R-:W-:Y:S01]  /*9ea00*/  ISETP.LT.AND P5, PT, R9, R80.reuse, !P5 ;  /* 0x000000500900720c */ /* 0x080fe20006fa1270 */
[C---:B------:R-:W-:Y:S01]  /*9ea10*/  VIADD R82, R6.reuse, 0x123 ;  /* 0x0000012306527836 */ /* 0x040fe20000000000 */
[----:B------:R-:W4:Y:S01]  /*9ea20*/  LDL.LU R245, [R1+0x640] ;  /* 0x0006400001f57983 */ /* 0x000f220000300800 */
[----:B------:R-:W-:Y:S01]  /*9ea30*/  IADD3 R11, R6, 0x122, RZ ;  /* 0x00000122060b7810 */ /* 0x000fe20007ffe0ff */
[----:B------:R-:W-:Y:S01]  /*9ea40*/  IMAD.WIDE R108, R8, 0x4, R4 ;  /* 0x00000004086c7825 */ /* 0x000fe200078e0204 */
[-C--:B------:R-:W-:Y:S01]  /*9ea50*/  ISETP.LT.AND P6, PT, R7, R80.reuse, !P0 ;  /* 0x000000500700720c */ /* 0x080fe200047c1270 */
[----:B------:R-:W4:Y:S01]  /*9ea60*/  LDL.LU R233, [R1+0xa44] ;  /* 0x000a440001e97983 */ /* 0x000f220000300800 */
[----:B------:R-:W-:Y:S01]  /*9ea70*/  ISETP.GE.AND P3, PT, R82, R107, PT ;  /* 0x0000006b5200720c */ /* 0x000fe20003f66270 */
[C---:B------:R-:W-:Y:S01]  /*9ea80*/  IMAD.WIDE R106, R8.reuse, 0x4, R2 ;  /* 0x00000004086a7825 */ /* 0x040fe200078e0202 */
[----:B------:R-:W-:Y:S01]  /*9ea90*/  ISETP.LT.AND P0, PT, R9, R80, !P0 ;  /* 0x000000500900720c */ /* 0x000fe20004701270 */
[----:B------:R-:W4:Y:S01]  /*9eaa0*/  LDL.LU R243, [R1+0xed4] ;  /* 0x000ed40001f37983 */ /* 0x000f220000300800 */
[----:B-1----:R-:W-:Y:S01]  /*9eab0*/  IADD3 R0, R8, R102, RZ ;  /* 0x0000006608007210 */ /* 0x002fe20007ffe0ff */
[----:B------:R-:W1:Y:S01]  /*9eac0*/  LDC R82, c[0x0][0x248] ;  /* 0x00009200ff527b82 */ /* 0x000e620000000800 */
[----:B------:R-:W-:Y:S01]  /*9ead0*/  ISETP.GE.AND P2, PT, R11, R104, PT ;  /* 0x000000680b00720c */ /* 0x000fe20003f46270 */
[----:B------:R-:W4:Y:S01]  /*9eae0*/  LDL.LU R235, [R1+0x644] ;  /* 0x0006440001eb7983 */ /* 0x000f220000300800 */
[----:B------:R-:W-:-:S03]  /*9eaf0*/  VIADD R11, R6, 0x124 ;  /* 0x00000124060b7836 */ /* 0x000fc60000000000 */
[----:B------:R1:W-:Y:S01]  /*9eb00*/  @P4 STG.E desc[UR60][R106.64], R231 ;  /* 0x000000e76a004986 */ /* 0x0003e2000c10193c */
[C---:B------:R-:W-:Y:S01]  /*9eb10*/  IMAD.WIDE R110, R0.reuse, 0x4, R2 ;  /* 0x00000004006e7825 */ /* 0x040fe200078e0202 */
[----:B------:R-:W4:Y:S02]  /*9eb20*/  LDC R104, c[0x0][0x248] ;  /* 0x00009200ff687b82 */ /* 0x000f240000000800 */
[----:B------:R-:W4:Y:S04]  /*9eb30*/  LDL.LU R229, [R1+0xa48] ;  /* 0x000a480001e57983 */ /* 0x000f280000300800 */
[----:B------:R1:W-:Y:S01]  /*9eb40*/  @P5 STG.E desc[UR60][R108.64], R250 ;  /* 0x000000fa6c005986 */ /* 0x0003e2000c10193c */
[----:B------:R-:W-:Y:S01]  /*9eb50*/  ISETP.LT.AND P5, PT, R7, R80, !P1 ;  /* 0x000000500700720c */ /* 0x000fe20004fa1270 */
[----:B------:R-:W4:Y:S02]  /*9eb60*/  LDC R102, c[0x0][0x248] ;  /* 0x00009200ff667b82 */ /* 0x000f240000000800 */
[----:B------:R-:W4:Y:S01]  /*9eb70*/  LDL.LU R242, [R1+0xee4] ;  /* 0x000ee40001f27983 */ /* 0x000f220000300800 */
[----:B-1----:R-:W-:Y:S01]  /*9eb80*/  IMAD.WIDE R106, R0, 0x4, R4 ;  /* 0x00000004006a7825 */ /* 0x002fe200078e0204 */
[----:B------:R-:W-:-:S02]  /*9eb90*/  ISETP.GE.AND P4, PT, R11, R114, PT ;  /* 0x000000720b00720c */ /* 0x000fc40003f86270 */
[----:B------:R-:W-:Y:S01]  /*9eba0*/  IADD3 R11, R6, 0x1f1, RZ ;  /* 0x000001f1060b7810 */ /* 0x000fe20007ffe0ff */
[----:B------:R-:W-:Y:S01]  /*9ebb0*/  IMAD.IADD R8, R0, 0x1, R100 ;  /* 0x0000000100087824 */ /* 0x000fe200078e0264 */
[----:B------:R1:W-:Y:S01]  /*9ebc0*/  @P6 STG.E desc[UR60][R110.64], R248 ;  /* 0x000000f86e006986 */ /* 0x0003e2000c10193c */
[-C--:B------:R-:W-:Y:S01]  /*9ebd0*/  ISETP.LT.AND P1, PT, R9, R80.reuse, !P1 ;  /* 0x000000500900720c */ /* 0x080fe20004f21270 */
[----:B------:R-:W4:Y:S01]  /*9ebe0*/  LDC R100, c[0x0][0x22c] ;  /* 0x00008b00ff647b82 */ /* 0x000f220000000800 */
[----:B------:R-:W-:Y:S01]  /*9ebf0*/  IMAD.WIDE R108, R8, 0x4, R2 ;  /* 0x00000004086c7825 */ /* 0x000fe200078e0202 */
[----:B---3--:R3:W-:Y:S01]  /*9ec00*/  @P0 STG.E desc[UR60][R106.64], R251 ;  /* 0x000000fb6a000986 */ /* 0x0087e2000c10193c */
[----:B------:R-:W-:Y:S02]  /*9ec10*/  ISETP.GE.AND P0, PT, R11, R81, PT ;  /* 0x000000510b00720c */ /* 0x000fe40003f06270 */
[----:B------:R-:W-:Y:S01]  /*9ec20*/  VIADD R11, R6, 0x1e7 ;  /* 0x000001e7060b7836 */ /* 0x000fe20000000000 */
[----:B------:R-:W-:-:S02]  /*9ec30*/  ISETP.LT.AND P6, PT, R7, R80, !P2 ;  /* 0x000000500700720c */ /* 0x000fc400057c1270 */
[----:B------:R-:W4:Y:S01]  /*9ec40*/  LDC R81, c[0x0][0x248] ;  /* 0x00009200ff517b82 */ /* 0x000f220000000800 */
[----:B--2---:R2:W-:Y:S01]  /*9ec50*/  @P5 STG.E desc[UR60][R108.64], R249 ;  /* 0x000000f96c005986 */ /* 0x0045e2000c10193c */
[----:B------:R-:W-:-:S03]  /*9ec60*/  ISETP.GE.AND P5, PT, R11, R121, PT ;  /* 0x000000790b00720c */ /* 0x000fc60003fa6270 */
[----:B------:R-:W4:Y:S04]  /*9ec70*/  LDL.LU R121, [R1+0x2f18] ;  /* 0x002f180001797983 */ /* 0x000f280000300800 */
[----:B------:R-:W4:Y:S04]  /*9ec80*/  LDL.LU R246, [R1+0xee8] ;  /* 0x000ee80001f67983 */ /* 0x000f280000300800 */
[----:B------:R-:W4:Y:S04]  /*9ec90*/  LDL.LU R247, [R1+0xed8] ;  /* 0x000ed80001f77983 */ /* 0x000f280000300800 */
[----:B------:R-:W4:Y:S04]  /*9eca0*/  LDL.LU R231, [R1+0x648] ;  /* 0x0006480001e77983 */ /* 0x000f280000300800 */
[----:B------:R-:W4:Y:S04]  /*9ecb0*/  LDL.LU R250, [R1+0xa4c] ;  /* 0x000a4c0001fa7983 */ /* 0x000f280000300800 */
[----:B-1----:R-:W4:Y:S04]  /*9ecc0*/  LDL.LU R248, [R1+0xeec] ;  /* 0x000eec0001f87983 */ /* 0x002f280000300800 */
[----:B---3--:R-:W3:Y:S04]  /*9ecd0*/  LDL.LU R251, [R1+0xedc] ;  /* 0x000edc0001fb7983 */ /* 0x008ee80000300800 */
[----:B--2---:R-:W2:Y:S01]  /*9ece0*/  LDL.LU R249, [R1+0x64c] ;  /* 0x00064c0001f97983 */ /* 0x004ea20000300800 */
[----:B------:R-:W-:Y:S01]  /*9ecf0*/  IMAD.WIDE R106, R8, 0x4, R4 ;  /* 0x00000004086a7825 */ /* 0x000fe200078e0204 */
[----:B------:R-:W-:-:S03]  /*9ed00*/  ISETP.LT.AND P2, PT, R9, R80, !P2 ;  /* 0x000000500900720c */ /* 0x000fc60005741270 */
[----:B----4-:R-:W-:Y:S01]  /*9ed10*/  IMAD.IADD R0, R8, 0x1, R112 ;  /* 0x0000000108007824 */ /* 0x010fe200078e0270 */
[----:B------:R1:W-:Y:S01]  /*9ed20*/  @P1 STG.E desc[UR60][R106.64], R245 ;  /* 0x000000f56a001986 */ /* 0x0003e2000c10193c */
[-C--:B------:R-:W-:Y:S02]  /*9ed30*/  ISETP.LT.AND P1, PT, R7, R80.reuse, !P3 ;  /* 0x000000500700720c */ /* 0x080fe40005f21270 */
[----:B------:R-:W-:Y:S01]  /*9ed40*/  ISETP.LT.AND P3, PT, R9, R80, !P3 ;  /* 0x000000500900720c */ /* 0x000fe20005f61270 */
[C---:B------:R-:W-:Y:S01]  /*9ed50*/  IMAD.WIDE R108, R0.reuse, 0x4, R2 ;  /* 0x00000004006c7825 */ /* 0x040fe200078e0202 */
[----:B------:R-:W-:Y:S02]  /*9ed60*/  IADD3 R11, R0, R82, RZ ;  /* 0x00000052000b7210 */ /* 0x000fe40007ffe0ff */
[----:B------:R-:W4:Y:S01]  /*9ed70*/  LDC R82, c[0x0][0x22c] ;  /* 0x00008b00ff527b82 */ /* 0x000f220000000800 */
[----:B------:R-:W-:Y:S01]  /*9ed80*/  VIADD R8, R6, 0x125 ;  /* 0x0000012506087836 */ /* 0x000fe20000000000 */
[----:B------:R1:W-:Y:S02]  /*9ed90*/  @P6 STG.E desc[UR60][R108.64], R233 ;  /* 0x000000e96c006986 */ /* 0x0003e4000c10193c */
[----:B-1----:R-:W-:Y:S01]  /*9eda0*/  IMAD.WIDE R106, R0, 0x4, R4 ;  /* 0x00000004006a7825 */ /* 0x002fe200078e0204 */
[----:B------:R-:W-:-:S03]  /*9edb0*/  ISETP.LT.AND P6, PT, R7, R80, !P4 ;  /* 0x000000500700720c */ /* 0x000fc600067c1270 */
[C---:B------:R-:W-:Y:S01]  /*9edc0*/  IMAD.WIDE R110, R11.reuse, 0x4, R4 ;  /* 0x000000040b6e7825 */ /* 0x040fe200078e0204 */
[----:B------:R-:W-:Y:S01]  /*9edd0*/  @P2 STG.E desc[UR60][R106.64], R242 ;  /* 0x000000f26a002986 */ /* 0x000fe2000c10193c */
[----:B------:R-:W-:Y:S02]  /*9ede0*/  ISETP.GE.AND P2, PT, R8, R105, PT ;  /* 0x000000690800720c */ /* 0x000fe40003f46270 */
[----:B------:R-:W-:Y:S01]  /*9edf0*/  IMAD.WIDE R108, R11, 0x4, R2 ;  /* 0x000000040b6c7825 */ /* 0x000fe200078e0202 */
[----:B------:R-:W-:Y:S01]  /*9ee00*/  IADD3 R8, R6, 0x126, RZ ;  /* 0x0000012606087810 */ /* 0x000fe20007ffe0ff */
[----:B------:R-:W4:Y:S01]  /*9ee10*/  LDL.LU R233, [R1+0xef0] ;  /* 0x000ef00001e97983 */ /* 0x000f220000300800 */
[----:B------:R-:W-:Y:S01]  /*9ee20*/  ISETP.LT.AND P4, PT, R9, R80, !P4 ;  /* 0x000000500900720c */ /* 0x000fe20006781270 */
[----:B------:R-:W-:Y:S02]  /*9ee30*/  IMAD.IADD R0, R11, 0x1, R104 ;  /* 0x000000010b007824 */ /* 0x000fe400078e0268 */
[----:B------:R1:W-:Y:S01]  /*9ee40*/  @P1 STG.E desc[UR60][R108.64], R243 ;  /* 0x000000f36c001986 */ /* 0x0003e2000c10193c */
[----:B------:R-:W-:Y:S01]  /*9ee50*/  ISETP.GE.AND P1, PT, R8, R100, PT ;  /* 0x000000640800720c */ /* 0x000fe20003f26270 */
[----:B------:R-:W-:Y:S01]  /*9ee60*/  IMAD.WIDE R104, R0, 0x4, R2 ;  /* 0x0000000400687825 */ /* 0x000fe200078e0202 */
[----:B------:R-:W1:Y:S01]  /*9ee70*/  LDC R100, c[0x0][0x248] ;  /* 0x00009200ff647b82 */ /* 0x000e620000000800 */
[----:B------:R-:W-:Y:S01]  /*9ee80*/  @P3 STG.E desc[UR60][R110.64], R235 ;  /* 0x000000eb6e003986 */ /* 0x000fe2000c10193c */
[----:B------:R-:W-:-:S02]  /*9ee90*/  ISETP.LT.AND P3, PT, R7, R80, !P2 ;  /* 0x000000500700720c */ /* 0x000fc40005761270 */
[-C--:B------:R-:W-:Y:S01]  /*9eea0*/  ISETP.LT.AND P2, PT, R9, R80.reuse, !P2 ;  /* 0x000000500900720c */ /* 0x080fe20005741270 */
[C---:B------:R-:W-:Y:S01]  /*9eeb0*/  IMAD.IADD R11, R0.reuse, 0x1, R81 ;  /* 0x00000001000b7824 */ /* 0x040fe200078e0251 */
[----:B------:R1:W-:Y:S01]  /*9eec0*/  @P6 STG.E desc[UR60][R104.64], R229 ;  /* 0x000000e568006986 */ /* 0x0003e2000c10193c */
[----:B------:R-:W-:Y:S01]  /*9eed0*/  ISETP.LT.AND P6, PT, R7, R80, !P1 ;  /* 0x000000500700720c */ /* 0x000fe20004fc1270 */
[----:B-1----:R-:W-:Y:S02]  /*9eee0*/  IMAD.WIDE R108, R0, 0x4, R4 ;  /* 0x00000004006c7825 */ /* 0x002fe400078e0204 */
[----:B------:R-:W4:Y:S01]  /*9eef0*/  LDL.LU R242, [R1+0xf10] ;  /* 0x000f100001f27983 */ /* 0x000f220000300800 */
[----:B------:R-:W1:Y:S01]  /*9ef00*/  LDC R81, c[0x0][0x22c] ;  /* 0x00008b00ff517b82 */ /* 0x000e620000000800 */
[C---:B------:R-:W-:Y:S01]  /*9ef10*/  IMAD.WIDE R106, R11.reuse, 0x4, R2 ;  /* 0x000000040b6a7825 */ /* 0x040fe200078e0202 */
[----:B------:R-:W-:-:S03]  /*9ef20*/  IADD3 R0, R11, R102, RZ ;  /* 0x000000660b007210 */ /* 0x000fc60007ffe0ff */
[----:B------:R-:W-:-:S03]  /*9ef30*/  IMAD.WIDE R104, R11, 0x4, R4 ;  /* 0x000000040b687825 */ /* 0x000fc600078e0204 */
[----:B------:R-:W1:Y:S01]  /*9ef40*/  LDC R110, c[0x0][0x248] ;  /* 0x00009200ff6e7b82 */ /* 0x000e620000000800 */
[----:B------:R-:W-:Y:S02]  /*9ef50*/  VIADD R8, R6, 0x127 ;  /* 0x0000012706087836 */ /* 0x000fe40000000000 */
[----:B------:R-:W-:Y:S01]  /*9ef60*/  IMAD.IADD R11, R0, 0x1, R100 ;  /* 0x00000001000b7824 */ /* 0x000fe200078e0264 */
[----:B------:R1:W-:Y:S02]  /*9ef70*/  @P4 STG.E desc[UR60][R108.64], R246 ;  /* 0x000000f66c004986 */ /* 0x0003e4000c10193c */
[----:B------:R-:W-:Y:S02]  /*9ef80*/  ISETP.GE.AND P4, PT, R8, R103, PT ;  /* 0x000000670800720c */ /* 0x000fe40003f86270 */
[----:B------:R-:W-:Y:S01]  /*9ef90*/  @P3 STG.E desc[UR60][R106.64], R247 ;  /* 0x000000f76a003986 */ /* 0x000fe2000c10193c */
[----:B------:R-:W-:-:S03]  /*9efa0*/  IMAD.WIDE R102, R0, 0x4, R2 ;  /* 0x0000000400667825 */ /* 0x000fc600078e0202 */
[----:B------:R-:W-:Y:S01]  /*9efb0*/  @P2 STG.E desc[UR60][R104.64], R231 ;  /* 0x000000e768002986 */ /* 0x000fe2000c10193c */
[-C--:B------:R-:W-:Y:S02]  /*9efc0*/  ISETP.LT.AND P2, PT, R9, R80.reuse, !P1 ;  /* 0x000000500900720c */ /* 0x080fe40004f41270 */
[-C--:B------:R-:W-:Y:S01]  /*9efd0*/  ISETP.LT.AND P3, PT, R7, R80.reuse, !P4 ;  /* 0x000000500700720c */ /* 0x080fe20006761270 */
[----:B------:R3:W-:Y:S01]  /*9efe0*/  @P6 STG.E desc[UR60][R102.64], R250 ;  /* 0x000000fa66006986 */ /* 0x0007e2000c10193c */
[----:B------:R-:W-:Y:S01]  /*9eff0*/  ISETP.LT.AND P4, PT, R9, R80, !P4 ;  /* 0x000000500900720c */ /* 0x000fe20006781270 */
[----:B-1----:R-:W1:Y:S01]  /*9f000*/  LDC R108, c[0x0][0x248] ;  /* 0x00009200ff6c7b82 */ /* 0x002e620000000800 */
[----:B---3--:R-:W-:Y:S01]  /*9f010*/  IMAD.WIDE R102, R0, 0x4, R4 ;  /* 0x0000000400667825 */ /* 0x008fe200078e0204 */
[----:B------:R-:W3:Y:S06]  /*9f020*/  LDL.LU R250, [R1+0xf00] ;  /* 0x000f000001fa7983 */ /* 0x000eec0000300800 */
[----:B------:R2:W-:Y:S01]  /*9f030*/  @P2 STG.E desc[UR60][R102.64], R248 ;  /* 0x000000f866002986 */ /* 0x0005e2000c10193c */
[----:B------:R-:W-:-:S03]  /*9f040*/  IMAD.WIDE R104, R11, 0x4, R2 ;  /* 0x000000040b687825 */ /* 0x000fc600078e0202 */
[----:B--2---:R-:W2:Y:S01]  /*9f050*/  LDL.LU R248, [R1+0xa50] ;  /* 0x000a500001f87983 */ /* 0x004ea20000300800 */
[----:B------:R-:W-:-:S03]  /*9f060*/  IMAD.WIDE R106, R11, 0x4, R4 ;  /* 0x000000040b6a7825 */ /* 0x000fc600078e0204 */
[----:B------:R1:W-:Y:S04]  /*9f070*/  @P3 STG.E desc[UR60][R104.64], R251 ;  /* 0x000000fb68003986 */ /* 0x0003e8000c10193c */
[----:B------:R1:W-:Y:S04]  /*9f080*/  @P4 STG.E desc[UR60][R106.64], R249 ;  /* 0x000000f96a004986 */ /* 0x0003e8000c10193c */
[----:B-1----:R-:W2:Y:S04]  /*9f090*/  LDL.LU R251, [R1+0xef4] ;  /* 0x000ef40001fb7983 */ /* 0x002ea80000300800 */
[----:B------:R-:W2:Y:S01]  /*9f0a0*/  LDL.LU R249, [R1+0xf14] ;  /* 0x000f140001f97983 */ /* 0x000ea20000300800 */
[----:B------:R-:W-:Y:S01]  /*9f0b0*/  VIADD R8, R6, 0x128 ;  /* 0x0000012806087836 */ /* 0x000fe20000000000 */
[----:B------:R-:W1:Y:S01]  /*9f0c0*/  LDC R106, c[0x0][0x22c] ;  /* 0x00008b00ff6a7b82 */ /* 0x000e620000000800 */
[----:B------:R-:W-:Y:S01]  /*9f0d0*/  IMAD.IADD R0, R11, 0x1, R110 ;  /* 0x000000010b007824 */ /* 0x000fe200078e026e */
[----:B------:R-:W2:Y:S02]  /*9f0e0*/  LDL.LU R243, [R1+0xf04] ;  /* 0x000f040001f37983 */ /* 0x000ea40000300800 */
[----:B----4-:R-:W-:-:S02]  /*9f0f0*/  ISETP.GE.AND P1, PT, R8, R82, PT ;  /* 0x000000520800720c */ /* 0x010fc40003f26270 */
[----:B------:R-:W4:Y:S02]  /*9f100*/  LDL.LU R235, [R1+0xa54] ;  /* 0x000a540001eb7983 */ /* 0x000f240000300800 */
[----:B------:R-:W1:Y:S01]  /*9f110*/  LDC R82, c[0x0][0x248] ;  /* 0x00009200ff527b82 */ /* 0x000e620000000800 */
[----:B------:R-:W-:Y:S01]  /*9f120*/  IADD3 R8, R6, 0x129, RZ ;  /* 0x0000012906087810 */ /* 0x000fe20007ffe0ff */
[----:B------:R-:W4:Y:S01]  /*9f130*/  LDL.LU R229, [R1+0xef8] ;  /* 0x000ef80001e57983 */ /* 0x000f220000300800 */
[-C--:B------:R-:W-:Y:S02]  /*9f140*/  ISETP.LT.AND P6, PT, R7, R80.reuse, !P1 ;  /* 0x000000500700720c */ /* 0x080fe40004fc1270 */
[----:B------:R-:W-:Y:S01]  /*9f150*/  ISETP.GE.AND P2, PT, R8, R101, PT ;  /* 0x000000650800720c */ /* 0x000fe20003f46270 */
[----:B------:R-:W-:Y:S01]  /*9f160*/  VIADD R8, R6, 0x12a ;  /* 0x0000012a06087836 */ /* 0x000fe20000000000 */
[-C--:B------:R-:W-:Y:S01]  /*9f170*/  ISETP.LT.AND P3, PT, R9, R80.reuse, !P1 ;  /* 0x000000500900720c */ /* 0x080fe20004f61270 */
[----:B------:R-:W-:Y:S01]  /*9f180*/  IMAD.WIDE R100, R0, 0x4, R2 ;  /* 0x0000000400647825 */ /* 0x000fe200078e0202 */
[-C--:B------:R-:W-:Y:S01]  /*9f190*/  ISETP.LT.AND P4, PT, R7, R80.reuse, !P2 ;  /* 0x000000500700720c */ /* 0x080fe20005781270 */
[----:B------:R-:W4:Y:S01]  /*9f1a0*/  LDL.LU R247, [R1+0xf18] ;  /* 0x000f180001f77983 */ /* 0x000f220000300800 */
[----:B------:R-:W-:Y:S01]  /*9f1b0*/  ISETP.LT.AND P2, PT, R9, R80, !P2 ;  /* 0x000000500900720c */ /* 0x000fe20005741270 */
[----:B------:R-:W2:Y:S01]  /*9f1c0*/  LDC R107, c[0x0][0x248] ;  /* 0x00009200ff6b7b82 */ /* 0x000ea20000000800 */
[----:B------:R-:W-:-:S03]  /*9f1d0*/  ISETP.GE.AND P1, PT, R8, R81, PT ;  /* 0x000000510800720c */ /* 0x000fc60003f26270 */
[----:B------:R1:W-:Y:S01]  /*9f1e0*/  @P6 STG.E desc[UR60][R100.64], R233 ;  /* 0x000000e964006986 */ /* 0x0003e2000c10193c */
[----:B------:R-:W-:Y:S02]  /*9f1f0*/  ISETP.LT.AND P6, PT, R7, R80, !P1 ;  /* 0x000000500700720c */ /* 0x000fe40004fc1270 */
[----:B-1----:R-:W-:Y:S01]  /*9f200*/  IADD3 R11, R0, R82, RZ ;  /* 0x00000052000b7210 */ /* 0x002fe20007ffe0ff */
[----:B------:R-:W-:Y:S01]  /*9f210*/  VIADD R8, R6, 0x12b ;  /* 0x0000012b06087836 */ /* 0x000fe20000000000 */
[----:B------:R-:W4:Y:S01]  /*9f220*/  LDL.LU R246, [R1+0xf08] ;  /* 0x000f080001f67983 */ /* 0x000f220000300800 */
[----:B------:R-:W1:Y:S01]  /*9f230*/  LDC R81, c[0x0][0x248] ;  /* 0x00009200ff517b82 */ /* 0x000e620000000800 */
[----:B------:R-:W-:Y:S02]  /*9f240*/  IMAD.WIDE R100, R0, 0x4, R4 ;  /* 0x0000000400647825 */ /* 0x000fe400078e0204 */
[----:B------:R-:W4:Y:S02]  /*9f250*/  LDL.LU R231, [R1+0xa58] ;  /* 0x000a580001e77983 */ /* 0x000f240000300800 */
[----:B------:R-:W-:-:S04]  /*9f260*/  IMAD.WIDE R102, R11, 0x4, R2 ;  /* 0x000000040b667825 */ /* 0x000fc800078e0202 */
[C---:B------:R-:W-:Y:S01]  /*9f270*/  IMAD.WIDE R104, R11.reuse, 0x4, R4 ;  /* 0x000000040b687825 */ /* 0x040fe200078e0204 */
[----:B------:R-:W-:Y:S03]  /*9f280*/  @P3 STG.E desc[UR60][R100.64], R242 ;  /* 0x000000f264003986 */ /* 0x000fe6000c10193c */
[----:B------:R-:W-:Y:S01]  /*9f290*/  IMAD.IADD R0, R11, 0x1, R108 ;  /* 0x000000010b007824 */ /* 0x000fe200078e026c */
[----:B------:R-:W-:-:S03]  /*9f2a0*/  ISETP.GE.AND P3, PT, R8, R83, PT ;  /* 0x000000530800720c */ /* 0x000fc60003f66270 */
[----:B------:R-:W-:Y:S01]  /*9f2b0*/  IMAD.WIDE R82, R0, 0x4, R2 ;  /* 0x0000000400527825 */ /* 0x000fe200078e0202 */
[----:B------:R-:W-:Y:S01]  /*9f2c0*/  IADD3 R8, R6, 0x12c, RZ ;  /* 0x0000012c06087810 */ /* 0x000fe20007ffe0ff */
[----:B---3--:R-:W-:Y:S04]  /*9f2d0*/  @P4 STG.E desc[UR60][R102.64], R250 ;  /* 0x000000fa66004986 */ /* 0x008fe8000c10193c */
[----:B--2---:R2:W-:Y:S01]  /*9f2e0*/  @P2 STG.E desc[UR60][R104.64], R248 ;  /* 0x000000f868002986 */ /* 0x0045e2000c10193c */
[----:B------:R-:W-:Y:S02]  /*9f2f0*/  ISETP.LT.AND P2, PT, R9, R80, !P1 ;  /* 0x000000500900720c */ /* 0x000fe40004f41270 */
[----:B------:R-:W-:Y:S01]  /*9f300*/  ISETP.GE.AND P1, PT, R8, R106, PT ;  /* 0x0000006a0800720c */ /* 0x000fe20003f26270 */
[----:B------:R-:W-:Y:S01]  /*9f310*/  VIADD R8, R6, 0x12d ;  /* 0x0000012d06087836 */ /* 0x000fe20000000000 */
[-C--:B------:R-:W-:Y:S01]  /*9f320*/  ISETP.LT.AND P4, PT, R7, R80.reuse, !P3 ;  /* 0x000000500700720c */ /* 0x080fe20005f81270 */
[C---:B-1----:R-:W-:Y:S01]  /*9f330*/  IMAD.IADD R11, R0.reuse, 0x1, R81 ;  /* 0x00000001000b7824 */ /* 0x042fe200078e0251 */
[----:B--2---:R-:W1:Y:S01]  /*9f340*/  LDC R104, c[0x0][0x22c] ;  /* 0x00008b00ff687b82 */ /* 0x004e620000000800 */
[----:B------:R2:W-:Y:S07]  /*9f350*/  @P6 STG.E desc[UR60][R82.64], R251 ;  /* 0x000000fb52006986 */ /* 0x0005ee000c10193c */
[----:B------:R-:W3:Y:S01]  /*9f360*/  LDC R105, c[0x0][0x248] ;  /* 0x00009200ff697b82 */ /* 0x000ee20000000800 */
[----:B--2---:R-:W-:Y:S01]  /*9f370*/  IMAD.WIDE R82, R0, 0x4, R4 ;  /* 0x0000000400527825 */ /* 0x004fe200078e0204 */
[----:B------:R-:W-:-:S06]  /*9f380*/  ISETP.LT.AND P3, PT, R9, R80, !P3 ;  /* 0x000000500900720c */ /* 0x000fcc0005f61270 */
[----:B------:R-:W2:Y:S01]  /*9f390*/  LDC R106, c[0x0][0x248] ;  /* 0x00009200ff6a7b82 */ /* 0x000ea20000000800 */
[----:B------:R1:W-:Y:S01]  /*9f3a0*/  @P2 STG.E desc[UR60][R82.64], R249 ;  /* 0x000000f952002986 */ /* 0x0003e2000c10193c */
[----:B------:R-:W-:-:S03]  /*9f3b0*/  ISETP.GE.AND P2, PT, R8, R122, PT ;  /* 0x0000007a0800720c */ /* 0x000fc60003f46270 */
[----:B------:R-:W2:Y:S03]  /*9f3c0*/  LDL.LU R122, [R1+0x2f14] ;  /* 0x002f1400017a7983 */ /* 0x000ea60000300800 */
[----:B------:R-:W2:Y:S01]  /*9f3d0*/  LDC R81, c[0x0][0x22c] ;  /* 0x00008b00ff517b82 */ /* 0x000ea20000000800 */
[----:B------:R-:W2:Y:S04]  /*9f3e0*/  LDL.LU R250, [R1+0xefc] ;  /* 0x000efc0001fa7983 */ /* 0x000ea80000300800 */
[----:B------:R-:W2:Y:S04]  /*9f3f0*/  LDL.LU R248, [R1+0xf1c] ;  /* 0x000f1c0001f87983 */ /* 0x000ea80000300800 */
[----:B------:R-:W2:Y:S04]  /*9f400*/  LDL.LU R251, [R1+0xf0c] ;  /* 0x000f0c0001fb7983 */ /* 0x000ea80000300800 */
[----:B-1----:R-:W2:Y:S01]  /*9f410*/  LDL.LU R249, [R1+0xa5c] ;  /* 0x000a5c0001f97983 */ /* 0x002ea20000300800 */
[----:B------:R-:W-:Y:S01]  /*9f420*/  IMAD.WIDE R100, R11, 0x4, R2 ;  /* 0x000000040b647825 */ /* 0x000fe200078e0202 */
[----:B------:R-:W-:-:S03]  /*9f430*/  ISETP.LT.AND P6, PT, R7, R80, !P1 ;  /* 0x000000500700720c */ /* 0x000fc60004fc1270 */
[C---:B------:R-:W-:Y:S01]  /*9f440*/  IMAD.WIDE R102, R11.reuse, 0x4, R4 ;  /* 0x000000040b667825 */ /* 0x040fe200078e0204 */
[----:B------:R-:W-:Y:S01]  /*9f450*/  IADD3 R0, R11, R107, RZ ;  /* 0x0000006b0b007210 */ /* 0x000fe20007ffe0ff */
[----:B------:R1:W-:Y:S01]  /*9f460*/  @P4 STG.E desc[UR60][R100.64], R243 ;  /* 0x000000f364004986 */ /* 0x0003e2000c10193c */
[-C--:B------:R-:W-:Y:S01]  /*9f470*/  ISETP.LT.AND P4, PT, R7, R80.reuse, !P2 ;  /* 0x000000500700720c */ /* 0x080fe20005781270 */
[----:B------:R-:W-:Y:S01]  /*9f480*/  VIADD R8, R6, 0x12e ;  /* 0x0000012e06087836 */ /* 0x000fe20000000000 */
[----:B------:R-:W2:Y:S01]  /*9f490*/  LDC R107, c[0x0][0x248] ;  /* 0x00009200ff6b7b82 */ /* 0x000ea20000000800 */
[----:B----4-:R4:W-:Y:S01]  /*9f4a0*/  @P3 STG.E desc[UR60][R102.64], R235 ;  /* 0x000000eb66003986 */ /* 0x0109e2000c10193c */
[CC--:B------:R-:W-:Y:S01]  /*9f4b0*/  ISETP.LT.AND P3, PT, R9.reuse, R80.reuse, !P1 ;  /* 0x000000500900720c */ /* 0x0c0fe20004f61270 */
[----:B------:R-:W-:Y:S01]  /*9f4c0*/  IMAD.WIDE R82, R0, 0x4, R2 ;  /* 0x0000000400527825 */ /* 0x000fe200078e0202 */
[----:B------:R-:W-:Y:S02]  /*9f4d0*/  ISETP.LT.AND P2, PT, R9, R80, !P2 ;  /* 0x000000500900720c */ /* 0x000fe40005741270 */
[----:B------:R-:W-:Y:S01]  /*9f4e0*/  ISETP.GE.AND P1, PT, R8, R104, PT ;  /* 0x000000680800720c */ /* 0x000fe20003f26270 */
[----:B---3--:R-:W-:Y:S01]  /*9f4f0*/  IMAD.IADD R11, R0, 0x1, R105 ;  /* 0x00000001000b7824 */ /* 0x008fe200078e0269 */
[----:B------:R-:W3:Y:S01]  /*9f500*/  LDC R104, c[0x0][0x248] ;  /* 0x00009200ff687b82 */ /* 0x000ee20000000800 */
[----:B------:R4:W-:Y:S01]  /*9f510*/  @P6 STG.E desc[UR60][R82.64], R229 ;  /* 0x000000e552006986 */ /* 0x0009e2000c10193c */
[----:B------:R-:W-:Y:S01]  /*9f520*/  IADD3 R8, R6, 0x12f, RZ ;  /* 0x0000012f06087810 */ /* 0x000fe20007ffe0ff */
[----:B-1----:R-:W-:-:S04]  /*9f530*/  IMAD.WIDE R100, R11, 0x4, R2 ;  /* 0x000000040b647825 */ /* 0x002fc800078e0202 */
[--C-:B----4-:R-:W-:Y:S01]  /*9f540*/  IMAD.WIDE R102, R11, 0x4, R4.reuse ;  /* 0x000000040b667825 */ /* 0x110fe200078e0204 */
[----:B------:R-:W1:Y:S03]  /*9f550*/  LDC R105, c[0x0][0x22c] ;  /* 0x00008b00ff697b82 */ /* 0x000e660000000800 */
[----:B------:R-:W-:Y:S01]  /*9f560*/  IMAD.WIDE R82, R0, 0x4, R4 ;  /* 0x0000000400527825 */ /* 0x000fe200078e0204 */
[----:B------:R-:W-:-:S04]  /*9f570*/  ISETP.LT.AND P6, PT, R7, R80, !P1 ;  /* 0x000000500700720c */ /* 0x000fc80004fc1270 */
[----:B------:R4:W-:Y:S01]  /*9f580*/  @P3 STG.E desc[UR60][R82.64], R247 ;  /* 0x000000f752003986 */ /* 0x0009e2000c10193c */
[----:B------:R-:W-:-:S03]  /*9f590*/  ISETP.GE.AND P3, PT, R8, R123, PT ;  /* 0x0000007b0800720c */ /* 0x000fc60003f66270 */
[----:B------:R-:W-:Y:S04]  /*9f5a0*/  @P4 STG.E desc[UR60][R100.64], R246 ;  /* 0x000000f664004986 */ /* 0x000fe8000c10193c */
[----:B------:R-:W3:Y:S04]  /*9f5b0*/  LDL.LU R123, [R1+0x2f10] ;  /* 0x002f1000017b7983 */ /* 0x000ee80000300800 */
[----:B------:R2:W-:Y:S01]  /*9f5c0*/  @P2 STG.E desc[UR60][R102.64], R231 ;  /* 0x000000e766002986 */ /* 0x0005e2000c10193c */
[----:B------:R-:W-:-:S03]  /*9f5d0*/  ISETP.LT.AND P2, PT, R9, R80, !P1 ;  /* 0x000000500900720c */ /* 0x000fc60004f41270 */
[----:B----4-:R-:W4:Y:S01]  /*9f5e0*/  LDL.LU R247, [R1+0xa60] ;  /* 0x000a600001f77983 */ /* 0x010f220000300800 */
[----:B--2---:R-:W-:Y:S02]  /*9f5f0*/  IMAD.IADD R0, R11, 0x1, R106 ;  /* 0x000000010b007824 */ /* 0x004fe400078e026a */
[----:B------:R-:W-:Y:S01]  /*9f600*/  VIADD R8, R6, 0x130 ;  /* 0x0000013006087836 */ /* 0x000fe20000000000 */
[----:B------:R-:W-:Y:S01]  /*9f610*/  ISETP.LT.AND P4, PT, R7, R80, !P3 ;  /* 0x000000500700720c */ /* 0x000fe20005f81270 */
[----:B------:R-:W-:Y:S01]  /*9f620*/  IMAD.WIDE R82, R0, 0x4, R2 ;  /* 0x0000000400527825 */ /* 0x000fe200078e0202 */
[----:B------:R-:W2:Y:S01]  /*9f630*/  LDC R106, c[0x0][0x248] ;  /* 0x00009200ff6a7b82 */ /* 0x000ea20000000800 */
[----:B------:R-:W2:Y:S01]  /*9f640*/  LDL.LU R231, [R1+0xf20] ;  /* 0x000f200001e77983 */ /* 0x000ea20000300800 */
[----:B------:R-:W-:Y:S01]  /*9f650*/  ISETP.GE.AND P1, PT, R8, R81, PT ;  /* 0x000000510800720c */ /* 0x000fe20003f26270 */
[----:B------:R-:W-:-:S04]  /*9f660*/  IMAD.WIDE R102, R0, 0x4, R4 ;  /* 0x0000000400667825 */ /* 0x000fc800078e0204 */
[----:B------:R-:W-:Y:S01]  /*9f670*/  VIADD R8, R6, 0x131 ;  /* 0x0000013106087836 */ /* 0x000fe20000000000 */
[----:B---3--:R-:W-:Y:S01]  /*9f680*/  IADD3 R11, R0, R104, RZ ;  /* 0x00000068000b7210 */ /* 0x008fe20007ffe0ff */
[----:B------:R-:W3:Y:S01]  /*9f690*/  LDC R81, c[0x0][0x248] ;  /* 0x00009200ff517b82 */ /* 0x000ee20000000800 */
[----:B------:R-:W-:-:S03]  /*9f6a0*/  ISETP.LT.AND P3, PT, R9, R80, !P3 ;  /* 0x000000500900720c */ /* 0x000fc60005f61270 */
[----:B------:R-:W-:Y:S01]  /*9f6b0*/  IMAD.WIDE R100, R11, 0x4, R2 ;  /* 0x000000040b647825 */ /* 0x000fe200078e0202 */
[----:B------:R1:W-:Y:S03]  /*9f6c0*/  @P6 STG.E desc[UR60][R82.64], R250 ;  /* 0x000000fa52006986 */ /* 0x0003e6000c10193c */
[----:B------:R-:W2:Y:S01]  /*9f6d0*/  LDC R104, c[0x0][0x22c] ;  /* 0x00008b00ff687b82 */ /* 0x000ea20000000800 */
[----:B------:R1:W-:Y:S01]  /*9f6e0*/  @P2 STG.E desc[UR60][R102.64], R248 ;  /* 0x000000f866002986 */ /* 0x0003e2000c10193c */
[----:B------:R-:W-:-:S03]  /*9f6f0*/  ISETP.GE.AND P2, PT, R8, R92, PT ;  /* 0x0000005c0800720c */ /* 0x000fc60003f46270 */
[----:B------:R-:W2:Y:S04]  /*9f700*/  LDL.LU R92, [R1+0x2f0c] ;  /* 0x002f0c00015c7983 */ /* 0x000ea80000300800 */
[----:B-1----:R-:W2:Y:S04]  /*9f710*/  LDL.LU R250, [R1+0x660] ;  /* 0x0006600001fa7983 */ /* 0x002ea80000300800 */
[----:B------:R-:W2:Y:S01]  /*9f720*/  LDL.LU R248, [R1+0x650] ;  /* 0x0006500001f87983 */ /* 0x000ea20000300800 */
[----:B------:R-:W-:-:S03]  /*9f730*/  IMAD.WIDE R82, R11, 0x4, R4 ;  /* 0x000000040b527825 */ /* 0x000fc600078e0204 */
[----:B------:R1:W-:Y:S04]  /*9f740*/  @P4 STG.E desc[UR60][R100.64], R251 ;  /* 0x000000fb64004986 */ /* 0x0003e8000c10193c */
[----:B------:R1:W-:Y:S04]  /*9f750*/  @P3 STG.E desc[UR60][R82.64], R249 ;  /* 0x000000f952003986 */ /* 0x0003e8000c10193c */
[----:B-1----:R-:W2:Y:S04]  /*9f760*/  LDL.LU R251, [R1+0xa64] ;  /* 0x000a640001fb7983 */ /* 0x002ea80000300800 */
[----:B------:R-:W2:Y:S01]  /*9f770*/  LDL.LU R249, [R1+0xf24] ;  /* 0x000f240001f97983 */ /* 0x000ea20000300800 */
[-C--:B------:R-:W-:Y:S01]  /*9f780*/  ISETP.LT.AND P6, PT, R7, R80.reuse, !P1 ;  /* 0x000000500700720c */ /* 0x080fe20004fc1270 */
[----:B------:R-:W-:Y:S01]  /*9f790*/  IMAD.IADD R0, R11, 0x1, R107 ;  /* 0x000000010b007824 */ /* 0x000fe200078e026b */
[----:B------:R-:W-:Y:S01]  /*9f7a0*/  ISETP.LT.AND P3, PT, R9, R80, !P1 ;  /* 0x000000500900720c */ /* 0x000fe20004f61270 */
[----:B------:R-:W1:Y:S02]  /*9f7b0*/  LDC R107, c[0x0][0x248] ;  /* 0x00009200ff6b7b82 */ /* 0x000e640000000800 */
[----:B------:R-:W-:Y:S01]  /*9f7c0*/  IMAD.WIDE R102, R0, 0x4, R2 ;  /* 0x0000000400667825 */ /* 0x000fe200078e0202 */
[----:B------:R-:W-:-:S02]  /*9f7d0*/  IADD3 R8, R6, 0x132, RZ ;  /* 0x0000013206087810 */ /* 0x000fc40007ffe0ff */
[-C--:B------:R-:W-:Y:S02]  /*9f7e0*/  ISETP.LT.AND P4, PT, R7, R80.reuse, !P2 ;  /* 0x000000500700720c */ /* 0x080fe40005781270 */
[----:B------:R-:W-:Y:S01]  /*9f7f0*/  ISETP.GE.AND P1, PT, R8, R105, PT ;  /* 0x000000690800720c */ /* 0x000fe20003f26270 */
[----:B------:R-:W-:Y:S01]  /*9f800*/  VIADD R8, R6, 0x133 ;  /* 0x0000013306087836 */ /* 0x000fe20000000000 */
[----:B------:R-:W-:Y:S01]  /*9f810*/  ISETP.LT.AND P2, PT, R9, R80, !P2 ;  /* 0x000000500900720c */ /* 0x000fe20005741270 */
[----:B---3--:R-:W-:Y:S01]  /*9f820*/  IMAD.IADD R11, R0, 0x1, R81 ;  /* 0x00000001000b7824 */ /* 0x008fe200078e0251 */
[----:B------:R-:W3:Y:S01]  /*9f830*/  LDC R105, c[0x0][0x248] ;  /* 0x00009200ff697b82 */ /* 0x000ee20000000800 */
[----:B----4-:R4:W-:Y:S02]  /*9f840*/  @P6 STG.E desc[UR60][R102.64], R247 ;  /* 0x000000f766006986 */ /* 0x0109e4000c10193c */
[----:B------:R-:W-:-:S05]  /*9f850*/  IMAD.WIDE R82, R11, 0x4, R2 ;  /* 0x000000040b527825 */ /* 0x000fca00078e0202 */
[----:B------:R-:W1:Y:S01]  /*9f860*/  LDC R81, c[0x0][0x22c] ;  /* 0x00008b00ff517b82 */ /* 0x000e620000000800 */
[----:B----4-:R-:W-:-:S05]  /*9f870*/  IMAD.WIDE R102, R0, 0x4, R4 ;  /* 0x0000000400667825 */ /* 0x010fca00078e0204 */
[----:B--2---:R2:W-:Y:S01]  /*9f880*/  @P3 STG.E desc[UR60][R102.64], R231 ;  /* 0x000000e766003986 */ /* 0x0045e2000c10193c */
[----:B------:R-:W-:-:S03]  /*9f890*/  ISETP.GE.AND P3, PT, R8, R93, PT ;  /* 0x0000005d0800720c */ /* 0x000fc60003f66270 */
[----:B------:R-:W4:Y:S01]  /*9f8a0*/  LDL.LU R93, [R1+0x2f08] ;  /* 0x002f0800015d7983 */ /* 0x000f220000300800 */
[----:B------:R-:W-:-:S03]  /*9f8b0*/  ISETP.LT.AND P6, PT, R7, R80, !P1 ;  /* 0x000000500700720c */ /* 0x000fc60004fc1270 */
[----:B------:R-:W4:Y:S01]  /*9f8c0*/  LDL.LU R243, [R1+0x664] ;  /* 0x0006640001f37983 */ /* 0x000f220000300800 */
[----:B------:R-:W-:-:S03]  /*9f8d0*/  IMAD.WIDE R100, R11, 0x4, R4 ;  /* 0x000000040b647825 */ /* 0x000fc600078e0204 */
[----:B------:R-:W4:Y:S01]  /*9f8e0*/  LDL.LU R235, [R1+0x654] ;  /* 0x0006540001eb7983 */ /* 0x000f220000300800 */
[----:B------:R-:W-:Y:S01]  /*9f8f0*/  IADD3 R0, R11, R106, RZ ;  /* 0x0000006a0b007210 */ /* 0x000fe20007ffe0ff */
[----:B------:R-:W-:Y:S01]  /*9f900*/  VIADD R8, R6, 0x134 ;  /* 0x0000013406087836 */ /* 0x000fe20000000000 */
[----:B------:R-:W4:Y:S01]  /*9f910*/  LDC R106, c[0x0][0x248] ;  /* 0x00009200ff6a7b82 */ /* 0x000f220000000800 */
[----:B------:R-:W4:Y:S02]  /*9f920*/  LDL.LU R229, [R1+0xa68] ;  /* 0x000a680001e57983 */ /* 0x000f240000300800 */
[----:B--2---:R-:W-:Y:S02]  /*9f930*/  IMAD.WIDE R102, R0, 0x4, R2 ;  /* 0x0000000400667825 */ /* 0x004fe400078e0202 */
[----:B------:R-:W2:Y:S04]  /*9f940*/  LDL.LU R247, [R1+0xf28] ;  /* 0x000f280001f77983 */ /* 0x000ea80000300800 */
[----:B------:R-:W2:Y:S04]  /*9f950*/  LDL.LU R246, [R1+0x668] ;  /* 0x0006680001f67983 */ /* 0x000ea80000300800 */
[----:B------:R-:W2:Y:S04]  /*9f960*/  LDL.LU R231, [R1+0x658] ;  /* 0x0006580001e77983 */ /* 0x000ea80000300800 */
[----:B------:R-:W-:Y:S04]  /*9f970*/  @P4 STG.E desc[UR60][R82.64], R250 ;  /* 0x000000fa52004986 */ /* 0x000fe8000c10193c */
[----:B------:R-:W-:Y:S01]  /*9f980*/  @P2 STG.E desc[UR60][R100.64], R248 ;  /* 0x000000f864002986 */ /* 0x000fe2000c10193c */
[----:B------:R-:W-:-:S02]  /*9f990*/  ISETP.LT.AND P2, PT, R9, R80, !P1 ;  /* 0x000000500900720c */ /* 0x000fc40004f41270 */
[----:B------:R-:W-:Y:S02]  /*9f9a0*/  ISETP.GE.AND P1, PT, R8, R104, PT ;  /* 0x000000680800720c */ /* 0x000fe40003f26270 */
[----:B------:R-:W-:Y:S01]  /*9f9b0*/  IADD3 R8, R6, 0x135, RZ ;  /* 0x0000013506087810 */ /* 0x000fe20007ffe0ff */
[----:B------:R-:W4:Y:S01]  /*9f9c0*/  LDC R104, c[0x0][0x248] ;  /* 0x00009200ff687b82 */ /* 0x000f220000000800 */
[----:B------:R3:W-:Y:S02]  /*9f9d0*/  @P6 STG.E desc[UR60][R102.64], R251 ;  /* 0x000000fb66006986 */ /* 0x0007e4000c10193c */
[----:B---3--:R-:W-:-:S05]  /*9f9e0*/  IMAD.WIDE R102, R0, 0x4, R4 ;  /* 0x0000000400667825 */ /* 0x008fca00078e0204 */
[----:B------:R3:W-:Y:S01]  /*9f9f0*/  @P2 STG.E desc[UR60][R102.64], R249 ;  /* 0x000000f966002986 */ /* 0x0007e2000c10193c */
[----:B------:R-:W-:-:S03]  /*9fa00*/  ISETP.GE.AND P2, PT, R8, R94, PT ;  /* 0x0000005e0800720c */ /* 0x000fc60003f46270 */
[----:B------:R-:W2:Y:S04]  /*9fa10*/  LDL.LU R94, [R1+0x2f04] ;  /* 0x002f0400015e7983 */ /* 0x000ea80000300800 */
[----:B------:R-:W2:Y:S04]  /*9fa20*/  LDL.LU R250, [R1+0xa6c] ;  /* 0x000a6c0001fa7983 */ /* 0x000ea80000300800 */
[----:B------:R-:W2:Y:S04]  /*9fa30*/  LDL.LU R248, [R1+0xf2c] ;  /* 0x000f2c0001f87983 */ /* 0x000ea80000300800 */
[----:B------:R-:W2:Y:S04]  /*9fa40*/  LDL.LU R251, [R1+0x66c] ;  /* 0x00066c0001fb7983 */ /* 0x000ea80000300800 */
[----:B---3--:R-:W3:Y:S01]  /*9fa50*/  LDL.LU R249, [R1+0x65c] ;  /* 0x00065c0001f97983 */ /* 0x008ee20000300800 */
[----:B------:R-:W-:-:S02]  /*9fa60*/  ISETP.LT.AND P4, PT, R7, R80, !P3 ;  /* 0x000000500700720c */ /* 0x000fc40005f81270 */
[-C--:B------:R-:W-:Y:S01]  /*9fa70*/  ISETP.LT.AND P3, PT, R9, R80.reuse, !P3 ;  /* 0x000000500900720c */ /* 0x080fe20005f61270 */
[----:B------:R-:W-:Y:S01]  /*9fa80*/  IMAD.IADD R11, R0, 0x1, R105 ;  /* 0x00000001000b7824 */ /* 0x000fe200078e0269 */
[----:B------:R-:W-:Y:S01]  /*9fa90*/  ISETP.LT.AND P6, PT, R7, R80, !P1 ;  /* 0x000000500700720c */ /* 0x000fe20004fc1270 */
[----:B------:R-:W2:Y:S02]  /*9faa0*/  LDC R105, c[0x0][0x22c] ;  /* 0x00008b00ff697b82 */ /* 0x000ea40000000800 */
[----:B------:R-:W-:-:S04]  /*9fab0*/  IMAD.WIDE R82, R11, 0x4, R2 ;  /* 0x000000040b527825 */ /* 0x000fc800078e0202 */
[----:B------:R-:W-:-:S04]  /*9fac0*/  IMAD.WIDE R100, R11, 0x4, R4 ;  /* 0x000000040b647825 */ /* 0x000fc800078e0204 */
[----:B-1----:R-:W-:Y:S02]  /*9fad0*/  IMAD.IADD R0, R11, 0x1, R107 ;  /* 0x000000010b007824 */ /* 0x002fe400078e026b */
[----:B------:R-:W-:Y:S01]  /*9fae0*/  VIADD R8, R6, 0x136 ;  /* 0x0000013606087836 */ /* 0x000fe20000000000 */
[----:B------:R-:W1:Y:S01]  /*9faf0*/  LDC R107, c[0x0][0x248] ;  /* 0x00009200ff6b7b82 */ /* 0x000e620000000800 */
[----:B----4-:R-:W-:Y:S01]  /*9fb00*/  @P4 STG.E desc[UR60][R82.64], R243 ;  /* 0x000000f352004986 */ /* 0x010fe2000c10193c */
[----:B------:R-:W-:-:S03]  /*9fb10*/  ISETP.LT.AND P4, PT, R7, R80, !P2 ;  /* 0x000000500700720c */ /* 0x000fc60005781270 */
[----:B------:R4:W-:Y:S01]  /*9fb20*/  @P3 STG.E desc[UR60][R100.64], R235 ;  /* 0x000000eb64003986 */ /* 0x0009e2000c10193c */
[CC--:B------:R-:W-:Y:S01]  /*9fb30*/  ISETP.LT.AND P3, PT, R9.reuse, R80.reuse, !P1 ;  /* 0x000000500900720c */ /* 0x0c0fe20004f61270 */
[C-C-:B------:R-:W-:Y:S01]  /*9fb40*/  IMAD.WIDE R102, R0.reuse, 0x4, R2.reuse ;  /* 0x0000000400667825 */ /* 0x140fe200078e0202 */
[----:B------:R-:W-:Y:S02]  /*9fb50*/  ISETP.LT.AND P2, PT, R9, R80, !P2 ;  /* 0x000000500900720c */ /* 0x000fe40005741270 */
[----:B------:R-:W-:Y:S02]  /*9fb60*/  IADD3 R11, R0, R104, RZ ;  /* 0x00000068000b7210 */ /* 0x000fe40007ffe0ff */
[----:B------:R-:W-:Y:S01]  /*9fb70*/  ISETP.GE.AND P1, PT, R8, R81, PT ;  /* 0x000000510800720c */ /* 0x000fe20003f26270 */
[----:B------:R2:W-:Y:S01]  /*9fb80*/  @P6 STG.E desc[UR60][R102.64], R229 ;  /* 0x000000e566006986 */ /* 0x0005e2000c10193c */
[----:B------:R-:W1:Y:S01]  /*9fb90*/  LDC R81, c[0x0][0x248] ;  /* 0x00009200ff517b82 */ /* 0x000e620000000800 */
[----:B------:R-:W-:Y:S01]  /*9fba0*/  VIADD R8, R6, 0x137 ;  /* 0x0000013706087836 */ /* 0x000fe20000000000 */
[----:B------:R-:W-:Y:S01]  /*9fbb0*/  ISETP.LT.AND P6, PT, R7, R80, !P1 ;  /* 0x000000500700720c */ /* 0x000fe20004fc1270 */
[----:B----4-:R-:W-:-:S04]  /*9fbc0*/  IMAD.WIDE R100, R11, 0x4, R2 ;  /* 0x000000040b647825 */ /* 0x010fc800078e0202 */
[--C-:B------:R-:W-:Y:S01]  /*9fbd0*/  IMAD.WIDE R82, R11, 0x4, R4.reuse ;  /* 0x000000040b527825 */ /* 0x100fe200078e0204 */
[----:B------:R-:W4:Y:S03]  /*9fbe0*/  LDC R104, c[0x0][0x22c] ;  /* 0x00008b00ff687b82 */ /* 0x000f260000000800 */
[----:B--2---:R-:W-:-:S04]  /*9fbf0*/  IMAD.WIDE R102, R0, 0x4, R4 ;  /* 0x0000000400667825 */ /* 0x004fc800078e0204 */
[----:B------:R-:W-:Y:S01]  /*9fc00*/  IMAD.IADD R0, R11, 0x1, R106 ;  /* 0x000000010b007824 */ /* 0x000fe200078e026a */
[----:B------:R2:W-:Y:S01]  /*9fc10*/  @P3 STG.E desc[UR60][R102.64], R247 ;  /* 0x000000f766003986 */ /* 0x0005e2000c10193c */
[----:B------:R-:W-:Y:S01]  /*9fc20*/  ISETP.GE.AND P3, PT, R8, R96, PT ;  /* 0x000000600800720c */ /* 0x000fe20003f66270 */
[----:B------:R-:W4:Y:S02]  /*9fc30*/  LDC R106, c[0x0][0x248] ;  /* 0x00009200ff6a7b82 */ /* 0x000f240000000800 */
[----:B------:R-:W-:Y:S04]  /*9fc40*/  @P4 STG.E desc[UR60][R100.64], R246 ;  /* 0x000000f664004986 */ /* 0x000fe8000c10193c */
[----:B------:R-:W4:Y:S04]  /*9fc50*/  LDL.LU R96, [R1+0x2f00] ;  /* 0x002f000001607983 */ /* 0x000f280000300800 */
[----:B------:R1:W-:Y:S01]  /*9fc60*/  @P2 STG.E desc[UR60][R82.64], R231 ;  /* 0x000000e752002986 */ /* 0x0003e2000c10193c */
[----:B------:R-:W-:Y:S01]  /*9fc70*/  ISETP.LT.AND P2, PT, R9, R80, !P1 ;  /* 0x000000500900720c */ /* 0x000fe20004f41270 */
[----:B--2---:R-:W-:-:S02]  /*9fc80*/  IMAD.WIDE R102, R0, 0x4, R2 ;  /* 0x0000000400667825 */ /* 0x004fc400078e0202 */
[----:B------:R-:W2:Y:S01]  /*9fc90*/  LDL.LU R247, [R1+0xf40] ;  /* 0x000f400001f77983 */ /* 0x000ea20000300800 */
[----:B------:R-:W-:-:S04]  /*9fca0*/  IADD3 R8, R6, 0x138, RZ ;  /* 0x0000013806087810 */ /* 0x000fc80007ffe0ff */
[----:B------:R-:W-:Y:S01]  /*9fcb0*/  ISETP.GE.AND P1, PT, R8, R105, PT ;  /* 0x000000690800720c */ /* 0x000fe20003f26270 */
[----:B-1----:R-:W2:Y:S01]  /*9fcc0*/  LDL.LU R231, [R1+0xf50] ;  /* 0x000f500001e77983 */ /* 0x002ea20000300800 */
[----:B------:R-:W-:Y:S01]  /*9fcd0*/  VIADD R8, R6, 0x139 ;  /* 0x0000013906087836 */ /* 0x000fe20000000000 */
[-C--:B------:R-:W-:Y:S01]  /*9fce0*/  ISETP.LT.AND P4, PT, R7, R80.reuse, !P3 ;  /* 0x000000500700720c */ /* 0x080fe20005f81270 */
[----:B------:R-:W-:Y:S01]  /*9fcf0*/  IMAD.IADD R11, R0, 0x1, R81 ;  /* 0x00000001000b7824 */ /* 0x000fe200078e0251 */
[----:B------:R-:W-:Y:S01]  /*9fd00*/  ISETP.LT.AND P3, PT, R9, R80, !P3 ;  /* 0x000000500900720c */ /* 0x000fe20005f61270 */
[----:B------:R-:W1:Y:S02]  /*9fd10*/  LDC R105, c[0x0][0x248] ;  /* 0x00009200ff697b82 */ /* 0x000e640000000800 */
[----:B------:R-:W-:-:S04]  /*9fd20*/  IMAD.WIDE R100, R11, 0x4, R2 ;  /* 0x000000040b647825 */ /* 0x000fc800078e0202 */
[--C-:B------:R-:W-:Y:S02]  /*9fd30*/  IMAD.WIDE R82, R11, 0x4, R4.reuse ;  /* 0x000000040b527825 */ /* 0x100fe400078e0204 */
[----:B------:R-:W2:Y:S01]  /*9fd40*/  LDC R81, c[0x0][0x22c] ;  /* 0x00008b00ff517b82 */ /* 0x000ea20000000800 */
[----:B------:R1:W-:Y:S02]  /*9fd50*/  @P6 STG.E desc[UR60][R102.64], R250 ;  /* 0x000000fa66006986 */ /* 0x0003e4000c10193c */
[----:B-1----:R-:W-:-:S05]  /*9fd60*/  IMAD.WIDE R102, R0, 0x4, R4 ;  /* 0x0000000400667825 */ /* 0x002fca00078e0204 */
[----:B------:R1:W-:Y:S01]  /*9fd70*/  @P2 STG.E desc[UR60][R102.64], R248 ;  /* 0x000000f866002986 */ /* 0x0003e2000c10193c */
[----:B------:R-:W-:-:S03]  /*9fd80*/  ISETP.GE.AND P2, PT, R8, R84, PT ;  /* 0x000000540800720c */ /* 0x000fc60003f46270 */
[----:B------:R-:W2:Y:S04]  /*9fd90*/  LDL.LU R84, [R1+0x2efc] ;  /* 0x002efc0001547983 */ /* 0x000ea80000300800 */
[----:B------:R-:W2:Y:S04]  /*9fda0*/  LDL.LU R250, [R1+0xf30] ;  /* 0x000f300001fa7983 */ /* 0x000ea80000300800 */
[----:B-1----:R-:W2:Y:S04]  /*9fdb0*/  LDL.LU R248, [R1+0xa70] ;  /* 0x000a700001f87983 */ /* 0x002ea80000300800 */
[----:B------:R1:W-:Y:S04]  /*9fdc0*/  @P4 STG.E desc[UR60][R100.64], R251 ;  /* 0x000000fb64004986 */ /* 0x0003e8000c10193c */
[----:B---3--:R3:W-:Y:S04]  /*9fdd0*/  @P3 STG.E desc[UR60][R82.64], R249 ;  /* 0x000000f952003986 */ /* 0x0087e8000c10193c */
[----:B-1----:R-:W2:Y:S04]  /*9fde0*/  LDL.LU R251, [R1+0xf44] ;  /* 0x000f440001fb7983 */ /* 0x002ea80000300800 */
[----:B---3--:R-:W3:Y:S01]  /*9fdf0*/  LDL.LU R249, [R1+0xf54] ;  /* 0x000f540001f97983 */ /* 0x008ee20000300800 */
[----:B------:R-:W-:-:S02]  /*9fe00*/  ISETP.LT.AND P6, PT, R7, R80, !P1 ;  /* 0x000000500700720c */ /* 0x000fc40004fc1270 */
[----:B------:R-:W-:Y:S02]  /*9fe10*/  IADD3 R0, R11, R107, RZ ;  /* 0x0000006b0b007210 */ /* 0x000fe40007ffe0ff */
[-C--:B------:R-:W-:Y:S01]  /*9fe20*/  ISETP.LT.AND P3, PT, R9, R80.reuse, !P1 ;  /* 0x000000500900720c */ /* 0x080fe20004f61270 */
[----:B------:R-:W-:Y:S01]  /*9fe30*/  VIADD R8, R6, 0x13a ;  /* 0x0000013a06087836 */ /* 0x000fe20000000000 */
[-C--:B------:R-:W-:Y:S01]  /*9fe40*/  ISETP.LT.AND P4, PT, R7, R80.reuse, !P2 ;  /* 0x000000500700720c */ /* 0x080fe20005781270 */
[----:B------:R-:W-:Y:S01]  /*9fe50*/  IMAD.WIDE R102, R0, 0x4, R2 ;  /* 0x0000000400667825 */ /* 0x000fe200078e0202 */
[----:B------:R-:W-:Y:S01]  /*9fe60*/  ISETP.LT.AND P2, PT, R9, R80, !P2 ;  /* 0x000000500900720c */ /* 0x000fe20005741270 */
[----:B------:R-:W1:Y:S01]  /*9fe70*/  LDC R107, c[0x0][0x248] ;  /* 0x00009200ff6b7b82 */ /* 0x000e620000000800 */
[----:B----4-:R-:W-:Y:S02]  /*9fe80*/  ISETP.GE.AND P1, PT, R8, R104, PT ;  /* 0x000000680800720c */ /* 0x010fe40003f26270 */
[----:B------:R-:W-:Y:S01]  /*9fe90*/  IADD3 R8, R6, 0x13b, RZ ;  /* 0x0000013b06087810 */ /* 0x000fe20007ffe0ff */
[C---:B------:R-:W-:Y:S01]  /*9fea0*/  IMAD.IADD R11, R0.reuse, 0x1, R105 ;  /* 0x00000001000b7824 */ /* 0x040fe200078e0269 */
[----:B--2---:R2:W-:Y:S03]  /*9feb0*/  @P6 STG.E desc[UR60][R102.64], R247 ;  /* 0x000000f766006986 */ /* 0x0045e6000c10193c */
[----:B------:R-:W-:Y:S01]  /*9fec0*/  IMAD.WIDE R82, R11, 0x4, R2 ;  /* 0x000000040b527825 */ /* 0x000fe200078e0202 */
[----:B------:R-:W4:Y:S08]  /*9fed0*/  LDC R104, c[0x0][0x248] ;  /* 0x00009200ff687b82 */ /* 0x000f300000000800 */
[----:B------:R-:W1:Y:S01]  /*9fee0*/  LDC R105, c[0x0][0x22c] ;  /* 0x00008b00ff697b82 */ /* 0x000e620000000800 */
[----:B--2---:R-:W-:-:S05]  /*9fef0*/  IMAD.WIDE R102, R0, 0x4, R4 ;  /* 0x0000000400667825 */ /* 0x004fca00078e0204 */
[----:B------:R2:W-:Y:S01]  /*9ff00*/  @P3 STG.E desc[UR60][R102.64], R231 ;  /* 0x000000e766003986 */ /* 0x0005e2000c10193c */
[----:B------:R-:W-:-:S03]  /*9ff10*/  ISETP.GE.AND P3, PT, R8, R85, PT ;  /* 0x000000550800720c */ /* 0x000fc60003f66270 */
[----:B------:R-:W4:Y:S01]  /*9ff20*/  LDL.LU R85, [R1+0x2ef8] ;  /* 0x002ef80001557983 */ /* 0x000f220000300800 */
[----:B------:R-:W-:-:S03]  /*9ff30*/  ISETP.LT.AND P6, PT, R7, R80, !P1 ;  /* 0x000000500700720c */ /* 0x000fc60004fc1270 */
[----:B------:R-:W4:Y:S01]  /*9ff40*/  LDL.LU R243, [R1+0xf34] ;  /* 0x000f340001f37983 */ /* 0x000f220000300800 */
[----:B------:R-:W-:-:S03]  /*9ff50*/  IMAD.WIDE R100, R11, 0x4, R4 ;  /* 0x000000040b647825 */ /* 0x000fc600078e0204 */
[----:B------:R-:W4:Y:S01]  /*9ff60*/  LDL.LU R235, [R1+0xa74] ;  /* 0x000a740001eb7983 */ /* 0x000f220000300800 */
[----:B------:R-:W-:Y:S02]  /*9ff70*/  IMAD.IADD R0, R11, 0x1, R106 ;  /* 0x000000010b007824 */ /* 0x000fe400078e026a */
[----:B------:R-:W-:Y:S01]  /*9ff80*/  VIADD R8, R6, 0x13c ;  /* 0x0000013c06087836 */ /* 0x000fe20000000000 */
[----:B------:R-:W4:Y:S01]  /*9ff90*/  LDL.LU R229, [R1+0xf48] ;  /* 0x000f480001e57983 */ /* 0x000f220000300800 */
[----:B--2---:R-:W-:Y:S01]  /*9ffa0*/  IMAD.WIDE R102, R0, 0x4, R2 ;  /* 0x0000000400667825 */ /* 0x004fe200078e0202 */
[----:B------:R-:W2:Y:S02]  /*9ffb0*/  LDC R106, c[0x0][0x248] ;  /* 0x00009200ff6a7b82 */ /* 0x000ea40000000800 */
[----:B------:R-:W2:Y:S04]  /*9ffc0*/  LDL.LU R247, [R1+0xf58] ;  /* 0x000f580001f77983 */ /* 0x000ea80000300800 */
[----:B------:R-:W2:Y:S04]  /*9ffd0*/  LDL.LU R246, [R1+0xf38] ;  /* 0x000f380001f67983 */ /* 0x000ea80000300800 */
[----:B------:R-:W2:Y:S04]  /*9ffe0*/  LDL.LU R231, [R1+0xa78] ;  /* 0x000a780001e77983 */ /* 0x000ea80000300800 */
[----:B------:R-:W-:Y:S04]  /*9fff0*/  @P4 STG.E desc[UR60][R82.64], R250 ;  /* 0x000000fa52004986 */ /* 0x000fe8000c10193c */
[----:B------:R-:W-:Y:S01]  /*a0000*/  @P2 STG.E desc[UR60][R100.64], R248 ;  /* 0x000000f864002986 */ /* 0x000fe2000c10193c */
[----:B------:R-:W-:-:S02]  /*a0010*/  ISETP.LT.AND P2, PT, R9, R80, !P1 ;  /* 0x000000500900720c */ /* 0x000fc40004f41270 */
[----:B------:R-:W-:Y:S01]  /*a0020*/  ISETP.GE.AND P1, PT, R8, R81, PT ;  /* 0x000000510800720c */ /* 0x000fe20003f26270 */
[----:B------:R-:W-:Y:S01]  /*a0030*/  VIADD R8, R6, 0x13d ;  /* 0x0000013d06087836 */ /* 0x000fe20000000000 */
[----:B------:R-:W1:Y:S01]  /*a0040*/  LDC R81, c[0x0][0x248] ;  /* 0x00009200ff517b82 */ /* 0x000e620000000800 */
[----:B------:R3:W-:Y:S02]  /*a0050*/  @P6 STG.E desc[UR60][R102.64], R251 ;  /* 0x000000fb66006986 */ /* 0x0007e4000c10193c */
[----:B---3--:R-:W-:-:S06]  /*a0060*/  IMAD.WIDE R102, R0, 0x4, R4 ;  /* 0x0000000400667825 */ /* 0x008fcc00078e0204 */
        /* <DEDUP_REMOVED lines=8> */
[----:B------:R-:W-:Y:S02]  /*a00f0*/  ISETP.LT.AND P3, PT, R9, R80, !P3 ;  /* 0x000000500900720c */ /* 0x000fe40005f61270 */
[----:B----4-:R-:W-:Y:S02]  /*a0100*/  IADD3 R11, R0, R104, RZ ;  /* 0x00000068000b7210 */ /* 0x010fe40007ffe0ff */
[----:B------:R-:W-:Y:S01]  /*a0110*/  ISETP.LT.AND P6, PT, R7, R80, !P1 ;  /* 0x000000500700720c */ /* 0x000fe20004fc1270 */
[----:B------:R-:W4:Y:S02]  /*a0120*/  LDC R104, c[0x0][0x22c] ;  /* 0x00008b00ff687b82 */ /* 0x000f240000000800 */
[----:B------:R-:W-:-:S04]  /*a0130*/  IMAD.WIDE R82, R11, 0x4, R2 ;  /* 0x000000040b527825 */ /* 0x000fc800078e0202 */
[----:B------:R-:W-:-:S04]  /*a0140*/  IMAD.WIDE R100, R11, 0x4, R4 ;  /* 0x000000040b647825 */ /* 0x000fc800078e0204 */
[----:B-1----:R-:W-:Y:S01]  /*a0150*/  IMAD.IADD R0, R11, 0x1, R107 ;  /* 0x000000010b007824 */ /* 0x002fe200078e026b */
[----:B------:R1:W-:Y:S01]  /*a0160*/  @P4 STG.E desc[UR60][R82.64], R243 ;  /* 0x000000f352004986 */ /* 0x0003e2000c10193c */
[-C--:B------:R-:W-:Y:S01]  /*a0170*/  ISETP.LT.AND P4, PT, R7, R80.reuse, !P2 ;  /* 0x000000500700720c */ /* 0x080fe20005781270 */
[----:B------:R-:W3:Y:S02]  /*a0180*/  LDC R107, c[0x0][0x248] ;  /* 0x00009200ff6b7b82 */ /* 0x000ee40000000800 */
[----:B------:R1:W-:Y:S01]  /*a0190*/  @P3 STG.E desc[UR60][R100.64], R235 ;  /* 0x000000eb64003986 */ /* 0x0003e2000c10193c */
[CC--:B------:R-:W-:Y:S01]  /*a01a0*/  ISETP.LT.AND P3, PT, R9.reuse, R80.reuse, !P1 ;  /* 0x000000500900720c */ /* 0x0c0fe20004f61270 */
[----:B------:R-:W-:Y:S01]  /*a01b0*/  IMAD.WIDE R102, R0, 0x4, R2 ;  /* 0x0000000400667825 */ /* 0x000fe200078e0202 */
[----:B------:R-:W-:Y:S02]  /*a01c0*/  IADD3 R8, R6, 0x13e, RZ ;  /* 0x0000013e06087810 */ /* 0x000fe40007ffe0ff */
[-C--:B------:R-:W-:Y:S01]  /*a01d0*/  ISETP.LT.AND P2, PT, R9, R80.reuse, !P2 ;  /* 0x000000500900720c */ /* 0x080fe20005741270 */
[----:B------:R-:W-:Y:S01]  /*a01e0*/  IMAD.IADD R11, R0, 0x1, R81 ;  /* 0x00000001000b7824 */ /* 0x000fe200078e0251 */
[----:B------:R-:W-:Y:S01]  /*a01f0*/  ISETP.GE.AND P1, PT, R8, R105, PT ;  /* 0x000000690800720c */ /* 0x000fe20003f26270 */
[----:B------:R2:W-:Y:S01]  /*a0200*/  @P6 STG.E desc[UR60][R102.64], R229 ;  /* 0x000000e566006986 */ /* 0x0005e2000c10193c */
[----:B------:R-:W4:Y:S01]  /*a0210*/  LDC R105, c[0x0][0x248] ;  /* 0x00009200ff697b82 */ /* 0x000f220000000800 */
[----:B------:R-:W-:Y:S01]  /*a0220*/  VIADD R8, R6, 0x13f ;  /* 0x0000013f06087836 */ /* 0x000fe20000000000 */
[----:B------:R-:W-:Y:S01]  /*a0230*/  ISETP.LT.AND P6, PT, R7, R80, !P1 ;  /* 0x000000500700720c */ /* 0x000fe20004fc1270 */
[----:B-1----:R-:W-:-:S04]  /*a0240*/  IMAD.WIDE R82, R11, 0x4, R2 ;  /* 0x000000040b527825 */ /* 0x002fc800078e0202 */
[C-C-:B------:R-:W-:Y:S01]  /*a0250*/  IMAD.WIDE R100, R11.reuse, 0x4, R4.reuse ;  /* 0x000000040b647825 */ /* 0x140fe200078e0204 */
[----:B------:R-:W1:Y:S03]  /*a0260*/  LDC R81, c[0x0][0x22c] ;  /* 0x00008b00ff517b82 */ /* 0x000e660000000800 */
[----:B--2---:R-:W-:Y:S01]  /*a0270*/  IMAD.WIDE R102, R0, 0x4, R4 ;  /* 0x0000000400667825 */ /* 0x004fe200078e0204 */
[----:B------:R-:W-:-:S04]  /*a0280*/  IADD3 R0, R11, R106, RZ ;  /* 0x0000006a0b007210 */ /* 0x000fc80007ffe0ff */
[----:B------:R2:W-:Y:S01]  /*a0290*/  @P3 STG.E desc[UR60][R102.64], R247 ;  /* 0x000000f766003986 */ /* 0x0005e2000c10193c */
[----:B------:R-:W-:Y:S01]  /*a02a0*/  ISETP.GE.AND P3, PT, R8, R87, PT ;  /* 0x000000570800720c */ /* 0x000fe20003f66270 */
[----:B------:R-:W1:Y:S02]  /*a02b0*/  LDC R106, c[0x0][0x248] ;  /* 0x00009200ff6a7b82 */ /* 0x000e640000000800 */
[----:B------:R-:W-:Y:S04]  /*a02c0*/  @P4 STG.E desc[UR60][R82.64], R246 ;  /* 0x000000f652004986 */ /* 0x000fe8000c10193c */
[----:B------:R-:W3:Y:S04]  /*a02d0*/  LDL.LU R87, [R1+0x2ef0] ;  /* 0x002ef00001577983 */ /* 0x000ee80000300800 */
[----:B------:R4:W-:Y:S01]  /*a02e0*/  @P2 STG.E desc[UR60][R100.64], R231 ;  /* 0x000000e764002986 */ /* 0x0009e2000c10193c */
[----:B------:R-:W-:Y:S01]  /*a02f0*/  ISETP.LT.AND P2, PT, R9, R80, !P1 ;  /* 0x000000500900720c */ /* 0x000fe20004f41270 */
[----:B--2---:R-:W-:-:S02]  /*a0300*/  IMAD.WIDE R102, R0, 0x4, R2 ;  /* 0x0000000400667825 */ /* 0x004fc400078e0202 */
[----:B------:R-:W2:Y:S02]  /*a0310*/  LDL.LU R247, [R1+0xa80] ;  /* 0x000a800001f77983 */ /* 0x000ea40000300800 */
[----:B------:R-:W-:Y:S01]  /*a0320*/  VIADD R8, R6, 0x140 ;  /* 0x0000014006087836 */ /* 0x000fe20000000000 */
[----:B------:R-:W-:Y:S01]  /*a0330*/  ISETP.LT.AND P4, PT, R7, R80, !P3 ;  /* 0x000000500700720c */ /* 0x000fe20005f81270 */
[----:B----4-:R-:W4:Y:S03]  /*a0340*/  LDL.LU R231, [R1+0xf60] ;  /* 0x000f600001e77983 */ /* 0x010f260000300800 */
[----:B------:R-:W-:Y:S02]  /*a0350*/  ISETP.GE.AND P1, PT, R8, R104, PT ;  /* 0x000000680800720c */ /* 0x000fe40003f26270 */
[----:B------:R-:W-:Y:S01]  /*a0360*/  IADD3 R8, R6, 0x141, RZ ;  /* 0x0000014106087810 */ /* 0x000fe20007ffe0ff */
[----:B------:R-:W-:Y:S01]  /*a0370*/  IMAD.IADD R11, R0, 0x1, R105 ;  /* 0x00000001000b7824 */ /* 0x000fe200078e0269 */
[----:B------:R-:W-:Y:S01]  /*a0380*/  ISETP.LT.AND P3, PT, R9, R80, !P3 ;  /* 0x000000500900720c */ /* 0x000fe20005f61270 */
[----:B------:R-:W1:Y:S02]  /*a0390*/  LDC R104, c[0x0][0x248] ;  /* 0x00009200ff687b82 */ /* 0x000e640000000800 */
[----:B------:R-:W-:-:S04]  /*a03a0*/  IMAD.WIDE R82, R11, 0x4, R2 ;  /* 0x000000040b527825 */ /* 0x000fc800078e0202 */
[--C-:B------:R-:W-:Y:S02]  /*a03b0*/  IMAD.WIDE R100, R11, 0x4, R4.reuse ;  /* 0x000000040b647825 */ /* 0x100fe400078e0204 */
[----:B------:R-:W4:Y:S01]  /*a03c0*/  LDC R105, c[0x0][0x22c] ;  /* 0x00008b00ff697b82 */ /* 0x000f220000000800 */
[----:B------:R1:W-:Y:S02]  /*a03d0*/  @P6 STG.E desc[UR60][R102.64], R250 ;  /* 0x000000fa66006986 */ /* 0x0003e4000c10193c */
[----:B-1----:R-:W-:-:S05]  /*a03e0*/  IMAD.WIDE R102, R0, 0x4, R4 ;  /* 0x0000000400667825 */ /* 0x002fca00078e0204 */
[----:B------:R1:W-:Y:S01]  /*a03f0*/  @P2 STG.E desc[UR60][R102.64], R248 ;  /* 0x000000f866002986 */ /* 0x0003e2000c10193c */
[----:B------:R-:W-:-:S03]  /*a0400*/  ISETP.GE.AND P2, PT, R8, R88, PT ;  /* 0x000000580800720c */ /* 0x000fc60003f46270 */
[----:B------:R-:W4:Y:S04]  /*a0410*/  LDL.LU R88, [R1+0x2eec] ;  /* 0x002eec0001587983 */ /* 0x000f280000300800 */
[----:B------:R-:W4:Y:S04]  /*a0420*/  LDL.LU R250, [R1+0x680] ;  /* 0x0006800001fa7983 */ /* 0x000f280000300800 */
[----:B-1----:R-:W4:Y:S04]  /*a0430*/  LDL.LU R248, [R1+0x670] ;  /* 0x0006700001f87983 */ /* 0x002f280000300800 */
[----:B------:R1:W-:Y:S04]  /*a0440*/  @P4 STG.E desc[UR60][R82.64], R251 ;  /* 0x000000fb52004986 */ /* 0x0003e8000c10193c */
[----:B---3--:R3:W-:Y:S04]  /*a0450*/  @P3 STG.E desc[UR60][R100.64], R249 ;  /* 0x000000f964003986 */ /* 0x0087e8000c10193c */
[----:B-1----:R-:W4:Y:S04]  /*a0460*/  LDL.LU R251, [R1+0xa84] ;  /* 0x000a840001fb7983 */ /* 0x002f280000300800 */
[----:B---3--:R-:W3:Y:S01]  /*a0470*/  LDL.LU R249, [R1+0xf64] ;  /* 0x000f640001f97983 */ /* 0x008ee20000300800 */
[-C--:B------:R-:W-:Y:S01]  /*a0480*/  ISETP.LT.AND P6, PT, R7, R80.reuse, !P1 ;  /* 0x000000500700720c */ /* 0x080fe20004fc1270 */
[----:B------:R-:W-:Y:S01]  /*a0490*/  IMAD.IADD R0, R11, 0x1, R107 ;  /* 0x000000010b007824 */ /* 0x000fe200078e026b */
[-C--:B------:R-:W-:Y:S01]  /*a04a0*/  ISETP.LT.AND P3, PT, R9, R80.reuse, !P1 ;  /* 0x000000500900720c */ /* 0x080fe20004f61270 */
[----:B------:R-:W-:Y:S01]  /*a04b0*/  VIADD R8, R6, 0x142 ;  /* 0x0000014206087836 */ /* 0x000fe20000000000 */
[-C--:B------:R-:W-:Y:S01]  /*a04c0*/  ISETP.LT.AND P4, PT, R7, R80.reuse, !P2 ;  /* 0x000000500700720c */ /* 0x080fe20005781270 */
[----:B------:R-:W-:Y:S01]  /*a04d0*/  IMAD.WIDE R102, R0, 0x4, R2 ;  /* 0x0000000400667825 */ /* 0x000fe200078e0202 */
[----:B------:R-:W1:Y:S02]  /*a04e0*/  LDC R107, c[0x0][0x248] ;  /* 0x00009200ff6b7b82 */ /* 0x000e640000000800 */
[----:B------:R-:W-:Y:S01]  /*a04f0*/  ISETP.GE.AND P1, PT, R8, R81, PT ;  /* 0x000000510800720c */ /* 0x000fe20003f26270 */
[----:B------:R-:W-:Y:S01]  /*a0500*/  VIADD R8, R6, 0x143 ;  /* 0x0000014306087836 */ /* 0x000fe20000000000 */
[----:B------:R-:W-:-:S02]  /*a0510*/  ISETP.LT.AND P2, PT, R9, R80, !P2 ;  /* 0x000000500900720c */ /* 0x000fc40005741270 */
[----:B------:R-:W-:Y:S02]  /*a0520*/  IADD3 R11, R0, R104, RZ ;  /* 0x00000068000b7210 */ /* 0x000fe40007ffe0ff */
[----:B------:R-:W1:Y:S01]  /*a0530*/  LDC R81, c[0x0][0x248] ;  /* 0x00009200ff517b82 */ /* 0x000e620000000800 */
[----:B--2---:R2:W-:Y:S02]  /*a0540*/  @P6 STG.E desc[UR60][R102.64], R247 ;  /* 0x000000f766006986 */ /* 0x0045e4000c10193c */
[----:B------:R-:W-:-:S05]  /*a0550*/  IMAD.WIDE R82, R11, 0x4, R2 ;  /* 0x000000040b527825 */ /* 0x000fca00078e0202 */
[----:B------:R-:W1:Y:S01]  /*a0560*/  LDC R104, c[0x0][0x22c] ;  /* 0x00008b00ff687b82 */ /* 0x000e620000000800 */
[----:B--2---:R-:W-:-:S05]  /*a0570*/  IMAD.WIDE R102, R0, 0x4, R4 ;  /* 0x0000000400667825 */ /* 0x004fca00078e0204 */
[----:B----4-:R2:W-:Y:S01]  /*a0580*/  @P3 STG.E desc[UR60][R102.64], R231 ;  /* 0x000000e766003986 */ /* 0x0105e2000c10193c */
[----:B------:R-:W-:-:S03]  /*a0590*/  ISETP.GE.AND P3, PT, R8, R89, PT ;  /* 0x000000590800720c */ /* 0x000fc60003f66270 */
[----:B------:R-:W4:Y:S01]  /*a05a0*/  LDL.LU R89, [R1+0x2ee8] ;  /* 0x002ee80001597983 */ /* 0x000f220000300800 */
[----:B------:R-:W-:-:S03]  /*a05b0*/  ISETP.LT.AND P6, PT, R7, R80, !P1 ;  /* 0x000000500700720c */ /* 0x000fc60004fc1270 */
[----:B------:R-:W4:Y:S01]  /*a05c0*/  LDL.LU R243, [R1+0x684] ;  /* 0x0006840001f37983 */ /* 0x000f220000300800 */
[----:B------:R-:W-:-:S03]  /*a05d0*/  IMAD.WIDE R100, R11, 0x4, R4 ;  /* 0x000000040b647825 */ /* 0x000fc600078e0204 */
[----:B------:R-:W4:Y:S01]  /*a05e0*/  LDL.LU R235, [R1+0x674] ;  /* 0x0006740001eb7983 */ /* 0x000f220000300800 */
[----:B------:R-:W-:Y:S01]  /*a05f0*/  IMAD.IADD R0, R11, 0x1, R106 ;  /* 0x000000010b007824 */ /* 0x000fe200078e026a */
[----:B------:R-:W-:Y:S01]  /*a0600*/  IADD3 R8, R6, 0x144, RZ ;  /* 0x0000014406087810 */ /* 0x000fe20007ffe0ff */
[----:B------:R-:W4:Y:S01]  /*a0610*/  LDC R106, c[0x0][0x248] ;  /* 0x00009200ff6a7b82 */ /* 0x000f220000000800 */
[----:B------:R-:W4:Y:S01]  /*a0620*/  LDL.LU R229, [R1+0xa88] ;  /* 0x000a880001e57983 */ /* 0x000f220000300800 */
[----:B--2---:R-:W-:-:S03]  /*a0630*/  IMAD.WIDE R102, R0, 0x4, R2 ;  /* 0x0000000400667825 */ /* 0x004fc600078e0202 */
        /* <DEDUP_REMOVED lines=8> */
[----:B------:R-:W4:Y:S01]  /*a06c0*/  LDC R105, c[0x0][0x248] ;  /* 0x00009200ff697b82 */ /* 0x000f220000000800 */
[----:B------:R1:W-:Y:S02]  /*a06d0*/  @P6 STG.E desc[UR60][R102.64], R251 ;  /* 0x000000fb66006986 */ /* 0x0003e4000c10193c */
[----:B-1----:R-:W-:-:S06]  /*a06e0*/  IMAD.WIDE R102, R0, 0x4, R4 ;  /* 0x0000000400667825 */ /* 0x002fcc00078e0204 */
[----:B---3--:R1:W-:Y:S01]  /*a06f0*/  @P2 STG.E desc[UR60][R102.64], R249 ;  /* 0x000000f966002986 */ /* 0x0083e2000c10193c */
[----:B------:R-:W-:-:S03]  /*a0700*/  ISETP.GE.AND P2, PT, R8, R90, PT ;  /* 0x0000005a0800720c */ /* 0x000fc60003f46270 */
[----:B------:R-:W3:Y:S04]  /*a0710*/  LDL.LU R90, [R1+0x2ee4] ;  /* 0x002ee400015a7983 */ /* 0x000ee80000300800 */
[----:B------:R-:W3:Y:S04]  /*a0720*/  LDL.LU R250, [R1+0xa8c] ;  /* 0x000a8c0001fa7983 */ /* 0x000ee80000300800 */
[----:B------:R-:W3:Y:S04]  /*a0730*/  LDL.LU R248, [R1+0xf6c] ;  /* 0x000f6c0001f87983 */ /* 0x000ee80000300800 */
[----:B------:R-:W3:Y:S04]  /*a0740*/  LDL.LU R251, [R1+0x68c] ;  /* 0x00068c0001fb7983 */ /* 0x000ee80000300800 */
[----:B-1----:R-:W3:Y:S01]  /*a0750*/  LDL.LU R249, [R1+0x67c] ;  /* 0x00067c0001f97983 */ /* 0x002ee20000300800 */
[----:B------:R-:W-:-:S02]  /*a0760*/  ISETP.LT.AND P4, PT, R7, R80, !P3 ;  /* 0x000000500700720c */ /* 0x000fc40005f81270 */
[-C--:B------:R-:W-:Y:S01]  /*a0770*/  ISETP.LT.AND P3, PT, R9, R80.reuse, !P3 ;  /* 0x000000500900720c */ /* 0x080fe20005f61270 */
[----:B------:R-:W-:Y:S01]  /*a0780*/  IMAD.IADD R11, R0, 0x1, R81 ;  /* 0x00000001000b7824 */ /* 0x000fe200078e0251 */
[----:B------:R-:W-:Y:S01]  /*a0790*/  ISETP.LT.AND P6, PT, R7, R80, !P1 ;  /* 0x000000500700720c */ /* 0x000fe20004fc1270 */
[----:B------:R-:W-:Y:S01]  /*a07a0*/  VIADD R8, R6, 0x146 ;  /* 0x0000014606087836 */ /* 0x000fe20000000000 */
[----:B------:R-:W1:Y:S01]  /*a07b0*/  LDC R81, c[0x0][0x22c] ;  /* 0x00008b00ff517b82 */ /* 0x000e620000000800 */
[C---:B------:R-:W-:Y:S01]  /*a07c0*/  IMAD.WIDE R82, R11.reuse, 0x4, R2 ;  /* 0x000000040b527825 */ /* 0x040fe200078e0202 */
[----:B------:R-:W-:-:S03]  /*a07d0*/  IADD3 R0, R11, R107, RZ ;  /* 0x0000006b0b007210 */ /* 0x000fc60007ffe0ff */
[----:B------:R-:W-:-:S03]  /*a07e0*/  IMAD.WIDE R100, R11, 0x4, R4 ;  /* 0x000000040b647825 */ /* 0x000fc600078e0204 */
[----:B------:R-:W3:Y:S01]  /*a07f0*/  LDC R107, c[0x0][0x248] ;  /* 0x00009200ff6b7b82 */ /* 0x000ee20000000800 */
[----:B------:R-:W-:Y:S01]  /*a0800*/  IMAD.WIDE R102, R0, 0x4, R2 ;  /* 0x0000000400667825 */ /* 0x000fe200078e0202 */
[----:B----4-:R4:W-:Y:S01]  /*a0810*/  @P4 STG.E desc[UR60][R82.64], R243 ;  /* 0x000000f352004986 */ /* 0x0109e2000c10193c */
[----:B------:R-:W-:-:S03]  /*a0820*/  ISETP.LT.AND P4, PT, R7, R80, !P2 ;  /* 0x000000500700720c */ /* 0x000fc60005781270 */
[----:B------:R2:W-:Y:S01]  /*a0830*/  @P3 STG.E desc[UR60][R100.64], R235 ;  /* 0x000000eb64003986 */ /* 0x0005e2000c10193c */
[CC--:B------:R-:W-:Y:S02]  /*a0840*/  ISETP.LT.AND P3, PT, R9.reuse, R80.reuse, !P1 ;  /* 0x000000500900720c */ /* 0x0c0fe40004f61270 */
[----:B------:R-:W-:Y:S01]  /*a0850*/  ISETP.LT.AND P2, PT, R9, R80, !P2 ;  /* 0x000000500900720c */ /* 0x000fe20005741270 */
[----:B------:R-:W-:Y:S01]  /*a0860*/  IMAD.IADD R11, R0, 0x1, R105 ;  /* 0x00000001000b7824 */ /* 0x000fe200078e0269 */
[----:B------:R-:W-:Y:S01]  /*a0870*/  ISETP.GE.AND P1, PT, R8, R104, PT ;  /* 0x000000680800720c */ /* 0x000fe20003f26270 */
[----:B------:R2:W-:Y:S01]  /*a0880*/  @P6 STG.E desc[UR60][R102.64], R229 ;  /* 0x000000e566006986 */ /* 0x0005e2000c10193c */
[----:B------:R-:W1:Y:S01]  /*a0890*/  LDC R104, c[0x0][0x248] ;  /* 0x00009200ff687b82 */ /* 0x000e620000000800 */
[----:B------:R-:W-:Y:S01]  /*a08a0*/  IADD3 R8, R6, 0x147, RZ ;  /* 0x0000014706087810 */ /* 0x000fe20007ffe0ff */
[----:B----4-:R-:W-:Y:S01]  /*a08b0*/  IMAD.WIDE R82, R11, 0x4, R4 ;  /* 0x000000040b527825 */ /* 0x010fe200078e0204 */
[----:B------:R-:W-:-:S03]  /*a08c0*/  ISETP.LT.AND P6, PT, R7, R80, !P1 ;  /* 0x000000500700720c */ /* 0x000fc60004fc1270 */
[----:B--2---:R-:W-:Y:S02]  /*a08d0*/  IMAD.WIDE R100, R11, 0x4, R2 ;  /* 0x000000040b647825 */ /* 0x004fe400078e0202 */
[----:B------:R-:W2:Y:S02]  /*a08e0*/  LDC R105, c[0x0][0x22c] ;  /* 0x00008b00ff697b82 */ /* 0x000ea40000000800 */
[----:B------:R-:W-:-:S04]  /*a08f0*/  IMAD.WIDE R102, R0, 0x4, R4 ;  /* 0x0000000400667825 */ /* 0x000fc800078e0204 */
[----:B------:R-:W-:Y:S01]  /*a0900*/  IMAD.IADD R0, R11, 0x1, R106 ;  /* 0x000000010b007824 */ /* 0x000fe200078e026a */
[----:B------:R4:W-:Y:S01]  /*a0910*/  @P3 STG.E desc[UR60][R102.64], R247 ;  /* 0x000000f766003986 */ /* 0x0009e2000c10193c */
[----:B------:R-:W-:Y:S01]  /*a0920*/  ISETP.GE.AND P3, PT, R8, R91, PT ;  /* 0x0000005b0800720c */ /* 0x000fe20003f66270 */
[----:B------:R-:W2:Y:S02]  /*a0930*/  LDC R106, c[0x0][0x248] ;  /* 0x00009200ff6a7b82 */ /* 0x000ea40000000800 */
[----:B------:R-:W-:Y:S04]  /*a0940*/  @P4 STG.E desc[UR60][R100.64], R246 ;  /* 0x000000f664004986 */ /* 0x000fe8000c10193c */
[----:B------:R-:W2:Y:S04]  /*a0950*/  LDL.LU R91, [R1+0x2ee0] ;  /* 0x002ee000015b7983 */ /* 0x000ea80000300800 */
[----:B------:R1:W-:Y:S01]  /*a0960*/  @P2 STG.E desc[UR60][R82.64], R231 ;  /* 0x000000e752002986 */ /* 0x0003e2000c10193c */
[----:B------:R-:W-:Y:S01]  /*a0970*/  ISETP.LT.AND P2, PT, R9, R80, !P1 ;  /* 0x000000500900720c */ /* 0x000fe20004f41270 */
[----:B----4-:R-:W-:-:S02]  /*a0980*/  IMAD.WIDE R102, R0, 0x4, R2 ;  /* 0x0000000400667825 */ /* 0x010fc400078e0202 */
[----:B------:R-:W4:Y:S02]  /*a0990*/  LDL.LU R247, [R1+0xf80] ;  /* 0x000f800001f77983 */ /* 0x000f240000300800 */
[----:B------:R-:W-:Y:S01]  /*a09a0*/  VIADD R8, R6, 0x148 ;  /* 0x0000014806087836 */ /* 0x000fe20000000000 */
[----:B------:R-:W-:Y:S01]  /*a09b0*/  ISETP.LT.AND P4, PT, R7, R80, !P3 ;  /* 0x000000500700720c */ /* 0x000fe20005f81270 */
[----:B-1----:R-:W4:Y:S03]  /*a09c0*/  LDL.LU R231, [R1+0xf90] ;  /* 0x000f900001e77983 */ /* 0x002f260000300800 */
[----:B------:R-:W-:Y:S01]  /*a09d0*/  ISETP.GE.AND P1, PT, R8, R81, PT ;  /* 0x000000510800720c */ /* 0x000fe20003f26270 */
[----:B------:R-:W-:Y:S01]  /*a09e0*/  VIADD R8, R6, 0x149 ;  /* 0x0000014906087836 */ /* 0x000fe20000000000 */
[----:B------:R-:W-:Y:S01]  /*a09f0*/  IADD3 R11, R0, R104, RZ ;  /* 0x00000068000b7210 */ /* 0x000fe20007ffe0ff */
[----:B------:R-:W1:Y:S01]  /*a0a00*/  LDC R81, c[0x0][0x248] ;  /* 0x00009200ff517b82 */ /* 0x000e620000000800 */
[----:B------:R-:W-:-:S03]  /*a0a10*/  ISETP.LT.AND P3, PT, R9, R80, !P3 ;  /* 0x000000500900720c */ /* 0x000fc60005f61270 */
[----:B------:R-:W-:-:S04]  /*a0a20*/  IMAD.WIDE R100, R11, 0x4, R2 ;  /* 0x000000040b647825 */ /* 0x000fc800078e0202 */
[--C-:B------:R-:W-:Y:S01]  /*a0a30*/  IMAD.WIDE R82, R11, 0x4, R4.reuse ;  /* 0x000000040b527825 */ /* 0x100fe200078e0204 */
[----:B------:R-:W4:Y:S01]  /*a0a40*/  LDC R104, c[0x0][0x22c] ;  /* 0x00008b00ff687b82 */ /* 0x000f220000000800 */
[----:B---3--:R3:W-:Y:S02]  /*a0a50*/  @P6 STG.E desc[UR60][R102.64], R250 ;  /* 0x000000fa66006986 */ /* 0x0087e4000c10193c */
[----:B---3--:R-:W-:-:S05]  /*a0a60*/  IMAD.WIDE R102, R0, 0x4, R4 ;  /* 0x0000000400667825 */ /* 0x008fca00078e0204 */
[----:B------:R3:W-:Y:S01]  /*a0a70*/  @P2 STG.E desc[UR60][R102.64], R248 ;  /* 0x000000f866002986 */ /* 0x0007e2000c10193c */
[----:B------:R-:W-:-:S03]  /*a0a80*/  ISETP.GE.AND P2, PT, R8, R72, PT ;  /* 0x000000480800720c */ /* 0x000fc60003f46270 */
[----:B------:R-:W4:Y:S04]  /*a0a90*/  LDL.LU R72, [R1+0x2edc] ;  /* 0x002edc0001487983 */ /* 0x000f280000300800 */
[----:B------:R-:W4:Y:S04]  /*a0aa0*/  LDL.LU R250, [R1+0xf70] ;  /* 0x000f700001fa7983 */ /* 0x000f280000300800 */
[----:B---3--:R-:W3:Y:S04]  /*a0ab0*/  LDL.LU R248, [R1+0xa90] ;  /* 0x000a900001f87983 */ /* 0x008ee80000300800 */
[----:B------:R1:W-:Y:S04]  /*a0ac0*/  @P4 STG.E desc[UR60][R100.64], R251 ;  /* 0x000000fb64004986 */ /* 0x0003e8000c10193c */
[----:B------:R1:W-:Y:S04]  /*a0ad0*/  @P3 STG.E desc[UR60][R82.64], R249 ;  /* 0x000000f952003986 */ /* 0x0003e8000c10193c */
[----:B-1----:R-:W3:Y:S04]  /*a0ae0*/  LDL.LU R251, [R1+0xf84] ;  /* 0x000f840001fb7983 */ /* 0x002ee80000300800 */
[----:B------:R-:W3:Y:S01]  /*a0af0*/  LDL.LU R249, [R1+0xf94] ;  /* 0x000f940001f97983 */ /* 0x000ee20000300800 */
[-C--:B------:R-:W-:Y:S01]  /*a0b00*/  ISETP.LT.AND P6, PT, R7, R80.reuse, !P1 ;  /* 0x000000500700720c */ /* 0x080fe20004fc1270 */
[----:B------:R-:W-:Y:S01]  /*a0b10*/  IMAD.IADD R0, R11, 0x1, R107 ;  /* 0x000000010b007824 */ /* 0x000fe200078e026b */
[----:B------:R-:W-:Y:S01]  /*a0b20*/  ISETP.LT.AND P3, PT, R9, R80, !P1 ;  /* 0x000000500900720c */ /* 0x000fe20004f61270 */
[----:B------:R-:W1:Y:S02]  /*a0b30*/  LDC R107, c[0x0][0x248] ;  /* 0x00009200ff6b7b82 */ /* 0x000e640000000800 */
[----:B------:R-:W-:Y:S01]  /*a0b40*/  IMAD.WIDE R102, R0, 0x4, R2 ;  /* 0x0000000400667825 */ /* 0x000fe200078e0202 */
[----:B------:R-:W-:-:S02]  /*a0b50*/  IADD3 R8, R6, 0x14a, RZ ;  /* 0x0000014a06087810 */ /* 0x000fc40007ffe0ff */
[-C--:B------:R-:W-:Y:S02]  /*a0b60*/  ISETP.LT.AND P4, PT, R7, R80.reuse, !P2 ;  /* 0x000000500700720c */ /* 0x080fe40005781270 */
[----:B--2---:R-:W-:Y:S01]  /*a0b70*/  ISETP.GE.AND P1, PT, R8, R105, PT ;  /* 0x000000690800720c */ /* 0x004fe20003f26270 */
[----:B------:R-:W-:Y:S01]  /*a0b80*/  VIADD R8, R6, 0x14b ;  /* 0x0000014b06087836 */ /* 0x000fe20000000000 */
[----:B------:R-:W-:Y:S01]  /*a0b90*/  ISETP.LT.AND P2, PT, R9, R80, !P2 ;  /* 0x000000500900720c */ /* 0x000fe20005741270 */
[----:B------:R-:W-:Y:S01]  /*a0ba0*/  IMAD.IADD R11, R0, 0x1, R81 ;  /* 0x00000001000b7824 */ /* 0x000fe200078e0251 */
[----:B------:R-:W2:Y:S01]  /*a0bb0*/  LDC R105, c[0x0][0x248] ;  /* 0x00009200ff697b82 */ /* 0x000ea20000000800 */
[----:B----4-:R4:W-:Y:S02]  /*a0bc0*/  @P6 STG.E desc[UR60][R102.64], R247 ;  /* 0x000000f766006986 */ /* 0x0109e4000c10193c */
[----:B------:R-:W-:-:S05]  /*a0bd0*/  IMAD.WIDE R82, R11, 0x4, R2 ;  /* 0x000000040b527825 */ /* 0x000fca00078e0202 */
[----:B------:R-:W1:Y:S01]  /*a0be0*/  LDC R81, c[0x0][0x22c] ;  /* 0x00008b00ff517b82 */ /* 0x000e620000000800 */
[----:B----4-:R-:W-:-:S05]  /*a0bf0*/  IMAD.WIDE R102, R0, 0x4, R4 ;  /* 0x0000000400667825 */ /* 0x010fca00078e0204 */
[----:B------:R4:W-:Y:S01]  /*a0c00*/  @P3 STG.E desc[UR60][R102.64], R231 ;  /* 0x000000e766003986 */ /* 0x0009e2000c10193c */
[----:B------:R-:W-:-:S03]  /*a0c10*/  ISETP.GE.AND P3, PT, R8, R73, PT ;  /* 0x000000490800720c */ /* 0x000fc60003f66270 */
[----:B------:R-:W2:Y:S01]  /*a0c20*/  LDL.LU R73, [R1+0x2ed8] ;  /* 0x002ed80001497983 */ /* 0x000ea20000300800 */
[----:B------:R-:W-:-:S03]  /*a0c30*/  ISETP.LT.AND P6, PT, R7, R80, !P1 ;  /* 0x000000500700720c */ /* 0x000fc60004fc1270 */
[----:B------:R-:W2:Y:S01]  /*a0c40*/  LDL.LU R243, [R1+0xf74] ;  /* 0x000f740001f37983 */ /* 0x000ea20000300800 */
[----:B------:R-:W-:-:S03]  /*a0c50*/  IMAD.WIDE R100, R11, 0x4, R4 ;  /* 0x000000040b647825 */ /* 0x000fc600078e0204 */
[----:B------:R-:W2:Y:S01]  /*a0c60*/  LDL.LU R235, [R1+0xa94] ;  /* 0x000a940001eb7983 */ /* 0x000ea20000300800 */
[----:B------:R-:W-:Y:S01]  /*a0c70*/  IADD3 R0, R11, R106, RZ ;  /* 0x0000006a0b007210 */ /* 0x000fe20007ffe0ff */
[----:B------:R-:W-:Y:S01]  /*a0c80*/  VIADD R8, R6, 0x14c ;  /* 0x0000014c06087836 */ /* 0x000fe20000000000 */
[----:B------:R-:W1:Y:S01]  /*a0c90*/  LDC R106, c[0x0][0x248] ;  /* 0x00009200ff6a7b82 */ /* 0x000e620000000800 */
[----:B------:R-:W2:Y:S02]  /*a0ca0*/  LDL.LU R229, [R1+0xf88] ;  /* 0x000f880001e57983 */ /* 0x000ea40000300800 */
[----:B----4-:R-:W-:Y:S02]  /*a0cb0*/  IMAD.WIDE R102, R0, 0x4, R2 ;  /* 0x0000000400667825 */ /* 0x010fe400078e0202 */
[----:B------:R-:W4:Y:S04]  /*a0cc0*/  LDL.LU R247, [R1+0xf98] ;  /* 0x000f980001f77983 */ /* 0x000f280000300800 */
[----:B------:R-:W4:Y:S04]  /*a0cd0*/  LDL.LU R246, [R1+0xf78] ;  /* 0x000f780001f67983 */ /* 0x000f280000300800 */
[----:B------:R-:W4:Y:S04]  /*a0ce0*/  LDL.LU R231, [R1+0xa98] ;  /* 0x000a980001e77983 */ /* 0x000f280000300800 */
[----:B------:R-:W-:Y:S04]  /*a0cf0*/  @P4 STG.E desc[UR60][R82.64], R250 ;  /* 0x000000fa52004986 */ /* 0x000fe8000c10193c */
[----:B---3--:R-:W-:Y:S01]  /*a0d00*/  @P2 STG.E desc[UR60][R100.64], R248 ;  /* 0x000000f864002986 */ /* 0x008fe2000c10193c */
[----:B------:R-:W-:-:S02]  /*a0d10*/  ISETP.LT.AND P2, PT, R9, R80, !P1 ;  /* 0x000000500900720c */ /* 0x000fc40004f41270 */
[----:B------:R-:W-:Y:S02]  /*a0d20*/  ISETP.GE.AND P1, PT, R8, R104, PT ;  /* 0x000000680800720c */ /* 0x000fe40003f26270 */
[----:B------:R-:W-:Y:S01]  /*a0d30*/  IADD3 R8, R6, 0x14d, RZ ;  /* 0x0000014d06087810 */ /* 0x000fe20007ffe0ff */
[----:B------:R-:W3:Y:S01]  /*a0d40*/  LDC R104, c[0x0][0x248] ;  /* 0x00009200ff687b82 */ /* 0x000ee20000000800 */
[----:B------:R1:W-:Y:S02]  /*a0d50*/  @P6 STG.E desc[UR60][R102.64], R251 ;  /* 0x000000fb66006986 */ /* 0x0003e4000c10193c */
[----:B-1----:R-:W-:-:S05]  /*a0d60*/  IMAD.WIDE R102, R0, 0x4, R4 ;  /* 0x0000000400667825 */ /* 0x002fca00078e0204 */
[----:B------:R1:W-:Y:S01]  /*a0d70*/  @P2 STG.E desc[UR60][R102.64], R249 ;  /* 0x000000f966002986 */ /* 0x0003e2000c10193c */
[----:B------:R-:W-:-:S03]  /*a0d80*/  ISETP.GE.AND P2, PT, R8, R74, PT ;  /* 0x0000004a0800720c */ /* 0x000fc60003f46270 */
[----:B------:R-:W4:Y:S04]  /*a0d90*/  LDL.LU R74, [R1+0x2ed4] ;  /* 0x002ed400014a7983 */ /* 0x000f280000300800 */
[----:B------:R-:W4:Y:S04]  /*a0da0*/  LDL.LU R250, [R1+0xf8c] ;  /* 0x000f8c0001fa7983 */ /* 0x000f280000300800 */
[----:B------:R-:W4:Y:S04]  /*a0db0*/  LDL.LU R248, [R1+0xf9c] ;  /* 0x000f9c0001f87983 */ /* 0x000f280000300800 */
[----:B------:R-:W4:Y:S04]  /*a0dc0*/  LDL.LU R251, [R1+0xf7c] ;  /* 0x000f7c0001fb7983 */ /* 0x000f280000300800 */
[----:B-1----:R-:W4:Y:S01]  /*a0dd0*/  LDL.LU R249, [R1+0xa9c] ;  /* 0x000a9c0001f97983 */ /* 0x002f220000300800 */
[----:B------:R-:W-:-:S02]  /*a0de0*/  ISETP.LT.AND P4, PT, R7, R80, !P3 ;  /* 0x000000500700720c */ /* 0x000fc40005f81270 */
[-C--:B------:R-:W-:Y:S01]  /*a0df0*/  ISETP.LT.AND P3, PT, R9, R80.reuse, !P3 ;  /* 0x000000500900720c */ /* 0x080fe20005f61270 */
[----:B--2---:R-:W-:Y:S01]  /*a0e00*/  IMAD.IADD R11, R0, 0x1, R105 ;  /* 0x00000001000b7824 */ /* 0x004fe200078e0269 */
[----:B------:R-:W-:Y:S01]  /*a0e10*/  ISETP.LT.AND P6, PT, R7, R80, !P1 ;  /* 0x000000500700720c */ /* 0x000fe20004fc1270 */
[----:B------:R-:W1:Y:S02]  /*a0e20*/  LDC R105, c[0x0][0x22c] ;  /* 0x00008b00ff697b82 */ /* 0x000e640000000800 */
[----:B------:R-:W-:-:S04]  /*a0e30*/  IMAD.WIDE R82, R11, 0x4, R2 ;  /* 0x000000040b527825 */ /* 0x000fc800078e0202 */
[----:B------:R-:W-:-:S04]  /*a0e40*/  IMAD.WIDE R100, R11, 0x4, R4 ;  /* 0x000000040b647825 */ /* 0x000fc800078e0204 */
[----:B------:R-:W-:Y:S01]  /*a0e50*/  IMAD.IADD R0, R11, 0x1, R107 ;  /* 0x000000010b007824 */ /* 0x000fe200078e026b */
[----:B------:R2:W-:Y:S01]  /*a0e60*/  @P4 STG.E desc[UR60][R82.64], R243 ;  /* 0x000000f352004986 */ /* 0x0005e2000c10193c */
[----:B------:R-:W-:Y:S01]  /*a0e70*/  VIADD R8, R6, 0x14e ;  /* 0x0000014e06087836 */ /* 0x000fe20000000000 */
[-C--:B------:R-:W-:Y:S01]  /*a0e80*/  ISETP.LT.AND P4, PT, R7, R80.reuse, !P2 ;  /* 0x000000500700720c */ /* 0x080fe20005781270 */
[----:B------:R-:W1:Y:S01]  /*a0e90*/  LDC R107, c[0x0][0x248] ;  /* 0x00009200ff6b7b82 */ /* 0x000e620000000800 */
[----:B------:R2:W-:Y:S01]  /*a0ea0*/  @P3 STG.E desc[UR60][R100.64], R235 ;  /* 0x000000eb64003986 */ /* 0x0005e2000c10193c */
[CC--:B------:R-:W-:Y:S01]  /*a0eb0*/  ISETP.LT.AND P3, PT, R9.reuse, R80.reuse, !P1 ;  /* 0x000000500900720c */ /* 0x0c0fe20004f61270 */
[C---:B------:R-:W-:Y:S01]  /*a0ec0*/  IMAD.WIDE R102, R0.reuse, 0x4, R2 ;  /* 0x0000000400667825 */ /* 0x040fe200078e0202 */
[----:B------:R-:W-:Y:S02]  /*a0ed0*/  ISETP.LT.AND P2, PT, R9, R80, !P2 ;  /* 0x000000500900720c */ /* 0x000fe40005741270 */
[----:B---3--:R-:W-:-:S02]  /*a0ee0*/  IADD3 R11, R0, R104, RZ ;  /* 0x00000068000b7210 */ /* 0x008fc40007ffe0ff */
[----:B------:R-:W-:Y:S01]  /*a0ef0*/  ISETP.GE.AND P1, PT, R8, R81, PT ;  /* 0x000000510800720c */ /* 0x000fe20003f26270 */
[----:B------:R3:W-:Y:S01]  /*a0f00*/  @P6 STG.E desc[UR60][R102.64], R229 ;  /* 0x000000e566006986 */ /* 0x0007e2000c10193c */
[----:B------:R-:W1:Y:S01]  /*a0f10*/  LDC R81, c[0x0][0x248] ;  /* 0x00009200ff517b82 */ /* 0x000e620000000800 */
[----:B------:R-:W-:Y:S01]  /*a0f20*/  VIADD R8, R6, 0x14f ;  /* 0x0000014f06087836 */ /* 0x000fe20000000000 */
[----:B------:R-:W-:Y:S01]  /*a0f30*/  ISETP.LT.AND P6, PT, R7, R80, !P1 ;  /* 0x000000500700720c */ /* 0x000fe20004fc1270 */
[----:B--2---:R-:W-:-:S04]  /*a0f40*/  IMAD.WIDE R82, R11, 0x4, R2 ;  /* 0x000000040b527825 */ /* 0x004fc800078e0202 */
[--C-:B------:R-:W-:Y:S01]  /*a0f50*/  IMAD.WIDE R100, R11, 0x4, R4.reuse ;  /* 0x000000040b647825 */ /* 0x100fe200078e0204 */
[----:B------:R-:W2:Y:S03]  /*a0f60*/  LDC R104, c[0x0][0x22c] ;  /* 0x00008b00ff687b82 */ /* 0x000ea60000000800 */
[----:B---3--:R-:W-:-:S04]  /*a0f70*/  IMAD.WIDE R102, R0, 0x4, R4 ;  /* 0x0000000400667825 */ /* 0x008fc800078e0204 */
[----:B------:R-:W-:Y:S01]  /*a0f80*/  IMAD.IADD R0, R11, 0x1, R106 ;  /* 0x000000010b007824 */ /* 0x000fe200078e026a */
[----:B----4-:R3:W-:Y:S01]  /*a0f90*/  @P3 STG.E desc[UR60][R102.64], R247 ;  /* 0x000000f766003986 */ /* 0x0107e2000c10193c */
[----:B------:R-:W-:Y:S01]  /*a0fa0*/  ISETP.GE.AND P3, PT, R8, R76, PT ;  /* 0x0000004c0800720c */ /* 0x000fe20003f66270 */
[----:B------:R-:W4:Y:S02]  /*a0fb0*/  LDC R106, c[0x0][0x248] ;  /* 0x00009200ff6a7b82 */ /* 0x000f240000000800 */
[----:B------:R-:W-:Y:S04]  /*a0fc0*/  @P4 STG.E desc[UR60][R82.64], R246 ;  /* 0x000000f652004986 */ /* 0x000fe8000c10193c */
[----:B------:R-:W4:Y:S04]  /*a0fd0*/  LDL.LU R76, [R1+0x2ed0] ;  /* 0x002ed000014c7983 */ /* 0x000f280000300800 */
[----:B------:R1:W-:Y:S01]  /*a0fe0*/  @P2 STG.E desc[UR60][R100.64], R231 ;  /* 0x000000e764002986 */ /* 0x0003e2000c10193c */
[----:B------:R-:W-:Y:S01]  /*a0ff0*/  ISETP.LT.AND P2, PT, R9, R80, !P1 ;  /* 0x000000500900720c */ /* 0x000fe20004f41270 */
[----:B---3--:R-:W-:-:S02]  /*a1000*/  IMAD.WIDE R102, R0, 0x4, R2 ;  /* 0x0000000400667825 */ /* 0x008fc400078e0202 */
[----:B------:R-:W3:Y:S01]  /*a1010*/  LDL.LU R247, [R1+0xaa0] ;  /* 0x000aa00001f77983 */ /* 0x000ee20000300800 */
[----:B------:R-:W-:-:S04]  /*a1020*/  IADD3 R8, R6, 0x150, RZ ;  /* 0x0000015006087810 */ /* 0x000fc80007ffe0ff */
[----:B-1----:R-:W-:Y:S01]  /*a1030*/  ISETP.GE.AND P1, PT, R8, R105, PT ;  /* 0x000000690800720c */ /* 0x002fe20003f26270 */
[----:B------:R-:W4:Y:S01]  /*a1040*/  LDL.LU R231, [R1+0xfa0] ;  /* 0x000fa00001e77983 */ /* 0x000f220000300800 */
[----:B------:R-:W-:Y:S01]  /*a1050*/  VIADD R8, R6, 0x151 ;  /* 0x0000015106087836 */ /* 0x000fe20000000000 */
[-C--:B------:R-:W-:Y:S01]  /*a1060*/  ISETP.LT.AND P4, PT, R7, R80.reuse, !P3 ;  /* 0x000000500700720c */ /* 0x080fe20005f81270 */
[----:B------:R-:W-:Y:S01]  /*a1070*/  IMAD.IADD R11, R0, 0x1, R81 ;  /* 0x00000001000b7824 */ /* 0x000fe200078e0251 */
[----:B------:R-:W-:Y:S01]  /*a1080*/  ISETP.LT.AND P3, PT, R9, R80, !P3 ;  /* 0x000000500900720c */ /* 0x000fe20005f61270 */
[----:B------:R-:W1:Y:S02]  /*a1090*/  LDC R105, c[0x0][0x248] ;  /* 0x00009200ff697b82 */ /* 0x000e640000000800 */
[----:B------:R-:W-:-:S04]  /*a10a0*/  IMAD.WIDE R82, R11, 0x4, R2 ;  /* 0x000000040b527825 */ /* 0x000fc800078e0202 */
[--C-:B------:R-:W-:Y:S02]  /*a10b0*/  IMAD.WIDE R100, R11, 0x4, R4.reuse ;  /* 0x000000040b647825 */ /* 0x100fe400078e0204 */
[----:B------:R-:W4:Y:S01]  /*a10c0*/  LDC R81, c[0x0][0x22c] ;  /* 0x00008b00ff517b82 */ /* 0x000f220000000800 */
[----:B------:R2:W-:Y:S02]  /*a10d0*/  @P6 STG.E desc[UR60][R102.64], R250 ;  /* 0x000000fa66006986 */ /* 0x0005e4000c10193c */
[----:B--2---:R-:W-:-:S05]  /*a10e0*/  IMAD.WIDE R102, R0, 0x4, R4 ;  /* 0x0000000400667825 */ /* 0x004fca00078e0204 */
[----:B------:R2:W-:Y:S01]  /*a10f0*/  @P2 STG.E desc[UR60][R102.64], R248 ;  /* 0x000000f866002986 */ /* 0x0005e2000c10193c */
[----:B------:R-:W-:-:S03]  /*a1100*/  ISETP.GE.AND P2, PT, R8, R64, PT ;  /* 0x000000400800720c */ /* 0x000fc60003f46270 */
[----:B------:R-:W4:Y:S04]  /*a1110*/  LDL.LU R64, [R1+0x2ecc] ;  /* 0x002ecc0001407983 */ /* 0x000f280000300800 */
[----:B------:R-:W4:Y:S04]  /*a1120*/  LDL.LU R250, [R1+0x6a0] ;  /* 0x0006a00001fa7983 */ /* 0x000f280000300800 */
[----:B--2---:R-:W2:Y:S04]  /*a1130*/  LDL.LU R248, [R1+0x690] ;  /* 0x0006900001f87983 */ /* 0x004ea80000300800 */
[----:B------:R1:W-:Y:S04]  /*a1140*/  @P4 STG.E desc[UR60][R82.64], R251 ;  /* 0x000000fb52004986 */ /* 0x0003e8000c10193c */
[----:B------:R1:W-:Y:S04]  /*a1150*/  @P3 STG.E desc[UR60][R100.64], R249 ;  /* 0x000000f964003986 */ /* 0x0003e8000c10193c */
[----:B-1----:R-:W2:Y:S04]  /*a1160*/  LDL.LU R251, [R1+0xaa4] ;  /* 0x000aa40001fb7983 */ /* 0x002ea80000300800 */
[----:B------:R-:W2:Y:S01]  /*a1170*/  LDL.LU R249, [R1+0xfa4] ;  /* 0x000fa40001f97983 */ /* 0x000ea20000300800 */
        /* <DEDUP_REMOVED lines=8> */
[----:B------:R-:W-:Y:S02]  /*a1200*/  ISETP.GE.AND P1, PT, R8, R104, PT ;  /* 0x000000680800720c */ /* 0x000fe40003f26270 */
[----:B------:R-:W-:Y:S01]  /*a1210*/  IADD3 R8, R6, 0x153, RZ ;  /* 0x0000015306087810 */ /* 0x000fe20007ffe0ff */
[C---:B------:R-:W-:Y:S01]  /*a1220*/  IMAD.IADD R11, R0.reuse, 0x1, R105 ;  /* 0x00000001000b7824 */ /* 0x040fe200078e0269 */
[----:B---3--:R3:W-:Y:S03]  /*a1230*/  @P6 STG.E desc[UR60][R102.64], R247 ;  /* 0x000000f766006986 */ /* 0x0087e6000c10193c */
[----:B------:R-:W-:Y:S01]  /*a1240*/  IMAD.WIDE R82, R11, 0x4, R2 ;  /* 0x000000040b527825 */ /* 0x000fe200078e0202 */
[----:B------:R-:W1:Y:S08]  /*a1250*/  LDC R104, c[0x0][0x248] ;  /* 0x00009200ff687b82 */ /* 0x000e700000000800 */
[----:B------:R-:W1:Y:S01]  /*a1260*/  LDC R105, c[0x0][0x22c] ;  /* 0x00008b00ff697b82 */ /* 0x000e620000000800 */
[----:B---3--:R-:W-:-:S05]  /*a1270*/  IMAD.WIDE R102, R0, 0x4, R4 ;  /* 0x0000000400667825 */ /* 0x008fca00078e0204 */
[----:B----4-:R3:W-:Y:S01]  /*a1280*/  @P3 STG.E desc[UR60][R102.64], R231 ;  /* 0x000000e766003986 */ /* 0x0107e2000c10193c */
        /* <DEDUP_REMOVED lines=9> */
[----:B---3--:R-:W-:Y:S01]  /*a1320*/  IMAD.WIDE R102, R0, 0x4, R2 ;  /* 0x0000000400667825 */ /* 0x008fe200078e0202 */
[----:B------:R-:W3:Y:S02]  /*a1330*/  LDC R106, c[0x0][0x248] ;  /* 0x00009200ff6a7b82 */ /* 0x000ee40000000800 */
[----:B------:R-:W3:Y:S04]  /*a1340*/  LDL.LU R247, [R1+0xfa8] ;  /* 0x000fa80001f77983 */ /* 0x000ee80000300800 */
[----:B------:R-:W3:Y:S04]  /*a1350*/  LDL.LU R246, [R1+0x6a8] ;  /* 0x0006a80001f67983 */ /* 0x000ee80000300800 */
[----:B------:R-:W3:Y:S04]  /*a1360*/  LDL.LU R231, [R1+0x698] ;  /* 0x0006980001e77983 */ /* 0x000ee80000300800 */
[----:B------:R-:W-:Y:S04]  /*a1370*/  @P4 STG.E desc[UR60][R82.64], R250 ;  /* 0x000000fa52004986 */ /* 0x000fe8000c10193c */
[----:B--2---:R-:W-:Y:S01]  /*a1380*/  @P2 STG.E desc[UR60][R100.64], R248 ;  /* 0x000000f864002986 */ /* 0x004fe2000c10193c */
[----:B------:R-:W-:-:S02]  /*a1390*/  ISETP.LT.AND P2, PT, R9, R80, !P1 ;  /* 0x000000500900720c */ /* 0x000fc40004f41270 */
[----:B------:R-:W-:Y:S01]  /*a13a0*/  ISETP.GE.AND P1, PT, R8, R81, PT ;  /* 0x000000510800720c */ /* 0x000fe20003f26270 */
[----:B------:R-:W-:Y:S01]  /*a13b0*/  VIADD R8, R6, 0x155 ;  /* 0x0000015506087836 */ /* 0x000fe20000000000 */
[----:B------:R-:W2:Y:S01]  /*a13c0*/  LDC R81, c[0x0][0x248] ;  /* 0x00009200ff517b82 */ /* 0x000ea20000000800 */
[----:B------:R1:W-:Y:S02]  /*a13d0*/  @P6 STG.E desc[UR60][R102.64], R251 ;  /* 0x000000fb66006986 */ /* 0x0003e4000c10193c */
[----:B-1----:R-:W-:-:S06]  /*a13e0*/  IMAD.WIDE R102, R0, 0x4, R4 ;  /* 0x0000000400667825 */ /* 0x002fcc00078e0204 */
[----:B------:R1:W-:Y:S01]  /*a13f0*/  @P2 STG.E desc[UR60][R102.64], R249 ;  /* 0x000000f966002986 */ /* 0x0003e2000c10193c */
[----:B------:R-:W-:-:S03]  /*a1400*/  ISETP.GE.AND P2, PT, R8, R66, PT ;  /* 0x000000420800720c */ /* 0x000fc60003f46270 */
[----:B------:R-:W3:Y:S04]  /*a1410*/  LDL.LU R66, [R1+0x2ec4] ;  /* 0x002ec40001427983 */ /* 0x000ee80000300800 */
[----:B------:R-:W3:Y:S04]  /*a1420*/  LDL.LU R250, [R1+0xaac] ;  /* 0x000aac0001fa7983 */ /* 0x000ee80000300800 */
[----:B------:R-:W3:Y:S04]  /*a1430*/  LDL.LU R248, [R1+0xfac] ;  /* 0x000fac0001f87983 */ /* 0x000ee80000300800 */
[----:B------:R-:W3:Y:S04]  /*a1440*/  LDL.LU R251, [R1+0x6ac] ;  /* 0x0006ac0001fb7983 */ /* 0x000ee80000300800 */
[----:B-1----:R-:W3:Y:S01]  /*a1450*/  LDL.LU R249, [R1+0x69c] ;  /* 0x00069c0001f97983 */ /* 0x002ee20000300800 */
[----:B------:R-:W-:-:S02]  /*a1460*/  ISETP.LT.AND P4, PT, R7, R80, !P3 ;  /* 0x000000500700720c */ /* 0x000fc40005f81270 */
[----:B------:R-:W-:Y:S02]  /*a1470*/  ISETP.LT.AND P3, PT, R9, R80, !P3 ;  /* 0x000000500900720c */ /* 0x000fe40005f61270 */
[----:B------:R-:W-:Y:S02]  /*a1480*/  IADD3 R11, R0, R104, RZ ;  /* 0x00000068000b7210 */ /* 0x000fe40007ffe0ff */
[----:B------:R-:W-:Y:S01]  /*a1490*/  ISETP.LT.AND P6, PT, R7, R80, !P1 ;  /* 0x000000500700720c */ /* 0x000fe20004fc1270 */
[----:B------:R-:W1:Y:S02]  /*a14a0*/  LDC R104, c[0x0][0x22c] ;  /* 0x00008b00ff687b82 */ /* 0x000e640000000800 */
[----:B------:R-:W-:-:S04]  /*a14b0*/  IMAD.WIDE R82, R11, 0x4, R2 ;  /* 0x000000040b527825 */ /* 0x000fc800078e0202 */
[----:B------:R-:W-:-:S04]  /*a14c0*/  IMAD.WIDE R100, R11, 0x4, R4 ;  /* 0x000000040b647825 */ /* 0x000fc800078e0204 */
[----:B------:R-:W-:Y:S01]  /*a14d0*/  IMAD.IADD R0, R11, 0x1, R107 ;  /* 0x000000010b007824 */ /* 0x000fe200078e026b */
[----:B----4-:R-:W-:Y:S01]  /*a14e0*/  @P4 STG.E desc[UR60][R82.64], R243 ;  /* 0x000000f352004986 */ /* 0x010fe2000c10193c */
[-C--:B------:R-:W-:Y:S01]  /*a14f0*/  ISETP.LT.AND P4, PT, R7, R80.reuse, !P2 ;  /* 0x000000500700720c */ /* 0x080fe20005781270 */
[----:B------:R-:W4:Y:S02]  /*a1500*/  LDC R107, c[0x0][0x248] ;  /* 0x00009200ff6b7b82 */ /* 0x000f240000000800 */
[----:B------:R2:W-:Y:S01]  /*a1510*/  @P3 STG.E desc[UR60][R100.64], R235 ;  /* 0x000000eb64003986 */ /* 0x0005e2000c10193c */
[CC--:B------:R-:W-:Y:S01]  /*a1520*/  ISETP.LT.AND P3, PT, R9.reuse, R80.reuse, !P1 ;  /* 0x000000500900720c */ /* 0x0c0fe20004f61270 */
[----:B------:R-:W-:Y:S01]  /*a1530*/  IMAD.WIDE R102, R0, 0x4, R2 ;  /* 0x0000000400667825 */ /* 0x000fe200078e0202 */
[----:B------:R-:W-:Y:S02]  /*a1540*/  IADD3 R8, R6, 0x156, RZ ;  /* 0x0000015606087810 */ /* 0x000fe40007ffe0ff */
[-C--:B------:R-:W-:Y:S01]  /*a1550*/  ISETP.LT.AND P2, PT, R9, R80.reuse, !P2 ;  /* 0x000000500900720c */ /* 0x080fe20005741270 */
[----:B--2---:R-:W-:Y:S01]  /*a1560*/  IMAD.IADD R11, R0, 0x1, R81 ;  /* 0x00000001000b7824 */ /* 0x004fe200078e0251 */
[----:B------:R-:W-:Y:S01]  /*a1570*/  ISETP.GE.AND P1, PT, R8, R105, PT ;  /* 0x000000690800720c */ /* 0x000fe20003f26270 */
[----:B------:R2:W-:Y:S01]  /*a1580*/  @P6 STG.E desc[UR60][R102.64], R229 ;  /* 0x000000e566006986 */ /* 0x0005e2000c10193c */
[----:B------:R-:W4:Y:S01]  /*a1590*/  LDC R105, c[0x0][0x248] ;  /* 0x00009200ff697b82 */ /* 0x000f220000000800 */
[----:B------:R-:W-:Y:S01]  /*a15a0*/  VIADD R8, R6, 0x157 ;  /* 0x0000015706087836 */ /* 0x000fe20000000000 */
[----:B------:R-:W-:Y:S01]  /*a15b0*/  ISETP.LT.AND P6, PT, R7, R80, !P1 ;  /* 0x000000500700720c */ /* 0x000fe20004fc1270 */
[----:B------:R-:W-:-:S04]  /*a15c0*/  IMAD.WIDE R100, R11, 0x4, R2 ;  /* 0x000000040b647825 */ /* 0x000fc800078e0202 */
[C-C-:B------:R-:W-:Y:S01]  /*a15d0*/  IMAD.WIDE R82, R11.reuse, 0x4, R4.reuse ;  /* 0x000000040b527825 */ /* 0x140fe200078e0204 */
[----:B------:R-:W4:Y:S03]  /*a15e0*/  LDC R81, c[0x0][0x22c] ;  /* 0x00008b00ff517b82 */ /* 0x000f260000000800 */
[----:B--2---:R-:W-:Y:S01]  /*a15f0*/  IMAD.WIDE R102, R0, 0x4, R4 ;  /* 0x0000000400667825 */ /* 0x004fe200078e0204 */
[----:B---3--:R-:W-:-:S04]  /*a1600*/  IADD3 R0, R11, R106, RZ ;  /* 0x0000006a0b007210 */ /* 0x008fc80007ffe0ff */
[----:B------:R2:W-:Y:S01]  /*a1610*/  @P3 STG.E desc[UR60][R102.64], R247 ;  /* 0x000000f766003986 */ /* 0x0005e2000c10193c */
[----:B------:R-:W-:Y:S01]  /*a1620*/  ISETP.GE.AND P3, PT, R8, R67, PT ;  /* 0x000000430800720c */ /* 0x000fe20003f66270 */
[----:B------:R-:W3:Y:S02]  /*a1630*/  LDC R106, c[0x0][0x248] ;  /* 0x00009200ff6a7b82 */ /* 0x000ee40000000800 */
        /* <DEDUP_REMOVED lines=8> */
[----:B-1----:R-:W3:Y:S03]  /*a16c0*/  LDL.LU R231, [R1+0xfd0] ;  /* 0x000fd00001e77983 */ /* 0x002ee60000300800 */
[----:B------:R-:W-:Y:S02]  /*a16d0*/  ISETP.GE.AND P1, PT, R8, R104, PT ;  /* 0x000000680800720c */ /* 0x000fe40003f26270 */
[----:B------:R-:W-:Y:S01]  /*a16e0*/  IADD3 R8, R6, 0x159, RZ ;  /* 0x0000015906087810 */ /* 0x000fe20007ffe0ff */
[----:B----4-:R-:W-:Y:S01]  /*a16f0*/  IMAD.IADD R11, R0, 0x1, R105 ;  /* 0x00000001000b7824 */ /* 0x010fe200078e0269 */
        /* <DEDUP_REMOVED lines=13> */
[----:B------:R1:W-:Y:S04]  /*a17d0*/  @P3 STG.E desc[UR60][R82.64], R249 ;  /* 0x000000f952003986 */ /* 0x0003e8000c10193c */
[----:B-1----:R-:W4:Y:S04]  /*a17e0*/  LDL.LU R251, [R1+0xfc4] ;  /* 0x000fc40001fb7983 */ /* 0x002f280000300800 */
[----:B------:R-:W4:Y:S01]  /*a17f0*/  LDL.LU R249, [R1+0xfd4] ;  /* 0x000fd40001f97983 */ /* 0x000f220000300800 */
        /* <DEDUP_REMOVED lines=16> */
[----:B---3--:R2:W-:Y:S01]  /*a1900*/  @P3 STG.E desc[UR60][R102.64], R231 ;  /* 0x000000e766003986 */ /* 0x0085e2000c10193c */
[----:B------:R-:W-:-:S03]  /*a1910*/  ISETP.GE.AND P3, PT, R8, R69, PT ;  /* 0x000000450800720c */ /* 0x000fc60003f66270 */
[----:B------:R-:W3:Y:S01]  /*a1920*/  LDL.LU R69, [R1+0x2eb8] ;  /* 0x002eb80001457983 */ /* 0x000ee20000300800 */
[----:B------:R-:W-:-:S03]  /*a1930*/  ISETP.LT.AND P6, PT, R7, R80, !P1 ;  /* 0x000000500700720c */ /* 0x000fc60004fc1270 */
[----:B------:R-:W3:Y:S01]  /*a1940*/  LDL.LU R243, [R1+0xfb4] ;  /* 0x000fb40001f37983 */ /* 0x000ee20000300800 */
[----:B------:R-:W-:-:S03]  /*a1950*/  IMAD.WIDE R100, R11, 0x4, R4 ;  /* 0x000000040b647825 */ /* 0x000fc600078e0204 */
[----:B------:R-:W3:Y:S01]  /*a1960*/  LDL.LU R235, [R1+0xab4] ;  /* 0x000ab40001eb7983 */ /* 0x000ee20000300800 */
[----:B------:R-:W-:Y:S01]  /*a1970*/  IMAD.IADD R0, R11, 0x1, R106 ;  /* 0x000000010b007824 */ /* 0x000fe200078e026a */
[----:B------:R-:W-:Y:S01]  /*a1980*/  IADD3 R8, R6, 0x15c, RZ ;  /* 0x0000015c06087810 */ /* 0x000fe20007ffe0ff */
[----:B------:R-:W3:Y:S01]  /*a1990*/  LDC R106, c[0x0][0x248] ;  /* 0x00009200ff6a7b82 */ /* 0x000ee20000000800 */
[----:B------:R-:W3:Y:S01]  /*a19a0*/  LDL.LU R229, [R1+0xfc8] ;  /* 0x000fc80001e57983 */ /* 0x000ee20000300800 */
[----:B--2---:R-:W-:-:S03]  /*a19b0*/  IMAD.WIDE R102, R0, 0x4, R2 ;  /* 0x0000000400667825 */ /* 0x004fc600078e0202 */
[----:B------:R-:W2:Y:S04]  /*a19c0*/  LDL.LU R247, [R1+0xfd8] ;  /* 0x000fd80001f77983 */ /* 0x000ea80000300800 */
[----:B------:R-:W2:Y:S04]  /*a19d0*/  LDL.LU R246, [R1+0xfb8] ;  /* 0x000fb80001f67983 */ /* 0x000ea80000300800 */
[----:B------:R-:W2:Y:S04]  /*a19e0*/  LDL.LU R231, [R1+0xab8] ;  /* 0x000ab80001e77983 */ /* 0x000ea80000300800 */
[----:B----4-:R-:W-:Y:S04]  /*a19f0*/  @P4 STG.E desc[UR60][R82.64], R250 ;  /* 0x000000fa52004986 */ /* 0x010fe8000c10193c */
[----:B------:R-:W-:Y:S01]  /*a1a00*/  @P2 STG.E desc[UR60][R100.64], R248 ;  /* 0x000000f864002986 */ /* 0x000fe2000c10193c */
[----:B------:R-:W-:-:S02]  /*a1a10*/  ISETP.LT.AND P2, PT, R9, R80, !P1 ;  /* 0x000000500900720c */ /* 0x000fc40004f41270 */
[----:B------:R-:W-:Y:S01]  /*a1a20*/  ISETP.GE.AND P1, PT, R8, R105, PT ;  /* 0x000000690800720c */ /* 0x000fe20003f26270 */
[----:B------:R-:W-:Y:S01]  /*a1a30*/  VIADD R8, R6, 0x15d ;  /* 0x0000015d06087836 */ /* 0x000fe20000000000 */
[----:B------:R-:W4:Y:S01]  /*a1a40*/  LDC R105, c[0x0][0x248] ;  /* 0x00009200ff697b82 */ /* 0x000f220000000800 */
[----:B------:R1:W-:Y:S02]  /*a1a50*/  @P6 STG.E desc[UR60][R102.64], R251 ;  /* 0x000000fb66006986 */ /* 0x0003e4000c10193c */
[----:B-1----:R-:W-:-:S06]  /*a1a60*/  IMAD.WIDE R102, R0, 0x4, R4 ;  /* 0x0000000400667825 */ /* 0x002fcc00078e0204 */
[----:B------:R1:W-:Y:S01]  /*a1a70*/  @P2 STG.E desc[UR60][R102.64], R249 ;  /* 0x000000f966002986 */ /* 0x0003e2000c10193c */
[----:B------:R-:W-:-:S03]  /*a1a80*/  ISETP.GE.AND P2, PT, R8, R70, PT ;  /* 0x000000460800720c */ /* 0x000fc60003f46270 */
[----:B------:R-:W2:Y:S04]  /*a1a90*/  LDL.LU R70, [R1+0x2eb4] ;  /* 0x002eb40001467983 */ /* 0x000ea80000300800 */
[----:B------:R-:W2:Y:S04]  /*a1aa0*/  LDL.LU R250, [R1+0xfcc] ;  /* 0x000fcc0001fa7983 */ /* 0x000ea80000300800 */
[----:B------:R-:W2:Y:S04]  /*a1ab0*/  LDL.LU R248, [R1+0xfdc] ;  /* 0x000fdc0001f87983 */ /* 0x000ea80000300800 */
[----:B------:R-:W2:Y:S04]  /*a1ac0*/  LDL.LU R251, [R1+0xfbc] ;  /* 0x000fbc0001fb7983 */ /* 0x000ea80000300800 */
[----:B-1----:R-:W2:Y:S01]  /*a1ad0*/  LDL.LU R249, [R1+0xabc] ;  /* 0x000abc0001f97983 */ /* 0x002ea20000300800 */
        /* <DEDUP_REMOVED lines=9> */
[----:B------:R-:W1:Y:S01]  /*a1b70*/  LDC R107, c[0x0][0x248] ;  /* 0x00009200ff6b7b82 */ /* 0x000e620000000800 */
[----:B---3--:R3:W-:Y:S01]  /*a1b80*/  @P4 STG.E desc[UR60][R82.64], R243 ;  /* 0x000000f352004986 */ /* 0x0087e2000c10193c */
[----:B------:R-:W-:-:S03]  /*a1b90*/  ISETP.LT.AND P4, PT, R7, R80, !P2 ;  /* 0x000000500700720c */ /* 0x000fc60005781270 */
[----:B------:R3:W-:Y:S01]  /*a1ba0*/  @P3 STG.E desc[UR60][R100.64], R235 ;  /* 0x000000eb64003986 */ /* 0x0007e2000c10193c */
[CC--:B------:R-:W-:Y:S01]  /*a1bb0*/  ISETP.LT.AND P3, PT, R9.reuse, R80.reuse, !P1 ;  /* 0x000000500900720c */ /* 0x0c0fe20004f61270 */
[----:B------:R-:W-:Y:S01]  /*a1bc0*/  IMAD.WIDE R102, R0, 0x4, R2 ;  /* 0x0000000400667825 */ /* 0x000fe200078e0202 */
[----:B------:R-:W-:Y:S02]  /*a1bd0*/  ISETP.LT.AND P2, PT, R9, R80, !P2 ;  /* 0x000000500900720c */ /* 0x000fe40005741270 */
[----:B------:R-:W-:Y:S01]  /*a1be0*/  ISETP.GE.AND P1, PT, R8, R104, PT ;  /* 0x000000680800720c */ /* 0x000fe20003f26270 */
[----:B----4-:R-:W-:Y:S01]  /*a1bf0*/  IMAD.IADD R11, R0, 0x1, R105 ;  /* 0x00000001000b7824 */ /* 0x010fe200078e0269 */
[----:B------:R-:W4:Y:S01]  /*a1c00*/  LDC R104, c[0x0][0x248] ;  /* 0x00009200ff687b82 */ /* 0x000f220000000800 */
[----:B------:R2:W-:Y:S01]  /*a1c10*/  @P6 STG.E desc[UR60][R102.64], R229 ;  /* 0x000000e566006986 */ /* 0x0005e2000c10193c */
[----:B------:R-:W-:Y:S01]  /*a1c20*/  ISETP.LT.AND P6, PT, R7, R80, !P1 ;  /* 0x000000500700720c */ /* 0x000fe20004fc1270 */
[----:B---3--:R-:W-:Y:S01]  /*a1c30*/  IMAD.WIDE R82, R11, 0x4, R2 ;  /* 0x000000040b527825 */ /* 0x008fe200078e0202 */
[----:B------:R-:W-:-:S03]  /*a1c40*/  IADD3 R8, R6, 0x15f, RZ ;  /* 0x0000015f06087810 */ /* 0x000fc60007ffe0ff */
[--C-:B------:R-:W-:Y:S01]  /*a1c50*/  IMAD.WIDE R100, R11, 0x4, R4.reuse ;  /* 0x000000040b647825 */ /* 0x100fe200078e0204 */
[----:B------:R-:W3:Y:S03]  /*a1c60*/  LDC R105, c[0x0][0x22c] ;  /* 0x00008b00ff697b82 */ /* 0x000ee60000000800 */
[----:B--2---:R-:W-:-:S04]  /*a1c70*/  IMAD.WIDE R102, R0, 0x4, R4 ;  /* 0x0000000400667825 */ /* 0x004fc800078e0204 */
[----:B------:R-:W-:Y:S01]  /*a1c80*/  IMAD.IADD R0, R11, 0x1, R106 ;  /* 0x000000010b007824 */ /* 0x000fe200078e026a */
        /* <DEDUP_REMOVED lines=11> */
[----:B-1----:R-:W2:Y:S03]  /*a1d40*/  LDL.LU R231, [R1+0xfe0] ;  /* 0x000fe00001e77983 */ /* 0x002ea60000300800 */
[----:B------:R-:W-:Y:S01]  /*a1d50*/  ISETP.GE.AND P1, PT, R8, R81, PT ;  /* 0x000000510800720c */ /* 0x000fe20003f26270 */
[----:B------:R-:W-:Y:S01]  /*a1d60*/  VIADD R8, R6, 0x161 ;  /* 0x0000016106087836 */ /* 0x000fe20000000000 */
[----:B----4-:R-:W-:Y:S01]  /*a1d70*/  IADD3 R11, R0, R104, RZ ;  /* 0x00000068000b7210 */ /* 0x010fe20007ffe0ff */
[----:B------:R-:W1:Y:S01]  /*a1d80*/  LDC R81, c[0x0][0x248] ;  /* 0x00009200ff517b82 */ /* 0x000e620000000800 */
[----:B------:R-:W-:-:S03]  /*a1d90*/  ISETP.LT.AND P3, PT, R9, R80, !P3 ;  /* 0x000000500900720c */ /* 0x000fc60005f61270 */
[----:B------:R-:W-:-:S04]  /*a1da0*/  IMAD.WIDE R82, R11, 0x4, R2 ;  /* 0x000000040b527825 */ /* 0x000fc800078e0202 */
[--C-:B------:R-:W-:Y:S01]  /*a1db0*/  IMAD.WIDE R100, R11, 0x4, R4.reuse ;  /* 0x000000040b647825 */ /* 0x100fe200078e0204 */
        /* <DEDUP_REMOVED lines=14> */
[----:B------:R-:W-:Y:S01]  /*a1ea0*/  ISETP.LT.AND P3, PT, R9, R80, !P1 ;  /* 0x000000500900720c */ /* 0x000fe20004f61270 */
[----:B------:R-:W1:Y:S02]  /*a1eb0*/  LDC R107, c[0x0][0x248] ;  /* 0x00009200ff6b7b82 */ /* 0x000e640000000800 */
[----:B------:R-:W-:Y:S01]  /*a1ec0*/  IMAD.WIDE R102, R0, 0x4, R2 ;  /* 0x0000000400667825 */ /* 0x000fe200078e0202 */
[----:B------:R-:W-:-:S02]  /*a1ed0*/  IADD3 R8, R6, 0x162, RZ ;  /* 0x0000016206087810 */ /* 0x000fc40007ffe0ff */
[-C--:B------:R-:W-:Y:S02]  /*a1ee0*/  ISETP.LT.AND P4, PT, R7, R80.reuse, !P2 ;  /* 0x000000500700720c */ /* 0x080fe40005781270 */
[----:B---3--:R-:W-:Y:S01]  /*a1ef0*/  ISETP.GE.AND P1, PT, R8, R105, PT ;  /* 0x000000690800720c */ /* 0x008fe20003f26270 */
[----:B------:R-:W-:Y:S01]  /*a1f00*/  VIADD R8, R6, 0x163 ;  /* 0x0000016306087836 */ /* 0x000fe20000000000 */
[----:B------:R-:W-:Y:S01]  /*a1f10*/  ISETP.LT.AND P2, PT, R9, R80, !P2 ;  /* 0x000000500900720c */ /* 0x000fe20005741270 */
[----:B------:R-:W-:Y:S01]  /*a1f20*/  IMAD.IADD R11, R0, 0x1, R81 ;  /* 0x00000001000b7824 */ /* 0x000fe200078e0251 */
[----:B------:R-:W3:Y:S01]  /*a1f30*/  LDC R105, c[0x0][0x248] ;  /* 0x00009200ff697b82 */ /* 0x000ee20000000800 */
[----:B--2---:R2:W-:Y:S02]  /*a1f40*/  @P6 STG.E desc[UR60][R102.64], R247 ;  /* 0x000000f766006986 */ /* 0x0045e4000c10193c */
[----:B------:R-:W-:-:S05]  /*a1f50*/  IMAD.WIDE R82, R11, 0x4, R2 ;  /* 0x000000040b527825 */ /* 0x000fca00078e0202 */
[----:B------:R-:W1:Y:S01]  /*a1f60*/  LDC R81, c[0x0][0x22c] ;  /* 0x00008b00ff517b82 */ /* 0x000e620000000800 */
[----:B--2---:R-:W-:-:S05]  /*a1f70*/  IMAD.WIDE R102, R0, 0x4, R4 ;  /* 0x0000000400667825 */ /* 0x004fca00078e0204 */
[----:B------:R2:W-:Y:S01]  /*a1f80*/  @P3 STG.E desc[UR60][R102.64], R231 ;  /* 0x000000e766003986 */ /* 0x0005e2000c10193c */
[----:B------:R-:W-:-:S03]  /*a1f90*/  ISETP.GE.AND P3, PT, R8, R57, PT ;  /* 0x000000390800720c */ /* 0x000fc60003f66270 */
[----:B------:R-:W3:Y:S01]  /*a1fa0*/  LDL.LU R57, [R1+0x2ea8] ;  /* 0x002ea80001397983 */ /* 0x000ee20000300800 */
[----:B------:R-:W-:-:S03]  /*a1fb0*/  ISETP.LT.AND P6, PT, R7, R80, !P1 ;  /* 0x000000500700720c */ /* 0x000fc60004fc1270 */
[----:B------:R-:W3:Y:S01]  /*a1fc0*/  LDL.LU R243, [R1+0x6c4] ;  /* 0x0006c40001f37983 */ /* 0x000ee20000300800 */
[----:B------:R-:W-:-:S03]  /*a1fd0*/  IMAD.WIDE R100, R11, 0x4, R4 ;  /* 0x000000040b647825 */ /* 0x000fc600078e0204 */
[----:B------:R-:W3:Y:S01]  /*a1fe0*/  LDL.LU R235, [R1+0x6b4] ;  /* 0x0006b40001eb7983 */ /* 0x000ee20000300800 */
[----:B------:R-:W-:Y:S01]  /*a1ff0*/  IADD3 R0, R11, R106, RZ ;  /* 0x0000006a0b007210 */ /* 0x000fe20007ffe0ff */
[----:B------:R-:W-:Y:S01]  /*a2000*/  VIADD R8, R6, 0x164 ;  /* 0x0000016406087836 */ /* 0x000fe20000000000 */
[----:B------:R-:W1:Y:S01]  /*a2010*/  LDC R106, c[0x0][0x248] ;  /* 0x00009200ff6a7b82 */ /* 0x000e620000000800 */
[----:B------:R-:W3:Y:S02]  /*a2020*/  LDL.LU R229, [R1+0xac8] ;  /* 0x000ac80001e57983 */ /* 0x000ee40000300800 */
[----:B--2---:R-:W-:Y:S02]  /*a2030*/  IMAD.WIDE R102, R0, 0x4, R2 ;  /* 0x0000000400667825 */ /* 0x004fe400078e0202 */
[----:B------:R-:W2:Y:S04]  /*a2040*/  LDL.LU R247, [R1+0xfe8] ;  /* 0x000fe80001f77983 */ /* 0x000ea80000300800 */
[----:B------:R-:W2:Y:S04]  /*a2050*/  LDL.LU R246, [R1+0x6c8] ;  /* 0x0006c80001f67983 */ /* 0x000ea80000300800 */
[----:B------:R-:W2:Y:S04]  /*a2060*/  LDL.LU R231, [R1+0x6b8] ;  /* 0x0006b80001e77983 */ /* 0x000ea80000300800 */
[----:B----4-:R-:W-:Y:S04]  /*a2070*/  @P4 STG.E desc[UR60][R82.64], R250 ;  /* 0x000000fa52004986 */ /* 0x010fe8000c10193c */
[----:B------:R-:W-:Y:S01]  /*a2080*/  @P2 STG.E desc[UR60][R100.64], R248 ;  /* 0x000000f864002986 */ /* 0x000fe2000c10193c */
[----:B------:R-:W-:-:S02]  /*a2090*/  ISETP.LT.AND P2, PT, R9, R80, !P1 ;  /* 0x000000500900720c */ /* 0x000fc40004f41270 */
[----:B------:R-:W-:Y:S02]  /*a20a0*/  ISETP.GE.AND P1, PT, R8, R104, PT ;  /* 0x000000680800720c */ /* 0x000fe40003f26270 */
[----:B------:R-:W-:Y:S01]  /*a20b0*/  IADD3 R8, R6, 0x165, RZ ;  /* 0x0000016506087810 */ /* 0x000fe20007ffe0ff */
[----:B------:R-:W4:Y:S01]  /*a20c0*/  LDC R104, c[0x0][0x248] ;  /* 0x00009200ff687b82 */ /* 0x000f220000000800 */
[----:B------:R1:W-:Y:S02]  /*a20d0*/  @P6 STG.E desc[UR60][R102.64], R251 ;  /* 0x000000fb66006986 */ /* 0x0003e4000c10193c */
[----:B-1----:R-:W-:-:S05]  /*a20e0*/  IMAD.WIDE R102, R0, 0x4, R4 ;  /* 0x0000000400667825 */ /* 0x002fca00078e0204 */
        /* <DEDUP_REMOVED lines=9> */
[----:B---3--:R-:W-:Y:S01]  /*a2180*/  IMAD.IADD R11, R0, 0x1, R105 ;  /* 0x00000001000b7824 */ /* 0x008fe200078e0269 */
[----:B------:R-:W-:Y:S01]  /*a2190*/  ISETP.LT.AND P6, PT, R7, R80, !P1 ;  /* 0x000000500700720c */ /* 0x000fe20004fc1270 */
[----:B------:R-:W1:Y:S02]  /*a21a0*/  LDC R105, c[0x0][0x22c] ;  /* 0x00008b00ff697b82 */ /* 0x000e640000000800 */
[----:B------:R-:W-:-:S04]  /*a21b0*/  IMAD.WIDE R82, R11, 0x4, R2 ;  /* 0x000000040b527825 */ /* 0x000fc800078e0202 */
[----:B------:R-:W-:-:S04]  /*a21c0*/  IMAD.WIDE R100, R11, 0x4, R4 ;  /* 0x000000040b647825 */ /* 0x000fc800078e0204 */
[----:B------:R-:W-:Y:S02]  /*a21d0*/  IMAD.IADD R0, R11, 0x1, R107 ;  /* 0x000000010b007824 */ /* 0x000fe400078e026b */
[----:B------:R-:W-:Y:S01]  /*a21e0*/  VIADD R8, R6, 0x166 ;  /* 0x0000016606087836 */ /* 0x000fe20000000000 */
[----:B------:R-:W-:Y:S01]  /*a21f0*/  @P4 STG.E desc[UR60][R82.64], R243 ;  /* 0x000000f352004986 */ /* 0x000fe2000c10193c */
[-C--:B------:R-:W-:Y:S01]  /*a2200*/  ISETP.LT.AND P4, PT, R7, R80.reuse, !P2 ;  /* 0x000000500700720c */ /* 0x080fe20005781270 */
[----:B------:R-:W3:Y:S02]  /*a2210*/  LDC R107, c[0x0][0x248] ;  /* 0x00009200ff6b7b82 */ /* 0x000ee40000000800 */
[----:B------:R4:W-:Y:S01]  /*a2220*/  @P3 STG.E desc[UR60][R100.64], R235 ;  /* 0x000000eb64003986 */ /* 0x0009e2000c10193c */
[CC--:B------:R-:W-:Y:S01]  /*a2230*/  ISETP.LT.AND P3, PT, R9.reuse, R80.reuse, !P1 ;  /* 0x000000500900720c */ /* 0x0c0fe20004f61270 */
[----:B------:R-:W-:Y:S01]  /*a2240*/  IMAD.WIDE R102, R0, 0x4, R2 ;  /* 0x0000000400667825 */ /* 0x000fe200078e0202 */
[----:B------:R-:W-:-:S02]  /*a2250*/  ISETP.LT.AND P2, PT, R9, R80, !P2 ;  /* 0x000000500900720c */ /* 0x000fc40005741270 */
[----:B----4-:R-:W-:Y:S02]  /*a2260*/  IADD3 R11, R0, R104, RZ ;  /* 0x00000068000b7210 */ /* 0x010fe40007ffe0ff */
[----:B------:R-:W-:Y:S01]  /*a2270*/  ISETP.GE.AND P1, PT, R8, R81, PT ;  /* 0x000000510800720c */ /* 0x000fe20003f26270 */
[----:B------:R4:W-:Y:S01]  /*a2280*/  @P6 STG.E desc[UR60][R102.64], R229 ;  /* 0x000000e566006986 */ /* 0x0009e2000c10193c */
[----:B------:R-:W3:Y:S01]  /*a2290*/  LDC R81, c[0x0][0x248] ;  /* 0x00009200ff517b82 */ /* 0x000ee20000000800 */
[----:B------:R-:W-:Y:S01]  /*a22a0*/  VIADD R8, R6, 0x167 ;  /* 0x0000016706087836 */ /* 0x000fe20000000000 */
[----:B------:R-:W-:Y:S01]  /*a22b0*/  ISETP.LT.AND P6, PT, R7, R80, !P1 ;  /* 0x000000500700720c */ /* 0x000fe20004fc1270 */
[----:B------:R-:W-:-:S04]  /*a22c0*/  IMAD.WIDE R100, R11, 0x4, R2 ;  /* 0x000000040b647825 */ /* 0x000fc800078e0202 */
[--C-:B------:R-:W-:Y:S01]  /*a22d0*/  IMAD.WIDE R82, R11, 0x4, R4.reuse ;  /* 0x000000040b527825 */ /* 0x100fe200078e0204 */
[----:B------:R-:W3:Y:S03]  /*a22e0*/  LDC R104, c[0x0][0x22c] ;  /* 0x00008b00ff687b82 */ /* 0x000ee60000000800 */
[----:B----4-:R-:W-:-:S04]  /*a22f0*/  IMAD.WIDE R102, R0, 0x4, R4 ;  /* 0x0000000400667825 */ /* 0x010fc800078e0204 */
[----:B------:R-:W-:Y:S01]  /*a2300*/  IMAD.IADD R0, R11, 0x1, R106 ;  /* 0x000000010b007824 */ /* 0x000fe200078e026a */
[----:B--2---:R2:W-:Y:S01]  /*a2310*/  @P3 STG.E desc[UR60][R102.64], R247 ;  /* 0x000000f766003986 */ /* 0x0045e2000c10193c */
        /* <DEDUP_REMOVED lines=9> */
[----:B-1----:R-:W-:Y:S01]  /*a23b0*/  ISETP.GE.AND P1, PT, R8, R105, PT ;  /* 0x000000690800720c */ /* 0x002fe20003f26270 */
[----:B------:R-:W4:Y:S01]  /*a23c0*/  LDL.LU R231, [R1+0x1010] ;  /* 0x0010100001e77983 */ /* 0x000f220000300800 */
[----:B------:R-:W-:Y:S01]  /*a23d0*/  VIADD R8, R6, 0x169 ;  /* 0x0000016906087836 */ /* 0x000fe20000000000 */
[-C--:B------:R-:W-:Y:S01]  /*a23e0*/  ISETP.LT.AND P4, PT, R7, R80.reuse, !P3 ;  /* 0x000000500700720c */ /* 0x080fe20005f81270 */
[----:B---3--:R-:W-:Y:S01]  /*a23f0*/  IMAD.IADD R11, R0, 0x1, R81 ;  /* 0x00000001000b7824 */ /* 0x008fe200078e0251 */
[----:B------:R-:W-:Y:S01]  /*a2400*/  ISETP.LT.AND P3, PT, R9, R80, !P3 ;  /* 0x000000500900720c */ /* 0x000fe20005f61270 */
[----:B------:R-:W1:Y:S02]  /*a2410*/  LDC R105, c[0x0][0x248] ;  /* 0x00009200ff697b82 */ /* 0x000e640000000800 */
[----:B------:R-:W-:-:S04]  /*a2420*/  IMAD.WIDE R100, R11, 0x4, R2 ;  /* 0x000000040b647825 */ /* 0x000fc800078e0202 */
[--C-:B------:R-:W-:Y:S02]  /*a2430*/  IMAD.WIDE R82, R11, 0x4, R4.reuse ;  /* 0x000000040b527825 */ /* 0x100fe400078e0204 */
[----:B------:R-:W3:Y:S01]  /*a2440*/  LDC R81, c[0x0][0x22c] ;  /* 0x00008b00ff517b82 */ /* 0x000ee20000000800 */
[----:B------:R1:W-:Y:S02]  /*a2450*/  @P6 STG.E desc[UR60][R102.64], R250 ;  /* 0x000000fa66006986 */ /* 0x0003e4000c10193c */
[----:B-1----:R-:W-:-:S05]  /*a2460*/  IMAD.WIDE R102, R0, 0x4, R4 ;  /* 0x0000000400667825 */ /* 0x002fca00078e0204 */
[----:B------:R1:W-:Y:S01]  /*a2470*/  @P2 STG.E desc[UR60][R102.64], R248 ;  /* 0x000000f866002986 */ /* 0x0003e2000c10193c */
[----:B------:R-:W-:-:S03]  /*a2480*/  ISETP.GE.AND P2, PT, R8, R48, PT ;  /* 0x000000300800720c */ /* 0x000fc60003f46270 */
[----:B------:R-:W3:Y:S04]  /*a2490*/  LDL.LU R48, [R1+0x2e9c] ;  /* 0x002e9c0001307983 */ /* 0x000ee80000300800 */
[----:B------:R-:W3:Y:S04]  /*a24a0*/  LDL.LU R250, [R1+0xff0] ;  /* 0x000ff00001fa7983 */ /* 0x000ee80000300800 */
[----:B-1----:R-:W3:Y:S04]  /*a24b0*/  LDL.LU R248, [R1+0xad0] ;  /* 0x000ad00001f87983 */ /* 0x002ee80000300800 */
[----:B------:R1:W-:Y:S04]  /*a24c0*/  @P4 STG.E desc[UR60][R100.64], R251 ;  /* 0x000000fb64004986 */ /* 0x0003e8000c10193c */
[----:B------:R1:W-:Y:S04]  /*a24d0*/  @P3 STG.E desc[UR60][R82.64], R249 ;  /* 0x000000f952003986 */ /* 0x0003e8000c10193c */
[----:B-1----:R-:W3:Y:S04]  /*a24e0*/  LDL.LU R251, [R1+0x1004] ;  /* 0x0010040001fb7983 */ /* 0x002ee80000300800 */
[----:B------:R-:W3:Y:S01]  /*a24f0*/  LDL.LU R249, [R1+0x1014] ;  /* 0x0010140001f97983 */ /* 0x000ee20000300800 */
        /* <DEDUP_REMOVED lines=11> */
[----:B--2---:R2:W-:Y:S03]  /*a25b0*/  @P6 STG.E desc[UR60][R102.64], R247 ;  /* 0x000000f766006986 */ /* 0x0045e6000c10193c */
[----:B------:R-:W-:Y:S01]  /*a25c0*/  IMAD.WIDE R82, R11, 0x4, R2 ;  /* 0x000000040b527825 */ /* 0x000fe200078e0202 */
[----:B------:R-:W1:Y:S08]  /*a25d0*/  LDC R104, c[0x0][0x248] ;  /* 0x00009200ff687b82 */ /* 0x000e700000000800 */
        /* <DEDUP_REMOVED lines=17> */
[----:B---3--:R-:W-:Y:S04]  /*a26f0*/  @P4 STG.E desc[UR60][R82.64], R250 ;  /* 0x000000fa52004986 */ /* 0x008fe8000c10193c */
[----:B------:R-:W-:Y:S01]  /*a2700*/  @P2 STG.E desc[UR60][R100.64], R248 ;  /* 0x000000f864002986 */ /* 0x000fe2000c10193c */
[----:B------:R-:W-:-:S02]  /*a2710*/  ISETP.LT.AND P2, PT, R9, R80, !P1 ;  /* 0x000000500900720c */ /* 0x000fc40004f41270 */
[----:B------:R-:W-:Y:S01]  /*a2720*/  ISETP.GE.AND P1, PT, R8, R81, PT ;  /* 0x000000510800720c */ /* 0x000fe20003f26270 */
[----:B------:R-:W-:Y:S01]  /*a2730*/  VIADD R8, R6, 0x16d ;  /* 0x0000016d06087836 */ /* 0x000fe20000000000 */
[----:B------:R-:W3:Y:S01]  /*a2740*/  LDC R81, c[0x0][0x248] ;  /* 0x00009200ff517b82 */ /* 0x000ee20000000800 */
        /* <DEDUP_REMOVED lines=17> */
[----:B----4-:R4:W-:Y:S01]  /*a2860*/  @P4 STG.E desc[UR60][R82.64], R243 ;  /* 0x000000f352004986 */ /* 0x0109e2000c10193c */
[-C--:B------:R-:W-:Y:S01]  /*a2870*/  ISETP.LT.AND P4, PT, R7, R80.reuse, !P2 ;  /* 0x000000500700720c */ /* 0x080fe20005781270 */
[----:B------:R-:W1:Y:S02]  /*a2880*/  LDC R107, c[0x0][0x248] ;  /* 0x00009200ff6b7b82 */ /* 0x000e640000000800 */
[----:B------:R4:W-:Y:S01]  /*a2890*/  @P3 STG.E desc[UR60][R100.64], R235 ;  /* 0x000000eb64003986 */ /* 0x0009e2000c10193c */
[CC--:B------:R-:W-:Y:S01]  /*a28a0*/  ISETP.LT.AND P3, PT, R9.reuse, R80.reuse, !P1 ;  /* 0x000000500900720c */ /* 0x0c0fe20004f61270 */
[----:B------:R-:W-:Y:S01]  /*a28b0*/  IMAD.WIDE R102, R0, 0x4, R2 ;  /* 0x0000000400667825 */ /* 0x000fe200078e0202 */
[----:B------:R-:W-:Y:S02]  /*a28c0*/  IADD3 R8, R6, 0x16e, RZ ;  /* 0x0000016e06087810 */ /* 0x000fe40007ffe0ff */
[-C--:B------:R-:W-:Y:S01]  /*a28d0*/  ISETP.LT.AND P2, PT, R9, R80.reuse, !P2 ;  /* 0x000000500900720c */ /* 0x080fe20005741270 */
[----:B---3--:R-:W-:Y:S01]  /*a28e0*/  IMAD.IADD R11, R0, 0x1, R81 ;  /* 0x00000001000b7824 */ /* 0x008fe200078e0251 */
[----:B------:R-:W-:Y:S01]  /*a28f0*/  ISETP.GE.AND P1, PT, R8, R105, PT ;  /* 0x000000690800720c */ /* 0x000fe20003f26270 */
[----:B------:R3:W-:Y:S01]  /*a2900*/  @P6 STG.E desc[UR60][R102.64], R229 ;  /* 0x000000e566006986 */ /* 0x0007e2000c10193c */
[----:B------:R-:W1:Y:S01]  /*a2910*/  LDC R105, c[0x0][0x248] ;  /* 0x00009200ff697b82 */ /* 0x000e620000000800 */
[----:B------:R-:W-:Y:S01]  /*a2920*/  VIADD R8, R6, 0x16f ;  /* 0x0000016f06087836 */ /* 0x000fe20000000000 */
[----:B------:R-:W-:Y:S01]  /*a2930*/  ISETP.LT.AND P6, PT, R7, R80, !P1 ;  /* 0x000000500700720c */ /* 0x000fe20004fc1270 */
[----:B----4-:R-:W-:-:S04]  /*a2940*/  IMAD.WIDE R82, R11, 0x4, R2 ;  /* 0x000000040b527825 */ /* 0x010fc800078e0202 */
[C-C-:B------:R-:W-:Y:S01]  /*a2950*/  IMAD.WIDE R100, R11.reuse, 0x4, R4.reuse ;  /* 0x000000040b647825 */ /* 0x140fe200078e0204 */
[----:B------:R-:W4:Y:S03]  /*a2960*/  LDC R81, c[0x0][0x22c] ;  /* 0x00008b00ff517b82 */ /* 0x000f260000000800 */
[----:B---3--:R-:W-:Y:S01]  /*a2970*/  IMAD.WIDE R102, R0, 0x4, R4 ;  /* 0x0000000400667825 */ /* 0x008fe200078e0204 */
[----:B--2---:R-:W-:-:S04]  /*a2980*/  IADD3 R0, R11, R106, RZ ;  /* 0x0000006a0b007210 */ /* 0x004fc80007ffe0ff */
        /* <DEDUP_REMOVED lines=14> */
[----:B------:R-:W-:Y:S01]  /*a2a70*/  IMAD.IADD R11, R0, 0x1, R105 ;  /* 0x00000001000b7824 */ /* 0x000fe200078e0269 */
[----:B------:R-:W-:Y:S01]  /*a2a80*/  ISETP.LT.AND P3, PT, R9, R80, !P3 ;  /* 0x000000500900720c */ /* 0x000fe20005f61270 */
[----:B------:R-:W1:Y:S02]  /*a2a90*/  LDC R104, c[0x0][0x248] ;  /* 0x00009200ff687b82 */ /* 0x000e640000000800 */
[----:B------:R-:W-:-:S04]  /*a2aa0*/  IMAD.WIDE R82, R11, 0x4, R2 ;  /* 0x000000040b527825 */ /* 0x000fc800078e0202 */
[--C-:B------:R-:W-:Y:S02]  /*a2ab0*/  IMAD.WIDE R100, R11, 0x4, R4.reuse ;  /* 0x000000040b647825 */ /* 0x100fe400078e0204 */
[----:B------:R-:W3:Y:S01]  /*a2ac0*/  LDC R105, c[0x0][0x22c] ;  /* 0x00008b00ff697b82 */ /* 0x000ee20000000800 */
[----:B------:R4:W-:Y:S02]  /*a2ad0*/  @P6 STG.E desc[UR60][R102.64], R250 ;  /* 0x000000fa66006986 */ /* 0x0009e4000c10193c */
[----:B----4-:R-:W-:-:S05]  /*a2ae0*/  IMAD.WIDE R102, R0, 0x4, R4 ;  /* 0x0000000400667825 */ /* 0x010fca00078e0204 */
[----:B------:R4:W-:Y:S01]  /*a2af0*/  @P2 STG.E desc[UR60][R102.64], R248 ;  /* 0x000000f866002986 */ /* 0x0009e2000c10193c */
[----:B------:R-:W-:-:S03]  /*a2b00*/  ISETP.GE.AND P2, PT, R8, R52, PT ;  /* 0x000000340800720c */ /* 0x000fc60003f46270 */
[----:B------:R-:W3:Y:S04]  /*a2b10*/  LDL.LU R52, [R1+0x2e8c] ;  /* 0x002e8c0001347983 */ /* 0x000ee80000300800 */
[----:B------:R-:W3:Y:S04]  /*a2b20*/  LDL.LU R250, [R1+0x6e0] ;  /* 0x0006e00001fa7983 */ /* 0x000ee80000300800 */
[----:B----4-:R-:W4:Y:S04]  /*a2b30*/  LDL.LU R248, [R1+0x6d0] ;  /* 0x0006d00001f87983 */ /* 0x010f280000300800 */
        /* <DEDUP_REMOVED lines=35> */
[----:B------:R-:W-:Y:S04]  /*a2d70*/  @P4 STG.E desc[UR60][R82.64], R250 ;  /* 0x000000fa52004986 */ /* 0x000fe8000c10193c */
[----:B----4-:R-:W-:Y:S01]  /*a2d80*/  @P2 STG.E desc[UR60][R100.64], R248 ;  /* 0x000000f864002986 */ /* 0x010fe2000c10193c */
        /* <DEDUP_REMOVED lines=36> */
[----:B------:R-:W-:Y:S01]  /*a2fd0*/  IMAD.WIDE R100, R11, 0x4, R2 ;  /* 0x000000040b647825 */ /* 0x000fe200078e0202 */
        /* <DEDUP_REMOVED lines=89> */
[----:B------:R3:W-:Y:S01]  /*a3570*/  @P4 STG.E desc[UR60][R82.64], R243 ;  /* 0x000000f352004986 */ /* 0x0007e2000c10193c */
[-C--:B------:R-:W-:Y:S01]  /*a3580*/  ISETP.LT.AND P4, PT, R7, R80.reuse, !P2 ;  /* 0x000000500700720c */ /* 0x080fe20005781270 */
[----:B------:R-:W1:Y:S02]  /*a3590*/  LDC R107, c[0x0][0x248] ;  /* 0x00009200ff6b7b82 */ /* 0x000e640000000800 */
[----:B------:R3:W-:Y:S01]  /*a35a0*/  @P3 STG.E desc[UR60][R100.64], R235 ;  /* 0x000000eb64003986 */ /* 0x0007e2000c10193c */
[CC--:B------:R-:W-:Y:S01]  /*a35b0*/  ISETP.LT.AND P3, PT, R9.reuse, R80.reuse, !P1 ;  /* 0x000000500900720c */ /* 0x0c0fe20004f61270 */
[----:B------:R-:W-:Y:S01]  /*a35c0*/  IMAD.WIDE R102, R0, 0x4, R2 ;  /* 0x0000000400667825 */ /* 0x000fe200078e0202 */
[----:B------:R-:W-:-:S02]  /*a35d0*/  ISETP.LT.AND P2, PT, R9, R80, !P2 ;  /* 0x000000500900720c */ /* 0x000fc40005741270 */
[----:B----4-:R-:W-:Y:S02]  /*a35e0*/  IADD3 R11, R0, R104, RZ ;  /* 0x00000068000b7210 */ /* 0x010fe40007ffe0ff */
[----:B------:R-:W-:Y:S01]  /*a35f0*/  ISETP.GE.AND P1, PT, R8, R81, PT ;  /* 0x000000510800720c */ /* 0x000fe20003f26270 */
[----:B------:R4:W-:Y:S01]  /*a3600*/  @P6 STG.E desc[UR60][R102.64], R229 ;  /* 0x000000e566006986 */ /* 0x0009e2000c10193c */
[----:B------:R-:W1:Y:S01]  /*a3610*/  LDC R81, c[0x0][0x248] ;  /* 0x00009200ff517b82 */ /* 0x000e620000000800 */
[----:B------:R-:W-:Y:S01]  /*a3620*/  VIADD R8, R6, 0x17f ;  /* 0x0000017f06087836 */ /* 0x000fe20000000000 */
[----:B------:R-:W-:Y:S01]  /*a3630*/  ISETP.LT.AND P6, PT, R7, R80, !P1 ;  /* 0x000000500700720c */ /* 0x000fe20004fc1270 */
[----:B---3--:R-:W-:-:S04]  /*a3640*/  IMAD.WIDE R82, R11, 0x4, R2 ;  /* 0x000000040b527825 */ /* 0x008fc800078e0202 */
        /* <DEDUP_REMOVED lines=67> */
[----:B---3--:R-:W-:Y:S01]  /*a3a80*/  @P2 STG.E desc[UR60][R100.64], R248 ;  /* 0x000000f864002986 */ /* 0x008fe2000c10193c */
        /* <DEDUP_REMOVED lines=32> */
[----:B------:R-:W-:Y:S01]  /*a3c90*/  VIADD R8, R6, 0x187 ;  /* 0x0000018706087836 */ /* 0x000fe20000000000 */
[----:B------:R-:W4:Y:S01]  /*a3ca0*/  LDC R105, c[0x0][0x248] ;  /* 0x00009200ff697b82 */ /* 0x000f220000000800 */
[----:B------:R-:W-:Y:S01]  /*a3cb0*/  ISETP.LT.AND P6, PT, R7, R80, !P1 ;  /* 0x000000500700720c */ /* 0x000fe20004fc1270 */
[----:B------:R-:W-:-:S04]  /*a3cc0*/  IMAD.WIDE R100, R11, 0x4, R2 ;  /* 0x000000040b647825 */ /* 0x000fc800078e0202 */
[C-C-:B------:R-:W-:Y:S02]  /*a3cd0*/  IMAD.WIDE R82, R11.reuse, 0x4, R4.reuse ;  /* 0x000000040b527825 */ /* 0x140fe400078e0204 */
[----:B------:R-:W4:Y:S02]  /*a3ce0*/  LDC R81, c[0x0][0x22c] ;  /* 0x00008b00ff517b82 */ /* 0x000f240000000800 */
        /* <DEDUP_REMOVED lines=11> */
[----:B------:R-:W-:Y:S02]  /*a3da0*/  VIADD R8, R6, 0x188 ;  /* 0x0000018806087836 */ /* 0x000fe40000000000 */
[----:B-1----:R-:W3:Y:S03]  /*a3db0*/  LDL.LU R231, [R1+0x710] ;  /* 0x0007100001e77983 */ /* 0x002ee60000300800 */
[----:B------:R-:W-:Y:S02]  /*a3dc0*/  ISETP.GE.AND P1, PT, R8, R104, PT ;  /* 0x000000680800720c */ /* 0x000fe40003f26270 */
[----:B------:R-:W-:Y:S01]  /*a3dd0*/  IADD3 R8, R6, 0x189, RZ ;  /* 0x0000018906087810 */ /* 0x000fe20007ffe0ff */
[----:B----4-:R-:W-:Y:S01]  /*a3de0*/  IMAD.IADD R11, R0, 0x1, R105 ;  /* 0x00000001000b7824 */ /* 0x010fe200078e0269 */
[-C--:B------:R-:W-:Y:S01]  /*a3df0*/  ISETP.LT.AND P4, PT, R7, R80.reuse, !P3 ;  /* 0x000000500700720c */ /* 0x080fe20005f81270 */
[----:B------:R-:W1:Y:S01]  /*a3e00*/  LDC R104, c[0x0][0x248] ;  /* 0x00009200ff687b82 */ /* 0x000e620000000800 */
[----:B------:R-:W-:Y:S01]  /*a3e10*/  ISETP.LT.AND P3, PT, R9, R80, !P3 ;  /* 0x000000500900720c */ /* 0x000fe20005f61270 */
        /* <DEDUP_REMOVED lines=18> */
[----:B------:R-:W1:Y:S01]  /*a3f40*/  LDC R11, c[0x0][0x22c] ;  /* 0x00008b00ff0b7b82 */ /* 0x000e620000000800 */
[----:B------:R-:W-:Y:S01]  /*a3f50*/  IMAD.WIDE R102, R0, 0x4, R2 ;  /* 0x0000000400667825 */ /* 0x000fe200078e0202 */
[----:B------:R-:W-:-:S02]  /*a3f60*/  ISETP.LT.AND P4, PT, R7, R80, !P2 ;  /* 0x000000500700720c */ /* 0x000fc40005781270 */
[----:B------:R-:W-:Y:S01]  /*a3f70*/  ISETP.GE.AND P1, PT, R8, R81, PT ;  /* 0x000000510800720c */ /* 0x000fe20003f26270 */
[----:B------:R-:W-:Y:S01]  /*a3f80*/  VIADD R8, R6, 0x18b ;  /* 0x0000018b06087836 */ /* 0x000fe20000000000 */
[----:B------:R-:W-:Y:S02]  /*a3f90*/  ISETP.LT.AND P2, PT, R9, R80, !P2 ;  /* 0x000000500900720c */ /* 0x000fe40005741270 */
[----:B------:R-:W-:Y:S01]  /*a3fa0*/  IADD3 R100, R0, R104, RZ ;  /* 0x0000006800647210 */ /* 0x000fe20007ffe0ff */
[----:B------:R-:W1:Y:S01]  /*a3fb0*/  LDC R81, c[0x0][0x248] ;  /* 0x00009200ff517b82 */ /* 0x000e620000000800 */
[----:B--2---:R2:W-:Y:S03]  /*a3fc0*/  @P6 STG.E desc[UR60][R102.64], R247 ;  /* 0x000000f766006986 */ /* 0x0045e6000c10193c */
[----:B------:R-:W-:-:S04]  /*a3fd0*/  IMAD.WIDE R82, R100, 0x4, R2 ;  /* 0x0000000464527825 */ /* 0x000fc800078e0202 */
[----:B------:R-:W1:Y:S01]  /*a3fe0*/  LDC R104, c[0x0][0x22c] ;  /* 0x00008b00ff687b82 */ /* 0x000e620000000800 */
[----:B--2---:R-:W-:-:S05]  /*a3ff0*/  IMAD.WIDE R102, R0, 0x4, R4 ;  /* 0x0000000400667825 */ /* 0x004fca00078e0204 */
[----:B---3--:R2:W-:Y:S01]  /*a4000*/  @P3 STG.E desc[UR60][R102.64], R231 ;  /* 0x000000e766003986 */ /* 0x0085e2000c10193c */
[----:B------:R-:W-:-:S03]  /*a4010*/  ISETP.GE.AND P3, PT, R8, R37, PT ;  /* 0x000000250800720c */ /* 0x000fc60003f66270 */
[----:B------:R-:W3:Y:S01]  /*a4020*/  LDL.LU R37, [R1+0x2e58] ;  /* 0x002e580001257983 */ /* 0x000ee20000300800 */
[----:B------:R-:W-:-:S03]  /*a4030*/  IMAD.IADD R0, R100, 0x1, R106 ;  /* 0x0000000164007824 */ /* 0x000fc600078e026a */
[----:B------:R-:W3:Y:S01]  /*a4040*/  LDL.LU R243, [R1+0x294] ;  /* 0x0002940001f37983 */ /* 0x000ee20000300800 */
[----:B------:R-:W-:Y:S01]  /*a4050*/  IMAD.WIDE R100, R100, 0x4, R4 ;  /* 0x0000000464647825 */ /* 0x000fe200078e0204 */
[----:B------:R-:W-:Y:S01]  /*a4060*/  ISETP.LT.AND P6, PT, R7, R80, !P1 ;  /* 0x000000500700720c */ /* 0x000fe20004fc1270 */
[----:B------:R-:W3:Y:S01]  /*a4070*/  LDC R106, c[0x0][0x248] ;  /* 0x00009200ff6a7b82 */ /* 0x000ee20000000800 */
[----:B------:R-:W3:Y:S04]  /*a4080*/  LDL.LU R235, [R1+0x274] ;  /* 0x0002740001eb7983 */ /* 0x000ee80000300800 */
[----:B------:R-:W3:Y:S01]  /*a4090*/  LDL.LU R229, [R1+0xb18] ;  /* 0x000b180001e57983 */ /* 0x000ee20000300800 */
[----:B------:R-:W-:Y:S01]  /*a40a0*/  IADD3 R8, R6, 0x18c, RZ ;  /* 0x0000018c06087810 */ /* 0x000fe20007ffe0ff */
[----:B--2---:R-:W-:-:S02]  /*a40b0*/  IMAD.WIDE R102, R0, 0x4, R2 ;  /* 0x0000000400667825 */ /* 0x004fc400078e0202 */
[----:B------:R-:W2:Y:S04]  /*a40c0*/  LDL.LU R247, [R1+0x718] ;  /* 0x0007180001f77983 */ /* 0x000ea80000300800 */
[----:B------:R-:W2:Y:S04]  /*a40d0*/  LDL.LU R246, [R1+0x298] ;  /* 0x0002980001f67983 */ /* 0x000ea80000300800 */
[----:B------:R-:W2:Y:S04]  /*a40e0*/  LDL.LU R231, [R1+0x278] ;  /* 0x0002780001e77983 */ /* 0x000ea80000300800 */
[----:B----4-:R4:W-:Y:S04]  /*a40f0*/  @P4 STG.E desc[UR60][R82.64], R250 ;  /* 0x000000fa52004986 */ /* 0x0109e8000c10193c */
[----:B------:R4:W-:Y:S01]  /*a4100*/  @P2 STG.E desc[UR60][R100.64], R248 ;  /* 0x000000f864002986 */ /* 0x0009e2000c10193c */
[----:B------:R-:W-:-:S02]  /*a4110*/  ISETP.LT.AND P2, PT, R9, R80, !P1 ;  /* 0x000000500900720c */ /* 0x000fc40004f41270 */
[----:B-1----:R-:W-:Y:S01]  /*a4120*/  ISETP.GE.AND P1, PT, R8, R11, PT ;  /* 0x0000000b0800720c */ /* 0x002fe20003f26270 */
[----:B------:R-:W-:Y:S01]  /*a4130*/  VIADD R8, R6, 0x18d ;  /* 0x0000018d06087836 */ /* 0x000fe20000000000 */
[----:B------:R-:W1:Y:S01]  /*a4140*/  LDC R11, c[0x0][0x248] ;  /* 0x00009200ff0b7b82 */ /* 0x000e620000000800 */
[----:B----4-:R-:W-:Y:S01]  /*a4150*/  IMAD.WIDE R82, R0, 0x4, R4 ;  /* 0x0000000400527825 */ /* 0x010fe200078e0204 */
[----:B------:R4:W-:Y:S07]  /*a4160*/  @P6 STG.E desc[UR60][R102.64], R251 ;  /* 0x000000fb66006986 */ /* 0x0009ee000c10193c */
[----:B------:R4:W-:Y:S01]  /*a4170*/  @P2 STG.E desc[UR60][R82.64], R249 ;  /* 0x000000f952002986 */ /* 0x0009e2000c10193c */
[----:B------:R-:W-:-:S03]  /*a4180*/  ISETP.GE.AND P2, PT, R8, R38, PT ;  /* 0x000000260800720c */ /* 0x000fc60003f46270 */
[----:B------:R-:W2:Y:S04]  /*a4190*/  LDL.LU R38, [R1+0x2e54] ;  /* 0x002e540001267983 */ /* 0x000ea80000300800 */
[----:B------:R-:W2:Y:S04]  /*a41a0*/  LDL.LU R250, [R1+0xb1c] ;  /* 0x000b1c0001fa7983 */ /* 0x000ea80000300800 */
[----:B------:R-:W2:Y:S04]  /*a41b0*/  LDL.LU R248, [R1+0x71c] ;  /* 0x00071c0001f87983 */ /* 0x000ea80000300800 */
[----:B----4-:R-:W4:Y:S04]  /*a41c0*/  LDL.LU R251, [R1+0x29c] ;  /* 0x00029c0001fb7983 */ /* 0x010f280000300800 */
[----:B------:R-:W4:Y:S01]  /*a41d0*/  LDL.LU R249, [R1+0x27c] ;  /* 0x00027c0001f97983 */ /* 0x000f220000300800 */
[----:B------:R-:W-:-:S02]  /*a41e0*/  ISETP.LT.AND P4, PT, R7, R80, !P3 ;  /* 0x000000500700720c */ /* 0x000fc40005f81270 */
[-C--:B------:R-:W-:Y:S01]  /*a41f0*/  ISETP.LT.AND P3, PT, R9, R80.reuse, !P3 ;  /* 0x000000500900720c */ /* 0x080fe20005f61270 */
[----:B------:R-:W-:Y:S01]  /*a4200*/  IMAD.IADD R102, R0, 0x1, R81 ;  /* 0x0000000100667824 */ /* 0x000fe200078e0251 */
[----:B------:R-:W-:Y:S01]  /*a4210*/  ISETP.LT.AND P6, PT, R7, R80, !P1 ;  /* 0x000000500700720c */ /* 0x000fe20004fc1270 */
[----:B------:R-:W-:Y:S01]  /*a4220*/  VIADD R8, R6, 0x18e ;  /* 0x0000018e06087836 */ /* 0x000fe20000000000 */
[----:B------:R-:W2:Y:S01]  /*a4230*/  LDC R81, c[0x0][0x22c] ;  /* 0x00008b00ff517b82 */ /* 0x000ea20000000800 */
[C---:B------:R-:W-:Y:S01]  /*a4240*/  IMAD.WIDE R100, R102.reuse, 0x4, R2 ;  /* 0x0000000466647825 */ /* 0x040fe200078e0202 */
[----:B------:R-:W-:-:S03]  /*a4250*/  IADD3 R0, R102, R105, RZ ;  /* 0x0000006966007210 */ /* 0x000fc60007ffe0ff */
[----:B------:R-:W-:-:S03]  /*a4260*/  IMAD.WIDE R102, R102, 0x4, R4 ;  /* 0x0000000466667825 */ /* 0x000fc600078e0204 */
[----:B------:R-:W4:Y:S01]  /*a4270*/  LDC R105, c[0x0][0x248] ;  /* 0x00009200ff697b82 */ /* 0x000f220000000800 */
[----:B------:R-:W-:Y:S01]  /*a4280*/  IMAD.WIDE R82, R0, 0x4, R2 ;  /* 0x0000000400527825 */ /* 0x000fe200078e0202 */
[----:B---3--:R-:W-:Y:S01]  /*a4290*/  @P4 STG.E desc[UR60][R100.64], R243 ;  /* 0x000000f364004986 */ /* 0x008fe2000c10193c */
[----:B------:R-:W-:-:S03]  /*a42a0*/  ISETP.LT.AND P4, PT, R7, R80, !P2 ;  /* 0x000000500700720c */ /* 0x000fc60005781270 */
[----:B------:R1:W-:Y:S01]  /*a42b0*/  @P3 STG.E desc[UR60][R102.64], R235 ;  /* 0x000000eb66003986 */ /* 0x0003e2000c10193c */
[CC--:B------:R-:W-:Y:S02]  /*a42c0*/  ISETP.LT.AND P3, PT, R9.reuse, R80.reuse, !P1 ;  /* 0x000000500900720c */ /* 0x0c0fe40004f61270 */
[----:B------:R-:W-:Y:S02]  /*a42d0*/  ISETP.LT.AND P2, PT, R9, R80, !P2 ;  /* 0x000000500900720c */ /* 0x000fe40005741270 */
[----:B------:R-:W-:Y:S01]  /*a42e0*/  ISETP.GE.AND P1, PT, R8, R104, PT ;  /* 0x000000680800720c */ /* 0x000fe20003f26270 */
[----:B------:R3:W-:Y:S01]  /*a42f0*/  @P6 STG.E desc[UR60][R82.64], R229 ;  /* 0x000000e552006986 */ /* 0x0007e2000c10193c */
[----:B------:R-:W2:Y:S01]  /*a4300*/  LDC R104, c[0x0][0x248] ;  /* 0x00009200ff687b82 */ /* 0x000ea20000000800 */
[----:B-1----:R-:W-:Y:S01]  /*a4310*/  IMAD.IADD R102, R0, 0x1, R11 ;  /* 0x0000000100667824 */ /* 0x002fe200078e020b */
[----:B------:R-:W-:Y:S02]  /*a4320*/  ISETP.LT.AND P6, PT, R7, R80, !P1 ;  /* 0x000000500700720c */ /* 0x000fe40004fc1270 */
[----:B------:R-:W-:Y:S01]  /*a4330*/  IADD3 R8, R6, 0x18f, RZ ;  /* 0x0000018f06087810 */ /* 0x000fe20007ffe0ff */
[----:B------:R-:W-:-:S03]  /*a4340*/  IMAD.WIDE R100, R102, 0x4, R2 ;  /* 0x0000000466647825 */ /* 0x000fc600078e0202 */
[----:B------:R-:W1:Y:S01]  /*a4350*/  LDC R11, c[0x0][0x22c] ;  /* 0x00008b00ff0b7b82 */ /* 0x000e620000000800 */
[----:B---3--:R-:W-:-:S04]  /*a4360*/  IMAD.WIDE R82, R0, 0x4, R4 ;  /* 0x0000000400527825 */ /* 0x008fc800078e0204 */
[C---:B------:R-:W-:Y:S02]  /*a4370*/  IMAD.IADD R0, R102.reuse, 0x1, R106 ;  /* 0x0000000166007824 */ /* 0x040fe400078e026a */
[----:B------:R-:W-:Y:S01]  /*a4380*/  IMAD.WIDE R102, R102, 0x4, R4 ;  /* 0x0000000466667825 */ /* 0x000fe200078e0204 */
[----:B--2---:R2:W-:Y:S01]  /*a4390*/  @P3 STG.E desc[UR60][R82.64], R247 ;  /* 0x000000f752003986 */ /* 0x0045e2000c10193c */
        /* <DEDUP_REMOVED lines=10> */
[----:B------:R-:W3:Y:S03]  /*a4440*/  LDL.LU R231, [R1+0x230] ;  /* 0x0002300001e77983 */ /* 0x000ee60000300800 */
[----:B------:R-:W-:Y:S01]  /*a4450*/  ISETP.GE.AND P1, PT, R8, R81, PT ;  /* 0x000000510800720c */ /* 0x000fe20003f26270 */
[----:B------:R-:W-:Y:S01]  /*a4460*/  VIADD R8, R6, 0x191 ;  /* 0x0000019106087836 */ /* 0x000fe20000000000 */
[----:B------:R-:W-:Y:S01]  /*a4470*/  IADD3 R102, R0, R104, RZ ;  /* 0x0000006800667210 */ /* 0x000fe20007ffe0ff */
[----:B------:R-:W1:Y:S01]  /*a4480*/  LDC R81, c[0x0][0x248] ;  /* 0x00009200ff517b82 */ /* 0x000e620000000800 */
[----:B------:R-:W-:-:S03]  /*a4490*/  ISETP.LT.AND P3, PT, R9, R80, !P3 ;  /* 0x000000500900720c */ /* 0x000fc60005f61270 */
[----:B------:R-:W-:-:S04]  /*a44a0*/  IMAD.WIDE R100, R102, 0x4, R2 ;  /* 0x0000000466647825 */ /* 0x000fc800078e0202 */
[----:B------:R-:W3:Y:S01]  /*a44b0*/  LDC R104, c[0x0][0x22c] ;  /* 0x00008b00ff687b82 */ /* 0x000ee20000000800 */
[----:B------:R1:W-:Y:S02]  /*a44c0*/  @P6 STG.E desc[UR60][R82.64], R250 ;  /* 0x000000fa52006986 */ /* 0x0003e4000c10193c */
[----:B-1----:R-:W-:-:S05]  /*a44d0*/  IMAD.WIDE R82, R0, 0x4, R4 ;  /* 0x0000000400527825 */ /* 0x002fca00078e0204 */
[----:B------:R1:W-:Y:S01]  /*a44e0*/  @P2 STG.E desc[UR60][R82.64], R248 ;  /* 0x000000f852002986 */ /* 0x0003e2000c10193c */
[----:B------:R-:W-:-:S03]  /*a44f0*/  ISETP.GE.AND P2, PT, R8, R24, PT ;  /* 0x000000180800720c */ /* 0x000fc60003f46270 */
[----:B------:R-:W3:Y:S04]  /*a4500*/  LDL.LU R24, [R1+0x2e4c] ;  /* 0x002e4c0001187983 */ /* 0x000ee80000300800 */
[----:B------:R-:W3:Y:S04]  /*a4510*/  LDL.LU R250, [R1+0x220] ;  /* 0x0002200001fa7983 */ /* 0x000ee80000300800 */
[----:B-1----:R-:W3:Y:S01]  /*a4520*/  LDL.LU R248, [R1+0x210] ;  /* 0x0002100001f87983 */ /* 0x002ee20000300800 */
[C---:B----4-:R-:W-:Y:S02]  /*a4530*/  IMAD.IADD R0, R102.reuse, 0x1, R105 ;  /* 0x0000000166007824 */ /* 0x050fe400078e0269 */
[----:B------:R-:W-:Y:S01]  /*a4540*/  IMAD.WIDE R102, R102, 0x4, R4 ;  /* 0x0000000466667825 */ /* 0x000fe200078e0204 */
[----:B------:R1:W-:Y:S01]  /*a4550*/  @P4 STG.E desc[UR60][R100.64], R251 ;  /* 0x000000fb64004986 */ /* 0x0003e2000c10193c */
[-C--:B------:R-:W-:Y:S01]  /*a4560*/  ISETP.LT.AND P6, PT, R7, R80.reuse, !P1 ;  /* 0x000000500700720c */ /* 0x080fe20004fc1270 */
[----:B------:R-:W4:Y:S02]  /*a4570*/  LDC R105, c[0x0][0x248] ;  /* 0x00009200ff697b82 */ /* 0x000f240000000800 */
[----:B------:R1:W-:Y:S04]  /*a4580*/  @P3 STG.E desc[UR60][R102.64], R249 ;  /* 0x000000f966003986 */ /* 0x0003e8000c10193c */
[----:B-1----:R-:W4:Y:S04]  /*a4590*/  LDL.LU R251, [R1+0x254] ;  /* 0x0002540001fb7983 */ /* 0x002f280000300800 */
[----:B------:R-:W4:Y:S01]  /*a45a0*/  LDL.LU R249, [R1+0x234] ;  /* 0x0002340001f97983 */ /* 0x000f220000300800 */
[----:B------:R-:W-:Y:S01]  /*a45b0*/  ISETP.LT.AND P3, PT, R9, R80, !P1 ;  /* 0x000000500900720c */ /* 0x000fe20004f61270 */
[----:B------:R-:W-:Y:S01]  /*a45c0*/  IMAD.WIDE R82, R0, 0x4, R2 ;  /* 0x0000000400527825 */ /* 0x000fe200078e0202 */
[----:B------:R-:W-:-:S02]  /*a45d0*/  IADD3 R8, R6, 0x192, RZ ;  /* 0x0000019206087810 */ /* 0x000fc40007ffe0ff */
[-C--:B------:R-:W-:Y:S02]  /*a45e0*/  ISETP.LT.AND P4, PT, R7, R80.reuse, !P2 ;  /* 0x000000500700720c */ /* 0x080fe40005781270 */
[----:B------:R-:W-:Y:S01]  /*a45f0*/  ISETP.GE.AND P1, PT, R8, R11, PT ;  /* 0x0000000b0800720c */ /* 0x000fe20003f26270 */
[----:B------:R-:W-:Y:S01]  /*a4600*/  VIADD R8, R6, 0x193 ;  /* 0x0000019306087836 */ /* 0x000fe20000000000 */
[----:B------:R-:W-:Y:S01]  /*a4610*/  ISETP.LT.AND P2, PT, R9, R80, !P2 ;  /* 0x000000500900720c */ /* 0x000fe20005741270 */
[----:B------:R-:W-:Y:S01]  /*a4620*/  IMAD.IADD R102, R0, 0x1, R81 ;  /* 0x0000000100667824 */ /* 0x000fe200078e0251 */
[----:B------:R-:W1:Y:S03]  /*a4630*/  LDC R11, c[0x0][0x248] ;  /* 0x00009200ff0b7b82 */ /* 0x000e660000000800 */
[----:B------:R-:W-:-:S05]  /*a4640*/  IMAD.WIDE R100, R102, 0x4, R2 ;  /* 0x0000000466647825 */ /* 0x000fca00078e0202 */
[----:B------:R-:W1:Y:S01]  /*a4650*/  LDC R81, c[0x0][0x22c] ;  /* 0x00008b00ff517b82 */ /* 0x000e620000000800 */
[----:B--2---:R2:W-:Y:S01]  /*a4660*/  @P6 STG.E desc[UR60][R82.64], R247 ;  /* 0x000000f752006986 */ /* 0x0045e2000c10193c */
[----:B------:R-:W-:Y:S01]  /*a4670*/  ISETP.LT.AND P6, PT, R7, R80, !P1 ;  /* 0x000000500700720c */ /* 0x000fe20004fc1270 */
[----:B--2---:R-:W-:-:S05]  /*a4680*/  IMAD.WIDE R82, R0, 0x4, R4 ;  /* 0x0000000400527825 */ /* 0x004fca00078e0204 */
[----:B---3--:R2:W-:Y:S01]  /*a4690*/  @P3 STG.E desc[UR60][R82.64], R231 ;  /* 0x000000e752003986 */ /* 0x0085e2000c10193c */
[----:B------:R-:W-:-:S03]  /*a46a0*/  ISETP.GE.AND P3, PT, R8, R25, PT ;  /* 0x000000190800720c */ /* 0x000fc60003f66270 */
[----:B------:R-:W3:Y:S01]  /*a46b0*/  LDL.LU R25, [R1+0x2e48] ;  /* 0x002e480001197983 */ /* 0x000ee20000300800 */
[----:B------:R-:W-:-:S03]  /*a46c0*/  IADD3 R0, R102, R106, RZ ;  /* 0x0000006a66007210 */ /* 0x000fc60007ffe0ff */
[----:B------:R-:W3:Y:S01]  /*a46d0*/  LDL.LU R243, [R1+0x224] ;  /* 0x0002240001f37983 */ /* 0x000ee20000300800 */
[----:B------:R-:W-:Y:S01]  /*a46e0*/  IMAD.WIDE R102, R102, 0x4, R4 ;  /* 0x0000000466667825 */ /* 0x000fe200078e0204 */
[----:B------:R-:W3:Y:S02]  /*a46f0*/  LDC R106, c[0x0][0x248] ;  /* 0x00009200ff6a7b82 */ /* 0x000ee40000000800 */
[----:B------:R-:W3:Y:S01]  /*a4700*/  LDL.LU R235, [R1+0x214] ;  /* 0x0002140001eb7983 */ /* 0x000ee20000300800 */
[----:B--2---:R-:W-:-:S03]  /*a4710*/  IMAD.WIDE R82, R0, 0x4, R2 ;  /* 0x0000000400527825 */ /* 0x004fc600078e0202 */
[----:B------:R-:W2:Y:S01]  /*a4720*/  LDL.LU R229, [R1+0x258] ;  /* 0x0002580001e57983 */ /* 0x000ea20000300800 */
[----:B------:R-:W-:-:S03]  /*a4730*/  VIADD R8, R6, 0x194 ;  /* 0x0000019406087836 */ /* 0x000fc60000000000 */
        /* <DEDUP_REMOVED lines=8> */
[----:B------:R-:W2:Y:S01]  /*a47c0*/  LDC R104, c[0x0][0x248] ;  /* 0x00009200ff687b82 */ /* 0x000ea20000000800 */
[----:B----4-:R4:W-:Y:S02]  /*a47d0*/  @P6 STG.E desc[UR60][R82.64], R251 ;  /* 0x000000fb52006986 */ /* 0x0109e4000c10193c */
[----:B----4-:R-:W-:-:S05]  /*a47e0*/  IMAD.WIDE R82, R0, 0x4, R4 ;  /* 0x0000000400527825 */ /* 0x010fca00078e0204 */
[----:B------:R4:W-:Y:S01]  /*a47f0*/  @P2 STG.E desc[UR60][R82.64], R249 ;  /* 0x000000f952002986 */ /* 0x0009e2000c10193c */
[----:B------:R-:W-:-:S03]  /*a4800*/  ISETP.GE.AND P2, PT, R8, R26, PT ;  /* 0x0000001a0800720c */ /* 0x000fc60003f46270 */
[----:B------:R-:W2:Y:S04]  /*a4810*/  LDL.LU R26, [R1+0x2e44] ;  /* 0x002e4400011a7983 */ /* 0x000ea80000300800 */
[----:B------:R-:W2:Y:S04]  /*a4820*/  LDL.LU R250, [R1+0x25c] ;  /* 0x00025c0001fa7983 */ /* 0x000ea80000300800 */
[----:B------:R-:W2:Y:S04]  /*a4830*/  LDL.LU R248, [R1+0x23c] ;  /* 0x00023c0001f87983 */ /* 0x000ea80000300800 */
[----:B------:R-:W2:Y:S04]  /*a4840*/  LDL.LU R251, [R1+0x22c] ;  /* 0x00022c0001fb7983 */ /* 0x000ea80000300800 */
[----:B----4-:R-:W4:Y:S01]  /*a4850*/  LDL.LU R249, [R1+0x21c] ;  /* 0x00021c0001f97983 */ /* 0x010f220000300800 */
[----:B------:R-:W-:-:S02]  /*a4860*/  ISETP.LT.AND P4, PT, R7, R80, !P3 ;  /* 0x000000500700720c */ /* 0x000fc40005f81270 */
[-C--:B------:R-:W-:Y:S01]  /*a4870*/  ISETP.LT.AND P3, PT, R9, R80.reuse, !P3 ;  /* 0x000000500900720c */ /* 0x080fe20005f61270 */
[----:B-1----:R-:W-:Y:S01]  /*a4880*/  IMAD.IADD R102, R0, 0x1, R11 ;  /* 0x0000000100667824 */ /* 0x002fe200078e020b */
[----:B------:R-:W-:Y:S01]  /*a4890*/  ISETP.LT.AND P6, PT, R7, R80, !P1 ;  /* 0x000000500700720c */ /* 0x000fe20004fc1270 */
[----:B------:R-:W1:Y:S02]  /*a48a0*/  LDC R11, c[0x0][0x22c] ;  /* 0x00008b00ff0b7b82 */ /* 0x000e640000000800 */
[C---:B------:R-:W-:Y:S02]  /*a48b0*/  IMAD.IADD R0, R102.reuse, 0x1, R105 ;  /* 0x0000000166007824 */ /* 0x040fe400078e0269 */
[----:B------:R-:W-:-:S04]  /*a48c0*/  IMAD.WIDE R100, R102, 0x4, R2 ;  /* 0x0000000466647825 */ /* 0x000fc800078e0202 */
[----:B------:R-:W-:Y:S01]  /*a48d0*/  IMAD.WIDE R102, R102, 0x4, R4 ;  /* 0x0000000466667825 */ /* 0x000fe200078e0204 */
[----:B------:R-:W1:Y:S03]  /*a48e0*/  LDC R105, c[0x0][0x248] ;  /* 0x00009200ff697b82 */ /* 0x000e660000000800 */
[----:B------:R-:W-:Y:S02]  /*a48f0*/  VIADD R8, R6, 0x196 ;  /* 0x0000019606087836 */ /* 0x000fe40000000000 */
[----:B------:R-:W-:Y:S01]  /*a4900*/  IMAD.WIDE R82, R0, 0x4, R2 ;  /* 0x0000000400527825 */ /* 0x000fe200078e0202 */
[----:B---3--:R-:W-:Y:S01]  /*a4910*/  @P4 STG.E desc[UR60][R100.64], R243 ;  /* 0x000000f364004986 */ /* 0x008fe2000c10193c */
[----:B------:R-:W-:-:S03]  /*a4920*/  ISETP.LT.AND P4, PT, R7, R80, !P2 ;  /* 0x000000500700720c */ /* 0x000fc60005781270 */
[----:B------:R3:W-:Y:S01]  /*a4930*/  @P3 STG.E desc[UR60][R102.64], R235 ;  /* 0x000000eb66003986 */ /* 0x0007e2000c10193c */
[CC--:B------:R-:W-:Y:S02]  /*a4940*/  ISETP.LT.AND P3, PT, R9.reuse, R80.reuse, !P1 ;  /* 0x000000500900720c */ /* 0x0c0fe40004f61270 */
[----:B------:R-:W-:Y:S01]  /*a4950*/  ISETP.LT.AND P2, PT, R9, R80, !P2 ;  /* 0x000000500900720c */ /* 0x000fe20005741270 */
[----:B--2---:R2:W-:Y:S01]  /*a4960*/  @P6 STG.E desc[UR60][R82.64], R229 ;  /* 0x000000e552006986 */ /* 0x0045e2000c10193c */
[----:B------:R-:W-:Y:S02]  /*a4970*/  ISETP.GE.AND P1, PT, R8, R81, PT ;  /* 0x000000510800720c */ /* 0x000fe40003f26270 */
[----:B------:R-:W1:Y:S01]  /*a4980*/  LDC R81, c[0x0][0x248] ;  /* 0x00009200ff517b82 */ /* 0x000e620000000800 */
[----:B---3--:R-:W-:Y:S01]  /*a4990*/  IADD3 R102, R0, R104, RZ ;  /* 0x0000006800667210 */ /* 0x008fe20007ffe0ff */
[----:B------:R-:W-:Y:S01]  /*a49a0*/  VIADD R8, R6, 0x197 ;  /* 0x0000019706087836 */ /* 0x000fe20000000000 */
[----:B------:R-:W-:-:S05]  /*a49b0*/  ISETP.LT.AND P6, PT, R7, R80, !P1 ;  /* 0x000000500700720c */ /* 0x000fca0004fc1270 */
[----:B------:R-:W3:Y:S01]  /*a49c0*/  LDC R104, c[0x0][0x22c] ;  /* 0x00008b00ff687b82 */ /* 0x000ee20000000800 */
[----:B--2---:R-:W-:-:S04]  /*a49d0*/  IMAD.WIDE R82, R0, 0x4, R4 ;  /* 0x0000000400527825 */ /* 0x004fc800078e0204 */
[C---:B------:R-:W-:Y:S02]  /*a49e0*/  IMAD.IADD R0, R102.reuse, 0x1, R106 ;  /* 0x0000000166007824 */ /* 0x040fe400078e026a */
[C---:B------:R-:W-:Y:S01]  /*a49f0*/  IMAD.WIDE R100, R102.reuse, 0x4, R2 ;  /* 0x0000000466647825 */ /* 0x040fe200078e0202 */
[----:B------:R2:W-:Y:S01]  /*a4a00*/  @P3 STG.E desc[UR60][R82.64], R247 ;  /* 0x000000f752003986 */ /* 0x0005e2000c10193c */
[----:B------:R-:W3:Y:S02]  /*a4a10*/  LDC R106, c[0x0][0x248] ;  /* 0x00009200ff6a7b82 */ /* 0x000ee40000000800 */
[----:B------:R-:W-:Y:S01]  /*a4a20*/  IMAD.WIDE R102, R102, 0x4, R4 ;  /* 0x0000000466667825 */ /* 0x000fe200078e0204 */
[----:B------:R-:W-:Y:S01]  /*a4a30*/  ISETP.GE.AND P3, PT, R8, R28, PT ;  /* 0x0000001c0800720c */ /* 0x000fe20003f66270 */
[----:B------:R-:W-:Y:S04]  /*a4a40*/  @P4 STG.E desc[UR60][R100.64], R246 ;  /* 0x000000f664004986 */ /* 0x000fe8000c10193c */
[----:B------:R-:W3:Y:S04]  /*a4a50*/  LDL.LU R28, [R1+0x2e40] ;  /* 0x002e4000011c7983 */ /* 0x000ee80000300800 */
[----:B------:R1:W-:Y:S01]  /*a4a60*/  @P2 STG.E desc[UR60][R102.64], R231 ;  /* 0x000000e766002986 */ /* 0x0003e2000c10193c */
[----:B------:R-:W-:Y:S01]  /*a4a70*/  ISETP.LT.AND P2, PT, R9, R80, !P1 ;  /* 0x000000500900720c */ /* 0x000fe20004f41270 */
[----:B--2---:R-:W-:-:S02]  /*a4a80*/  IMAD.WIDE R82, R0, 0x4, R2 ;  /* 0x0000000400527825 */ /* 0x004fc400078e0202 */
[----:B------:R-:W2:Y:S01]  /*a4a90*/  LDL.LU R247, [R1+0x1f0] ;  /* 0x0001f00001f77983 */ /* 0x000ea20000300800 */
[----:B------:R-:W-:-:S04]  /*a4aa0*/  IADD3 R8, R6, 0x198, RZ ;  /* 0x0000019806087810 */ /* 0x000fc80007ffe0ff */
[----:B-1----:R-:W-:Y:S01]  /*a4ab0*/  ISETP.GE.AND P1, PT, R8, R11, PT ;  /* 0x0000000b0800720c */ /* 0x002fe20003f26270 */
[----:B------:R-:W2:Y:S01]  /*a4ac0*/  LDL.LU R231, [R1+0x1c0] ;  /* 0x0001c00001e77983 */ /* 0x000ea20000300800 */
[----:B------:R-:W-:Y:S01]  /*a4ad0*/  VIADD R8, R6, 0x199 ;  /* 0x0000019906087836 */ /* 0x000fe20000000000 */
[-C--:B------:R-:W-:Y:S01]  /*a4ae0*/  ISETP.LT.AND P4, PT, R7, R80.reuse, !P3 ;  /* 0x000000500700720c */ /* 0x080fe20005f81270 */
[----:B------:R-:W-:Y:S01]  /*a4af0*/  IMAD.IADD R102, R0, 0x1, R81 ;  /* 0x0000000100667824 */ /* 0x000fe200078e0251 */
[----:B------:R-:W-:Y:S01]  /*a4b00*/  ISETP.LT.AND P3, PT, R9, R80, !P3 ;  /* 0x000000500900720c */ /* 0x000fe20005f61270 */
[----:B------:R-:W1:Y:S02]  /*a4b10*/  LDC R11, c[0x0][0x248] ;  /* 0x00009200ff0b7b82 */ /* 0x000e640000000800 */
[----:B------:R-:W-:-:S06]  /*a4b20*/  IMAD.WIDE R100, R102, 0x4, R2 ;  /* 0x0000000466647825 */ /* 0x000fcc00078e0202 */
[----:B------:R-:W2:Y:S01]  /*a4b30*/  LDC R81, c[0x0][0x22c] ;  /* 0x00008b00ff517b82 */ /* 0x000ea20000000800 */
[----:B------:R1:W-:Y:S02]  /*a4b40*/  @P6 STG.E desc[UR60][R82.64], R250 ;  /* 0x000000fa52006986 */ /* 0x0003e4000c10193c */
[----:B-1----:R-:W-:-:S05]  /*a4b50*/  IMAD.WIDE R82, R0, 0x4, R4 ;  /* 0x0000000400527825 */ /* 0x002fca00078e0204 */
[----:B------:R1:W-:Y:S01]  /*a4b60*/  @P2 STG.E desc[UR60][R82.64], R248 ;  /* 0x000000f852002986 */ /* 0x0003e2000c10193c */
[----:B------:R-:W-:-:S03]  /*a4b70*/  ISETP.GE.AND P2, PT, R8, R16, PT ;  /* 0x000000100800720c */ /* 0x000fc60003f46270 */
[----:B------:R-:W2:Y:S04]  /*a4b80*/  LDL.LU R16, [R1+0x2e3c] ;  /* 0x002e3c0001107983 */ /* 0x000ea80000300800 */
[----:B------:R-:W2:Y:S04]  /*a4b90*/  LDL.LU R250, [R1+0x1a0] ;  /* 0x0001a00001fa7983 */ /* 0x000ea80000300800 */
[----:B-1----:R-:W2:Y:S01]  /*a4ba0*/  LDL.LU R248, [R1+0x190] ;  /* 0x0001900001f87983 */ /* 0x002ea20000300800 */
[C---:B------:R-:W-:Y:S01]  /*a4bb0*/  IADD3 R0, R102.reuse, R105, RZ ;  /* 0x0000006966007210 */ /* 0x040fe20007ffe0ff */
[----:B------:R-:W-:Y:S01]  /*a4bc0*/  IMAD.WIDE R102, R102, 0x4, R4 ;  /* 0x0000000466667825 */ /* 0x000fe200078e0204 */
[-C--:B------:R-:W-:Y:S01]  /*a4bd0*/  ISETP.LT.AND P6, PT, R7, R80.reuse, !P1 ;  /* 0x000000500700720c */ /* 0x080fe20004fc1270 */
[----:B------:R1:W-:Y:S01]  /*a4be0*/  @P4 STG.E desc[UR60][R100.64], R251 ;  /* 0x000000fb64004986 */ /* 0x0003e2000c10193c */
[----:B------:R-:W2:Y:S03]  /*a4bf0*/  LDC R105, c[0x0][0x248] ;  /* 0x00009200ff697b82 */ /* 0x000ea60000000800 */
[----:B----4-:R4:W-:Y:S04]  /*a4c00*/  @P3 STG.E desc[UR60][R102.64], R249 ;  /* 0x000000f966003986 */ /* 0x0109e8000c10193c */
[----:B-1----:R-:W2:Y:S04]  /*a4c10*/  LDL.LU R251, [R1+0x1f4] ;  /* 0x0001f40001fb7983 */ /* 0x002ea80000300800 */
[----:B----4-:R-:W4:Y:S01]  /*a4c20*/  LDL.LU R249, [R1+0x1c4] ;  /* 0x0001c40001f97983 */ /* 0x010f220000300800 */
[----:B------:R-:W-:Y:S01]  /*a4c30*/  ISETP.LT.AND P3, PT, R9, R80, !P1 ;  /* 0x000000500900720c */ /* 0x000fe20004f61270 */
[----:B------:R-:W-:-:S04]  /*a4c40*/  IMAD.WIDE R82, R0, 0x4, R2 ;  /* 0x0000000400527825 */ /* 0x000fc800078e0202 */
[----:B------:R-:W-:Y:S01]  /*a4c50*/  VIADD R8, R6, 0x19a ;  /* 0x0000019a06087836 */ /* 0x000fe20000000000 */
[-C--:B------:R-:W-:Y:S02]  /*a4c60*/  ISETP.LT.AND P4, PT, R7, R80.reuse, !P2 ;  /* 0x000000500700720c */ /* 0x080fe40005781270 */
[----:B------:R-:W-:Y:S02]  /*a4c70*/  ISETP.LT.AND P2, PT, R9, R80, !P2 ;  /* 0x000000500900720c */ /* 0x000fe40005741270 */
[----:B---3--:R-:W-:Y:S02]  /*a4c80*/  ISETP.GE.AND P1, PT, R8, R104, PT ;  /* 0x000000680800720c */ /* 0x008fe40003f26270 */
[----:B------:R-:W-:Y:S01]  /*a4c90*/  IADD3 R8, R6, 0x19b, RZ ;  /* 0x0000019b06087810 */ /* 0x000fe20007ffe0ff */
[----:B------:R-:W-:Y:S01]  /*a4ca0*/  IMAD.IADD R102, R0, 0x1, R11 ;  /* 0x0000000100667824 */ /* 0x000fe200078e020b */
[----:B------:R-:W1:Y:S03]  /*a4cb0*/  LDC R104, c[0x0][0x248] ;  /* 0x00009200ff687b82 */ /* 0x000e660000000800 */
[----:B------:R-:W-:-:S05]  /*a4cc0*/  IMAD.WIDE R100, R102, 0x4, R2 ;  /* 0x0000000466647825 */ /* 0x000fca00078e0202 */
[----:B------:R-:W3:Y:S01]  /*a4cd0*/  LDC R11, c[0x0][0x22c] ;  /* 0x00008b00ff0b7b82 */ /* 0x000ee20000000800 */
[----:B--2---:R2:W-:Y:S01]  /*a4ce0*/  @P6 STG.E desc[UR60][R82.64], R247 ;  /* 0x000000f752006986 */ /* 0x0045e2000c10193c */
[----:B------:R-:W-:Y:S01]  /*a4cf0*/  ISETP.LT.AND P6, PT, R7, R80, !P1 ;  /* 0x000000500700720c */ /* 0x000fe20004fc1270 */
[----:B--2---:R-:W-:-:S05]  /*a4d00*/  IMAD.WIDE R82, R0, 0x4, R4 ;  /* 0x0000000400527825 */ /* 0x004fca00078e0204 */
[----:B------:R2:W-:Y:S01]  /*a4d10*/  @P3 STG.E desc[UR60][R82.64], R231 ;  /* 0x000000e752003986 */ /* 0x0005e2000c10193c */
[----:B------:R-:W-:-:S03]  /*a4d20*/  ISETP.GE.AND P3, PT, R8, R17, PT ;  /* 0x000000110800720c */ /* 0x000fc60003f66270 */
[----:B------:R-:W3:Y:S01]  /*a4d30*/  LDL.LU R17, [R1+0x2e38] ;  /* 0x002e380001117983 */ /* 0x000ee20000300800 */
[----:B------:R-:W-:-:S03]  /*a4d40*/  IMAD.IADD R0, R102, 0x1, R106 ;  /* 0x0000000166007824 */ /* 0x000fc600078e026a */
        /* <DEDUP_REMOVED lines=15> */
[----:B------:R-:W2:Y:S01]  /*a4e40*/  LDC R81, c[0x0][0x248] ;  /* 0x00009200ff517b82 */ /* 0x000ea20000000800 */
[----:B------:R1:W-:Y:S02]  /*a4e50*/  @P6 STG.E desc[UR60][R82.64], R251 ;  /* 0x000000fb52006986 */ /* 0x0003e4000c10193c */
[----:B-1----:R-:W-:-:S06]  /*a4e60*/  IMAD.WIDE R82, R0, 0x4, R4 ;  /* 0x0000000400527825 */ /* 0x002fcc00078e0204 */
[----:B----4-:R1:W-:Y:S01]  /*a4e70*/  @P2 STG.E desc[UR60][R82.64], R249 ;  /* 0x000000f952002986 */ /* 0x0103e2000c10193c */
[----:B------:R-:W-:-:S03]  /*a4e80*/  ISETP.GE.AND P2, PT, R8, R18, PT ;  /* 0x000000120800720c */ /* 0x000fc60003f46270 */
[----:B------:R-:W4:Y:S04]  /*a4e90*/  LDL.LU R18, [R1+0x2e34] ;  /* 0x002e340001127983 */ /* 0x000f280000300800 */
[----:B------:R-:W4:Y:S04]  /*a4ea0*/  LDL.LU R250, [R1+0x1fc] ;  /* 0x0001fc0001fa7983 */ /* 0x000f280000300800 */
[----:B------:R-:W4:Y:S04]  /*a4eb0*/  LDL.LU R248, [R1+0x1cc] ;  /* 0x0001cc0001f87983 */ /* 0x000f280000300800 */
[----:B------:R-:W4:Y:S04]  /*a4ec0*/  LDL.LU R251, [R1+0x1ac] ;  /* 0x0001ac0001fb7983 */ /* 0x000f280000300800 */
[----:B-1----:R-:W4:Y:S01]  /*a4ed0*/  LDL.LU R249, [R1+0x19c] ;  /* 0x00019c0001f97983 */ /* 0x002f220000300800 */
[----:B------:R-:W-:-:S02]  /*a4ee0*/  ISETP.LT.AND P4, PT, R7, R80, !P3 ;  /* 0x000000500700720c */ /* 0x000fc40005f81270 */
[----:B------:R-:W-:Y:S02]  /*a4ef0*/  ISETP.LT.AND P3, PT, R9, R80, !P3 ;  /* 0x000000500900720c */ /* 0x000fe40005f61270 */
[----:B------:R-:W-:Y:S02]  /*a4f00*/  IADD3 R102, R0, R104, RZ ;  /* 0x0000006800667210 */ /* 0x000fe40007ffe0ff */
[----:B------:R-:W-:Y:S01]  /*a4f10*/  ISETP.LT.AND P6, PT, R7, R80, !P1 ;  /* 0x000000500700720c */ /* 0x000fe20004fc1270 */
[----:B------:R-:W1:Y:S02]  /*a4f20*/  LDC R104, c[0x0][0x22c] ;  /* 0x00008b00ff687b82 */ /* 0x000e640000000800 */
[C---:B------:R-:W-:Y:S02]  /*a4f30*/  IMAD.IADD R0, R102.reuse, 0x1, R105 ;  /* 0x0000000166007824 */ /* 0x040fe400078e0269 */
[----:B------:R-:W-:-:S04]  /*a4f40*/  IMAD.WIDE R100, R102, 0x4, R2 ;  /* 0x0000000466647825 */ /* 0x000fc800078e0202 */
[----:B------:R-:W-:Y:S01]  /*a4f50*/  IMAD.WIDE R102, R102, 0x4, R4 ;  /* 0x0000000466667825 */ /* 0x000fe200078e0204 */
[----:B------:R-:W-:Y:S01]  /*a4f60*/  IADD3 R8, R6, 0x19e, RZ ;  /* 0x0000019e06087810 */ /* 0x000fe20007ffe0ff */
[----:B------:R-:W4:Y:S02]  /*a4f70*/  LDC R105, c[0x0][0x248] ;  /* 0x00009200ff697b82 */ /* 0x000f240000000800 */
[----:B------:R-:W-:Y:S01]  /*a4f80*/  IMAD.WIDE R82, R0, 0x4, R2 ;  /* 0x0000000400527825 */ /* 0x000fe200078e0202 */
[----:B---3--:R-:W-:Y:S01]  /*a4f90*/  @P4 STG.E desc[UR60][R100.64], R243 ;  /* 0x000000f364004986 */ /* 0x008fe2000c10193c */
[----:B------:R-:W-:-:S03]  /*a4fa0*/  ISETP.LT.AND P4, PT, R7, R80, !P2 ;  /* 0x000000500700720c */ /* 0x000fc60005781270 */
[----:B------:R3:W-:Y:S01]  /*a4fb0*/  @P3 STG.E desc[UR60][R102.64], R235 ;  /* 0x000000eb66003986 */ /* 0x0007e2000c10193c */
[CC--:B------:R-:W-:Y:S02]  /*a4fc0*/  ISETP.LT.AND P3, PT, R9.reuse, R80.reuse, !P1 ;  /* 0x000000500900720c */ /* 0x0c0fe40004f61270 */
[-C--:B------:R-:W-:Y:S01]  /*a4fd0*/  ISETP.LT.AND P2, PT, R9, R80.reuse, !P2 ;  /* 0x000000500900720c */ /* 0x080fe20005741270 */
[----:B--2---:R2:W-:Y:S01]  /*a4fe0*/  @P6 STG.E desc[UR60][R82.64], R229 ;  /* 0x000000e552006986 */ /* 0x0045e2000c10193c */
[----:B------:R-:W-:Y:S02]  /*a4ff0*/  ISETP.GE.AND P1, PT, R8, R11, PT ;  /* 0x0000000b0800720c */ /* 0x000fe40003f26270 */
[----:B------:R-:W1:Y:S01]  /*a5000*/  LDC R11, c[0x0][0x248] ;  /* 0x00009200ff0b7b82 */ /* 0x000e620000000800 */
[----:B---3--:R-:W-:Y:S01]  /*a5010*/  IMAD.IADD R102, R0, 0x1, R81 ;  /* 0x0000000100667824 */ /* 0x008fe200078e0251 */
[----:B------:R-:W-:Y:S01]  /*a5020*/  ISETP.LT.AND P6, PT, R7, R80, !P1 ;  /* 0x000000500700720c */ /* 0x000fe20004fc1270 */
[----:B------:R-:W-:-:S05]  /*a5030*/  VIADD R8, R6, 0x19f ;  /* 0x0000019f06087836 */ /* 0x000fca0000000000 */
[----:B------:R-:W3:Y:S01]  /*a5040*/  LDC R81, c[0x0][0x22c] ;  /* 0x00008b00ff517b82 */ /* 0x000ee20000000800 */
[----:B--2---:R-:W-:Y:S01]  /*a5050*/  IMAD.WIDE R82, R0, 0x4, R4 ;  /* 0x0000000400527825 */ /* 0x004fe200078e0204 */
[----:B------:R-:W-:-:S03]  /*a5060*/  IADD3 R0, R102, R106, RZ ;  /* 0x0000006a66007210 */ /* 0x000fc60007ffe0ff */
[C---:B------:R-:W-:Y:S01]  /*a5070*/  IMAD.WIDE R100, R102.reuse, 0x4, R2 ;  /* 0x0000000466647825 */ /* 0x040fe200078e0202 */
[----:B------:R2:W-:Y:S02]  /*a5080*/  @P3 STG.E desc[UR60][R82.64], R247 ;  /* 0x000000f752003986 */ /* 0x0005e4000c10193c */
[----:B------:R-:W3:Y:S01]  /*a5090*/  LDC R106, c[0x0][0x248] ;  /* 0x00009200ff6a7b82 */ /* 0x000ee20000000800 */
[----:B------:R-:W-:Y:S01]  /*a50a0*/  IMAD.WIDE R102, R102, 0x4, R4 ;  /* 0x0000000466667825 */ /* 0x000fe200078e0204 */
[----:B------:R-:W-:Y:S01]  /*a50b0*/  ISETP.GE.AND P3, PT, R8, R19, PT ;  /* 0x000000130800720c */ /* 0x000fe20003f66270 */
        /* <DEDUP_REMOVED lines=9> */
[----:B------:R-:W-:Y:S02]  /*a5150*/  ISETP.GE.AND P1, PT, R8, R104, PT ;  /* 0x000000680800720c */ /* 0x000fe40003f26270 */
[----:B------:R-:W-:Y:S01]  /*a5160*/  IADD3 R8, R6, 0x1a1, RZ ;  /* 0x000001a106087810 */ /* 0x000fe20007ffe0ff */
[----:B------:R-:W-:Y:S01]  /*a5170*/  IMAD.IADD R102, R0, 0x1, R11 ;  /* 0x0000000100667824 */ /* 0x000fe200078e020b */
[----:B------:R-:W-:Y:S01]  /*a5180*/  ISETP.LT.AND P3, PT, R9, R80, !P3 ;  /* 0x000000500900720c */ /* 0x000fe20005f61270 */
[----:B------:R-:W1:Y:S02]  /*a5190*/  LDC R104, c[0x0][0x248] ;  /* 0x00009200ff687b82 */ /* 0x000e640000000800 */
[----:B------:R-:W-:-:S06]  /*a51a0*/  IMAD.WIDE R100, R102, 0x4, R2 ;  /* 0x0000000466647825 */ /* 0x000fcc00078e0202 */
[----:B------:R-:W2:Y:S01]  /*a51b0*/  LDC R11, c[0x0][0x22c] ;  /* 0x00008b00ff0b7b82 */ /* 0x000ea20000000800 */
[----:B----4-:R4:W-:Y:S02]  /*a51c0*/  @P6 STG.E desc[UR60][R82.64], R250 ;  /* 0x000000fa52006986 */ /* 0x0109e4000c10193c */
[----:B----4-:R-:W-:-:S05]  /*a51d0*/  IMAD.WIDE R82, R0, 0x4, R4 ;  /* 0x0000000400527825 */ /* 0x010fca00078e0204 */
[----:B------:R4:W-:Y:S01]  /*a51e0*/  @P2 STG.E desc[UR60][R82.64], R248 ;  /* 0x000000f852002986 */ /* 0x0009e2000c10193c */
[----:B------:R-:W-:-:S03]  /*a51f0*/  ISETP.GE.AND P2, PT, R8, R20, PT ;  /* 0x000000140800720c */ /* 0x000fc60003f46270 */
[----:B------:R-:W2:Y:S04]  /*a5200*/  LDL.LU R20, [R1+0x2e2c] ;  /* 0x002e2c0001147983 */ /* 0x000ea80000300800 */
[----:B------:R-:W2:Y:S04]  /*a5210*/  LDL.LU R250, [R1+0x160] ;  /* 0x0001600001fa7983 */ /* 0x000ea80000300800 */
[----:B----4-:R-:W4:Y:S01]  /*a5220*/  LDL.LU R248, [R1+0x150] ;  /* 0x0001500001f87983 */ /* 0x010f220000300800 */
[C---:B------:R-:W-:Y:S02]  /*a5230*/  IMAD.IADD R0, R102.reuse, 0x1, R105 ;  /* 0x0000000166007824 */ /* 0x040fe400078e0269 */
        /* <DEDUP_REMOVED lines=8> */
[----:B------:R-:W-:-:S04]  /*a52c0*/  IMAD.WIDE R82, R0, 0x4, R2 ;  /* 0x0000000400527825 */ /* 0x000fc800078e0202 */
[----:B------:R-:W-:Y:S01]  /*a52d0*/  VIADD R8, R6, 0x1a2 ;  /* 0x000001a206087836 */ /* 0x000fe20000000000 */
[----:B------:R-:W-:-:S04]  /*a52e0*/  ISETP.LT.AND P4, PT, R7, R80, !P2 ;  /* 0x000000500700720c */ /* 0x000fc80005781270 */
[----:B---3--:R-:W-:Y:S01]  /*a52f0*/  ISETP.GE.AND P1, PT, R8, R81, PT ;  /* 0x000000510800720c */ /* 0x008fe20003f26270 */
[----:B------:R-:W-:Y:S01]  /*a5300*/  VIADD R8, R6, 0x1a3 ;  /* 0x000001a306087836 */ /* 0x000fe20000000000 */
[----:B------:R-:W1:Y:S01]  /*a5310*/  LDC R81, c[0x0][0x248] ;  /* 0x00009200ff517b82 */ /* 0x000e620000000800 */
[----:B------:R-:W-:Y:S02]  /*a5320*/  ISETP.LT.AND P2, PT, R9, R80, !P2 ;  /* 0x000000500900720c */ /* 0x000fe40005741270 */
[----:B------:R-:W-:-:S05]  /*a5330*/  IADD3 R102, R0, R104, RZ ;  /* 0x0000006800667210 */ /* 0x000fca0007ffe0ff */
[----:B------:R-:W-:Y:S01]  /*a5340*/  IMAD.WIDE R100, R102, 0x4, R2 ;  /* 0x0000000466647825 */ /* 0x000fe200078e0202 */
        /* <DEDUP_REMOVED lines=9> */
[----:B------:R-:W-:-:S03]  /*a53e0*/  IMAD.WIDE R102, R102, 0x4, R4 ;  /* 0x0000000466667825 */ /* 0x000fc600078e0204 */
[----:B------:R-:W3:Y:S01]  /*a53f0*/  LDL.LU R243, [R1+0x154] ;  /* 0x0001540001f37983 */ /* 0x000ee20000300800 */
[----:B--2---:R-:W-:-:S03]  /*a5400*/  IMAD.WIDE R82, R0, 0x4, R2 ;  /* 0x0000000400527825 */ /* 0x004fc600078e0202 */
[----:B------:R-:W2:Y:S04]  /*a5410*/  LDL.LU R235, [R1+0x188] ;  /* 0x0001880001eb7983 */ /* 0x000ea80000300800 */
[----:B------:R-:W2:Y:S04]  /*a5420*/  LDL.LU R229, [R1+0x178] ;  /* 0x0001780001e57983 */ /* 0x000ea80000300800 */
[----:B------:R-:W2:Y:S04]  /*a5430*/  LDL.LU R246, [R1+0x168] ;  /* 0x0001680001f67983 */ /* 0x000ea80000300800 */
[----:B------:R-:W2:Y:S04]  /*a5440*/  LDL.LU R247, [R1+0x158] ;  /* 0x0001580001f77983 */ /* 0x000ea80000300800 */
[----:B------:R-:W-:Y:S04]  /*a5450*/  @P4 STG.E desc[UR60][R100.64], R250 ;  /* 0x000000fa64004986 */ /* 0x000fe8000c10193c */
[----:B----4-:R1:W-:Y:S01]  /*a5460*/  @P2 STG.E desc[UR60][R102.64], R248 ;  /* 0x000000f866002986 */ /* 0x0103e2000c10193c */
[----:B------:R-:W-:Y:S01]  /*a5470*/  ISETP.LT.AND P2, PT, R9, R80, !P1 ;  /* 0x000000500900720c */ /* 0x000fe20004f41270 */
[----:B-1----:R-:W-:-:S02]  /*a5480*/  IMAD.IADD R102, R0, 0x1, R81 ;  /* 0x0000000100667824 */ /* 0x002fc400078e0251 */
[----:B------:R-:W-:Y:S01]  /*a5490*/  VIADD R81, R6, 0x1a5 ;  /* 0x000001a506517836 */ /* 0x000fe20000000000 */
[----:B------:R1:W-:Y:S02]  /*a54a0*/  @P6 STG.E desc[UR60][R82.64], R251 ;  /* 0x000000fb52006986 */ /* 0x0003e4000c10193c */
[----:B-1----:R-:W-:-:S07]  /*a54b0*/  IMAD.WIDE R82, R0, 0x4, R4 ;  /* 0x0000000400527825 */ /* 0x002fce00078e0204 */
[----:B------:R1:W-:Y:S01]  /*a54c0*/  @P2 STG.E desc[UR60][R82.64], R249 ;  /* 0x000000f952002986 */ /* 0x0003e2000c10193c */
[----:B------:R-:W-:Y:S02]  /*a54d0*/  ISETP.GE.AND P2, PT, R81, R22, PT ;  /* 0x000000165100720c */ /* 0x000fe40003f46270 */
[----:B------:R-:W-:Y:S01]  /*a54e0*/  IADD3 R8, R6, 0x1a4, RZ ;  /* 0x000001a406087810 */ /* 0x000fe20007ffe0ff */
[----:B------:R-:W4:Y:S01]  /*a54f0*/  LDL.LU R22, [R1+0x2e24] ;  /* 0x002e240001167983 */ /* 0x000f220000300800 */
[----:B------:R-:W-:Y:S01]  /*a5500*/  ISETP.LT.AND P4, PT, R7, R80, !P3 ;  /* 0x000000500700720c */ /* 0x000fe20005f81270 */
[C---:B------:R-:W-:Y:S01]  /*a5510*/  IMAD.WIDE R100, R102.reuse, 0x4, R2 ;  /* 0x0000000466647825 */ /* 0x040fe200078e0202 */
[----:B------:R-:W-:Y:S01]  /*a5520*/  IADD3 R0, R102, R105, RZ ;  /* 0x0000006966007210 */ /* 0x000fe20007ffe0ff */
[----:B------:R-:W4:Y:S01]  /*a5530*/  LDL.LU R248, [R1+0x18c] ;  /* 0x00018c0001f87983 */ /* 0x000f220000300800 */
[----:B------:R-:W4:Y:S03]  /*a5540*/  LDC R81, c[0x0][0x22c] ;  /* 0x00008b00ff517b82 */ /* 0x000f260000000800 */
[----:B------:R-:W4:Y:S01]  /*a5550*/  LDL.LU R231, [R1+0x17c] ;  /* 0x00017c0001e77983 */ /* 0x000f220000300800 */
[----:B------:R-:W-:-:S02]  /*a5560*/  ISETP.GE.AND P1, PT, R8, R11, PT ;  /* 0x0000000b0800720c */ /* 0x000fc40003f26270 */
[-C--:B------:R-:W-:Y:S01]  /*a5570*/  ISETP.LT.AND P3, PT, R9, R80.reuse, !P3 ;  /* 0x000000500900720c */ /* 0x080fe20005f61270 */
[----:B------:R-:W-:Y:S01]  /*a5580*/  IMAD.WIDE R102, R102, 0x4, R4 ;  /* 0x0000000466667825 */ /* 0x000fe200078e0204 */
[----:B------:R-:W3:Y:S01]  /*a5590*/  LDC R8, c[0x0][0x248] ;  /* 0x00009200ff087b82 */ /* 0x000ee20000000800 */
[----:B------:R-:W-:Y:S01]  /*a55a0*/  ISETP.LT.AND P6, PT, R7, R80, !P1 ;  /* 0x000000500700720c */ /* 0x000fe20004fc1270 */
[----:B------:R-:W4:Y:S01]  /*a55b0*/  LDL.LU R250, [R1+0x16c] ;  /* 0x00016c0001fa7983 */ /* 0x000f220000300800 */
[----:B------:R-:W-:Y:S02]  /*a55c0*/  VIADD R105, R6, 0x1a6 ;  /* 0x000001a606697836 */ /* 0x000fe40000000000 */
[----:B-1----:R-:W-:Y:S01]  /*a55d0*/  IMAD.WIDE R82, R0, 0x4, R2 ;  /* 0x0000000400527825 */ /* 0x002fe200078e0202 */
[----:B------:R-:W4:Y:S02]  /*a55e0*/  LDL.LU R251, [R1+0x15c] ;  /* 0x00015c0001fb7983 */ /* 0x000f240000300800 */
[----:B------:R-:W1:Y:S01]  /*a55f0*/  LDC R11, c[0x0][0x248] ;  /* 0x00009200ff0b7b82 */ /* 0x000e620000000800 */
[----:B------:R-:W-:Y:S01]  /*a5600*/  VIADD R106, R6, 0x1a9 ;  /* 0x000001a9066a7836 */ /* 0x000fe20000000000 */
[----:B------:R-:W4:Y:S01]  /*a5610*/  LDL.LU R249, [R1+0x110] ;  /* 0x0001100001f97983 */ /* 0x000f220000300800 */
[----:B---3--:R-:W-:-:S05]  /*a5620*/  IMAD.IADD R107, R0, 0x1, R8 ;  /* 0x00000001006b7824 */ /* 0x008fca00078e0208 */
[----:B------:R-:W3:Y:S01]  /*a5630*/  LDC R8, c[0x0][0x22c] ;  /* 0x00008b00ff087b82 */ /* 0x000ee20000000800 */
[----:B------:R1:W-:Y:S01]  /*a5640*/  @P4 STG.E desc[UR60][R100.64], R242 ;  /* 0x000000f264004986 */ /* 0x0003e2000c10193c */
[----:B------:R-:W-:-:S03]  /*a5650*/  ISETP.LT.AND P4, PT, R7, R80, !P2 ;  /* 0x000000500700720c */ /* 0x000fc60005781270 */
[----:B------:R1:W-:Y:S01]  /*a5660*/  @P3 STG.E desc[UR60][R102.64], R243 ;  /* 0x000000f366003986 */ /* 0x0003e2000c10193c */
[CC--:B------:R-:W-:Y:S02]  /*a5670*/  ISETP.LT.AND P3, PT, R9.reuse, R80.reuse, !P1 ;  /* 0x000000500900720c */ /* 0x0c0fe40004f61270 */
[----:B------:R-:W-:Y:S01]  /*a5680*/  ISETP.LT.AND P2, PT, R9, R80, !P2 ;  /* 0x000000500900720c */ /* 0x000fe20005741270 */
[----:B--2---:R2:W-:Y:S01]  /*a5690*/  @P6 STG.E desc[UR60][R82.64], R235 ;  /* 0x000000eb52006986 */ /* 0x0045e2000c10193c */
[----:B------:R-:W-:Y:S01]  /*a56a0*/  ISETP.GE.AND P1, PT, R105, R104, PT ;  /* 0x000000686900720c */ /* 0x000fe20003f26270 */
[C---:B-1----:R-:W-:Y:S01]  /*a56b0*/  IMAD.IADD R11, R107.reuse, 0x1, R11 ;  /* 0x000000016b0b7824 */ /* 0x042fe200078e020b */
[----:B------:R-:W1:Y:S01]  /*a56c0*/  LDC R105, c[0x0][0x248] ;  /* 0x00009200ff697b82 */ /* 0x000e620000000800 */
[----:B------:R-:W-:Y:S01]  /*a56d0*/  IMAD.WIDE R100, R107, 0x4, R2 ;  /* 0x000000046b647825 */ /* 0x000fe200078e0202 */
[----:B------:R-:W-:-:S03]  /*a56e0*/  ISETP.LT.AND P6, PT, R7, R80, !P1 ;  /* 0x000000500700720c */ /* 0x000fc60004fc1270 */
[----:B------:R-:W-:-:S03]  /*a56f0*/  IMAD.WIDE R102, R107, 0x4, R4 ;  /* 0x000000046b667825 */ /* 0x000fc600078e0204 */
[----:B------:R-:W3:Y:S01]  /*a5700*/  LDC R104, c[0x0][0x248] ;  /* 0x00009200ff687b82 */ /* 0x000ee20000000800 */
[----:B--2---:R-:W-:-:S05]  /*a5710*/  IMAD.WIDE R82, R0, 0x4, R4 ;  /* 0x0000000400527825 */ /* 0x004fca00078e0204 */
[----:B------:R2:W-:Y:S04]  /*a5720*/  @P3 STG.E desc[UR60][R82.64], R229 ;  /* 0x000000e552003986 */ /* 0x0005e8000c10193c */
[----:B------:R-:W-:Y:S04]  /*a5730*/  @P4 STG.E desc[UR60][R100.64], R246 ;  /* 0x000000f664004986 */ /* 0x000fe8000c10193c */
[----:B------:R-:W-:Y:S01]  /*a5740*/  @P2 STG.E desc[UR60][R102.64], R247 ;  /* 0x000000f766002986 */ /* 0x000fe2000c10193c */
[----:B------:R-:W-:Y:S01]  /*a5750*/  ISETP.LT.AND P2, PT, R9, R80, !P1 ;  /* 0x000000500900720c */ /* 0x000fe20004f41270 */
[----:B--2---:R-:W-:Y:S01]  /*a5760*/  IMAD.WIDE R82, R11, 0x4, R2 ;  /* 0x000000040b527825 */ /* 0x004fe200078e0202 */
[----:B------:R-:W-:-:S04]  /*a5770*/  IADD3 R0, R6, 0x1a7, RZ ;  /* 0x000001a706007810 */ /* 0x000fc80007ffe0ff */
[----:B------:R-:W-:Y:S02]  /*a5780*/  ISETP.GE.AND P3, PT, R0, R23, PT ;  /* 0x000000170000720c */ /* 0x000fe40003f66270 */
[----:B------:R-:W2:Y:S04]  /*a5790*/  LDL.LU R23, [R1+0x2e20] ;  /* 0x002e200001177983 */ /* 0x000ea80000300800 */
[----:B----4-:R4:W-:Y:S02]  /*a57a0*/  @P6 STG.E desc[UR60][R82.64], R248 ;  /* 0x000000f852006986 */ /* 0x0109e4000c10193c */
[----:B----4-:R-:W-:Y:S02]  /*a57b0*/  IMAD.WIDE R82, R11, 0x4, R4 ;  /* 0x000000040b527825 */ /* 0x010fe400078e0204 */
[----:B------:R-:W4:Y:S04]  /*a57c0*/  LDL.LU R248, [R1+0x114] ;  /* 0x0001140001f87983 */ /* 0x000f280000300800 */
[----:B------:R3:W-:Y:S01]  /*a57d0*/  @P2 STG.E desc[UR60][R82.64], R231 ;  /* 0x000000e752002986 */ /* 0x0007e2000c10193c */
[----:B------:R-:W-:-:S03]  /*a57e0*/  ISETP.GE.AND P2, PT, R106, R12, PT ;  /* 0x0000000c6a00720c */ /* 0x000fc60003f46270 */
[----:B------:R-:W2:Y:S01]  /*a57f0*/  LDL.LU R12, [R1+0x2e1c] ;  /* 0x002e1c00010c7983 */ /* 0x000ea20000300800 */
[----:B------:R-:W-:Y:S01]  /*a5800*/  VIADD R0, R6, 0x1a8 ;  /* 0x000001a806007836 */ /* 0x000fe20000000000 */
[-C--:B------:R-:W-:Y:S02]  /*a5810*/  ISETP.LT.AND P4, PT, R7, R80.reuse, !P3 ;  /* 0x000000500700720c */ /* 0x080fe40005f81270 */
[-C--:B------:R-:W-:Y:S02]  /*a5820*/  ISETP.LT.AND P3, PT, R9, R80.reuse, !P3 ;  /* 0x000000500900720c */ /* 0x080fe40005f61270 */
[----:B-1----:R-:W-:Y:S02]  /*a5830*/  IADD3 R105, R11, R105, RZ ;  /* 0x000000690b697210 */ /* 0x002fe40007ffe0ff */
[----:B------:R-:W-:Y:S01]  /*a5840*/  ISETP.GE.AND P1, PT, R0, R81, PT ;  /* 0x000000510000720c */ /* 0x000fe20003f26270 */
[----:B------:R-:W-:Y:S01]  /*a5850*/  VIADD R106, R6, 0x1ab ;  /* 0x000001ab066a7836 */ /* 0x000fe20000000000 */
[----:B------:R-:W1:Y:S01]  /*a5860*/  LDC R81, c[0x0][0x248] ;  /* 0x00009200ff517b82 */ /* 0x000e620000000800 */
[----:B------:R-:W-:Y:S01]  /*a5870*/  IMAD.WIDE R100, R105, 0x4, R2 ;  /* 0x0000000469647825 */ /* 0x000fe200078e0202 */
[----:B------:R-:W-:-:S03]  /*a5880*/  ISETP.LT.AND P6, PT, R7, R80, !P1 ;  /* 0x000000500700720c */ /* 0x000fc60004fc1270 */
[C---:B------:R-:W-:Y:S01]  /*a5890*/  IMAD.WIDE R102, R105.reuse, 0x4, R4 ;  /* 0x0000000469667825 */ /* 0x040fe200078e0204 */
[----:B------:R-:W-:Y:S02]  /*a58a0*/  @P4 STG.E desc[UR60][R100.64], R250 ;  /* 0x000000fa64004986 */ /* 0x000fe4000c10193c */
[----:B------:R-:W1:Y:S01]  /*a58b0*/  LDC R0, c[0x0][0x248] ;  /* 0x00009200ff007b82 */ /* 0x000e620000000800 */
[----:B---3--:R-:W-:Y:S01]  /*a58c0*/  IMAD.IADD R11, R105, 0x1, R104 ;  /* 0x00000001690b7824 */ /* 0x008fe200078e0268 */
[----:B------:R3:W-:Y:S01]  /*a58d0*/  @P3 STG.E desc[UR60][R102.64], R251 ;  /* 0x000000fb66003986 */ /* 0x0007e2000c10193c */
[-C--:B------:R-:W-:Y:S02]  /*a58e0*/  ISETP.LT.AND P3, PT, R9, R80.reuse, !P1 ;  /* 0x000000500900720c */ /* 0x080fe40004f61270 */
[----:B------:R-:W-:Y:S01]  /*a58f0*/  IMAD.WIDE R82, R11, 0x4, R2 ;  /* 0x000000040b527825 */ /* 0x000fe200078e0202 */
[----:B------:R-:W-:Y:S02]  /*a5900*/  IADD3 R107, R6, 0x1aa, RZ ;  /* 0x000001aa066b7810 */ /* 0x000fe40007ffe0ff */
[----:B------:R-:W-:Y:S01]  /*a5910*/  ISETP.LT.AND P4, PT, R7, R80, !P2 ;  /* 0x000000500700720c */ /* 0x000fe20005781270 */
[----:B------:R-:W4:Y:S01]  /*a5920*/  LDC R105, c[0x0][0x22c] ;  /* 0x00008b00ff697b82 */ /* 0x000f220000000800 */
[----:B------:R3:W-:Y:S04]  /*a5930*/  @P6 STG.E desc[UR60][R82.64], R249 ;  /* 0x000000f952006986 */ /* 0x0007e8000c10193c */
[----:B---3--:R-:W3:Y:S03]  /*a5940*/  LDL.LU R251, [R1+0x118] ;  /* 0x0001180001fb7983 */ /* 0x008ee60000300800 */
[----:B------:R-:W3:Y:S01]  /*a5950*/  LDC R104, c[0x0][0x248] ;  /* 0x00009200ff687b82 */ /* 0x000ee20000000800 */
[----:B------:R-:W-:-:S05]  /*a5960*/  IMAD.WIDE R82, R11, 0x4, R4 ;  /* 0x000000040b527825 */ /* 0x000fca00078e0204 */
[----:B--2---:R2:W-:Y:S01]  /*a5970*/  @P3 STG.E desc[UR60][R82.64], R12 ;  /* 0x0000000c52003986 */ /* 0x0045e2000c10193c */
[----:B------:R-:W-:Y:S02]  /*a5980*/  ISETP.GE.AND P3, PT, R106, R13, PT ;  /* 0x0000000d6a00720c */ /* 0x000fe40003f66270 */
[----:B------:R-:W-:Y:S01]  /*a5990*/  ISETP.GE.AND P1, PT, R107, R8, PT ;  /* 0x000000086b00720c */ /* 0x000fe20003f26270 */
[----:B------:R-:W3:Y:S01]  /*a59a0*/  LDL.LU R13, [R1+0x2e18] ;  /* 0x002e1800010d7983 */ /* 0x000ee20000300800 */
[----:B------:R-:W4:Y:S01]  /*a59b0*/  LDC R8, c[0x0][0x248] ;  /* 0x00009200ff087b82 */ /* 0x000f220000000800 */
[-C--:B------:R-:W-:Y:S01]  /*a59c0*/  ISETP.LT.AND P2, PT, R9, R80.reuse, !P2 ;  /* 0x000000500900720c */ /* 0x080fe20005741270 */
[----:B-1----:R-:W-:Y:S01]  /*a59d0*/  IMAD.IADD R81, R11, 0x1, R81 ;  /* 0x000000010b517824 */ /* 0x002fe200078e0251 */
[----:B------:R-:W-:Y:S01]  /*a59e0*/  ISETP.LT.AND P6, PT, R7, R80, !P1 ;  /* 0x000000500700720c */ /* 0x000fe20004fc1270 */
[----:B------:R-:W3:Y:S02]  /*a59f0*/  LDL.LU R249, [R1+0x11c] ;  /* 0x00011c0001f97983 */ /* 0x000ee40000300800 */
[C---:B------:R-:W-:Y:S01]  /*a5a00*/  IMAD.WIDE R100, R81.reuse, 0x4, R2 ;  /* 0x0000000451647825 */ /* 0x040fe200078e0202 */
[C---:B------:R-:W-:Y:S01]  /*a5a10*/  IADD3 R11, R81.reuse, R0, RZ ;  /* 0x00000000510b7210 */ /* 0x040fe20007ffe0ff */
[----:B------:R-:W1:Y:S02]  /*a5a20*/  LDC R107, c[0x0][0x22c] ;  /* 0x00008b00ff6b7b82 */ /* 0x000e640000000800 */
[----:B------:R-:W-:Y:S01]  /*a5a30*/  IMAD.WIDE R102, R81, 0x4, R4 ;  /* 0x0000000451667825 */ /* 0x000fe200078e0204 */
[----:B------:R-:W-:Y:S04]  /*a5a40*/  @P4 STG.E desc[UR60][R100.64], R20 ;  /* 0x0000001464004986 */ /* 0x000fe8000c10193c */
[----:B------:R-:W-:Y:S01]  /*a5a50*/  @P2 STG.E desc[UR60][R102.64], R16 ;  /* 0x0000001066002986 */ /* 0x000fe2000c10193c */
[----:B------:R-:W-:Y:S01]  /*a5a60*/  ISETP.LT.AND P2, PT, R9, R80, !P1 ;  /* 0x000000500900720c */ /* 0x000fe20004f41270 */
[C---:B--2---:R-:W-:Y:S01]  /*a5a70*/  IMAD.WIDE R82, R11.reuse, 0x4, R2 ;  /* 0x000000040b527825 */ /* 0x044fe200078e0202 */
[----:B------:R-:W2:Y:S04]  /*a5a80*/  LDC R106, c[0x0][0x248] ;  /* 0x00009200ff6a7b82 */ /* 0x000ea80000000800 */
[----:B----4-:R4:W-:Y:S01]  /*a5a90*/  @P6 STG.E desc[UR60][R82.64], R248 ;  /* 0x000000f852006986 */ /* 0x0109e2000c10193c */
[C---:B------:R-:W-:Y:S01]  /*a5aa0*/  IMAD.IADD R81, R11.reuse, 0x1, R8 ;  /* 0x000000010b517824 */ /* 0x040fe200078e0208 */
[----:B------:R-:W-:Y:S01]  /*a5ab0*/  IADD3 R8, R6, 0x1ad, RZ ;  /* 0x000001ad06087810 */ /* 0x000fe20007ffe0ff */
[----:B----4-:R-:W-:-:S05]  /*a5ac0*/  IMAD.WIDE R82, R11, 0x4, R4 ;  /* 0x000000040b527825 */ /* 0x010fca00078e0204 */
[----:B---3--:R3:W-:Y:S01]  /*a5ad0*/  @P2 STG.E desc[UR60][R82.64], R13 ;  /* 0x0000000d52002986 */ /* 0x0087e2000c10193c */
[----:B------:R-:W-:-:S03]  /*a5ae0*/  ISETP.GE.AND P2, PT, R8, R14, PT ;  /* 0x0000000e0800720c */ /* 0x000fc60003f46270 */
[----:B------:R-:W4:Y:S01]  /*a5af0*/  LDL.LU R14, [R1+0x2e14] ;  /* 0x002e1400010e7983 */ /* 0x000f220000300800 */
[----:B------:R-:W-:Y:S01]  /*a5b00*/  VIADD R0, R6, 0x1ac ;  /* 0x000001ac06007836 */ /* 0x000fe20000000000 */
[----:B------:R-:W-:-:S04]  /*a5b10*/  ISETP.LT.AND P4, PT, R7, R80, !P3 ;  /* 0x000000500700720c */ /* 0x000fc80005f81270 */
[----:B------:R-:W-:Y:S02]  /*a5b20*/  ISETP.GE.AND P1, PT, R0, R105, PT ;  /* 0x000000690000720c */ /* 0x000fe40003f26270 */
[----:B------:R-:W1:Y:S01]  /*a5b30*/  LDC R0, c[0x0][0x248] ;  /* 0x00009200ff007b82 */ /* 0x000e620000000800 */
[-C--:B------:R-:W-:Y:S01]  /*a5b40*/  ISETP.LT.AND P3, PT, R9, R80.reuse, !P3 ;  /* 0x000000500900720c */ /* 0x080fe20005f61270 */
[----:B------:R-:W-:Y:S01]  /*a5b50*/  IMAD.WIDE R100, R81, 0x4, R2 ;  /* 0x0000000451647825 */ /* 0x000fe200078e0202 */
[----:B------:R-:W-:-:S03]  /*a5b60*/  ISETP.LT.AND P6, PT, R7, R80, !P1 ;  /* 0x000000500700720c */ /* 0x000fc60004fc1270 */
[C---:B------:R-:W-:Y:S01]  /*a5b70*/  IMAD.WIDE R102, R81.reuse, 0x4, R4 ;  /* 0x0000000451667825 */ /* 0x040fe200078e0204 */
[----:B------:R1:W-:Y:S01]  /*a5b80*/  @P4 STG.E desc[UR60][R100.64], R21 ;  /* 0x0000001564004986 */ /* 0x0003e2000c10193c */
[----:B---3--:R-:W3:Y:S02]  /*a5b90*/  LDC R82, c[0x0][0x248] ;  /* 0x00009200ff527b82 */ /* 0x008ee40000000800 */
[----:B------:R-:W-:-:S04]  /*a5ba0*/  IMAD.IADD R11, R81, 0x1, R104 ;  /* 0x00000001510b7824 */ /* 0x000fc800078e0268 */
[----:B------:R-:W-:Y:S01]  /*a5bb0*/  @P3 STG.E desc[UR60][R102.64], R17 ;  /* 0x0000001166003986 */ /* 0x000fe2000c10193c */
[----:B------:R-:W-:Y:S01]  /*a5bc0*/  ISETP.LT.AND P3, PT, R9, R80, !P1 ;  /* 0x000000500900720c */ /* 0x000fe20004f61270 */
[C---:B------:R-:W-:Y:S01]  /*a5bd0*/  IMAD.WIDE R12, R11.reuse, 0x4, R2 ;  /* 0x000000040b0c7825 */ /* 0x040fe200078e0202 */
[----:B------:R-:W3:Y:S04]  /*a5be0*/  LDC R81, c[0x0][0x22c] ;  /* 0x00008b00ff517b82 */ /* 0x000ee80000000800 */
[----:B------:R2:W-:Y:S01]  /*a5bf0*/  @P6 STG.E desc[UR60][R12.64], R251 ;  /* 0x000000fb0c006986 */ /* 0x0005e2000c10193c */
[C---:B-1----:R-:W-:Y:S01]  /*a5c00*/  IADD3 R21, R11.reuse, R0, RZ ;  /* 0x000000000b157210 */ /* 0x042fe20007ffe0ff */
[----:B------:R-:W-:Y:S02]  /*a5c10*/  VIADD R0, R6, 0x1af ;  /* 0x000001af06007836 */ /* 0x000fe40000000000 */
[----:B------:R-:W1:Y:S01]  /*a5c20*/  LDC R83, c[0x0][0x22c] ;  /* 0x00008b00ff537b82 */ /* 0x000e620000000800 */
[----:B--2---:R-:W-:-:S05]  /*a5c30*/  IMAD.WIDE R12, R11, 0x4, R4 ;  /* 0x000000040b0c7825 */ /* 0x004fca00078e0204 */
[----:B----4-:R2:W-:Y:S01]  /*a5c40*/  @P3 STG.E desc[UR60][R12.64], R14 ;  /* 0x0000000e0c003986 */ /* 0x0105e2000c10193c */
[----:B------:R-:W-:-:S03]  /*a5c50*/  ISETP.GE.AND P3, PT, R0, R15, PT ;  /* 0x0000000f0000720c */ /* 0x000fc60003f66270 */
[----:B------:R-:W4:Y:S01]  /*a5c60*/  LDL.LU R15, [R1+0x2e10] ;  /* 0x002e1000010f7983 */ /* 0x000f220000300800 */
[----:B------:R-:W-:Y:S01]  /*a5c70*/  VIADD R8, R6, 0x1ae ;  /* 0x000001ae06087836 */ /* 0x000fe20000000000 */
[----:B------:R-:W-:-:S04]  /*a5c80*/  ISETP.LT.AND P4, PT, R7, R80, !P2 ;  /* 0x000000500700720c */ /* 0x000fc80005781270 */
[----:B------:R-:W-:Y:S02]  /*a5c90*/  ISETP.GE.AND P1, PT, R8, R107, PT ;  /* 0x0000006b0800720c */ /* 0x000fe40003f26270 */
[----:B------:R-:W1:Y:S01]  /*a5ca0*/  LDC R8, c[0x0][0x248] ;  /* 0x00009200ff087b82 */ /* 0x000e620000000800 */
[-C--:B------:R-:W-:Y:S01]  /*a5cb0*/  ISETP.LT.AND P2, PT, R9, R80.reuse, !P2 ;  /* 0x000000500900720c */ /* 0x080fe20005741270 */
[----:B------:R-:W-:Y:S01]  /*a5cc0*/  IMAD.IADD R11, R21, 0x1, R106 ;  /* 0x00000001150b7824 */ /* 0x000fe200078e026a */
[----:B------:R-:W-:Y:S01]  /*a5cd0*/  ISETP.LT.AND P6, PT, R7, R80, !P1 ;  /* 0x000000500700720c */ /* 0x000fe20004fc1270 */
[----:B------:R-:W-:-:S04]  /*a5ce0*/  IMAD.WIDE R16, R21, 0x4, R2 ;  /* 0x0000000415107825 */ /* 0x000fc800078e0202 */
[----:B------:R-:W-:Y:S01]  /*a5cf0*/  IMAD.WIDE R20, R21, 0x4, R4 ;  /* 0x0000000415147825 */ /* 0x000fe200078e0204 */
[----:B------:R1:W-:Y:S01]  /*a5d00*/  @P4 STG.E desc[UR60][R16.64], R22 ;  /* 0x0000001610004986 */ /* 0x0003e2000c10193c */
[----:B------:R-:W-:Y:S01]  /*a5d10*/  IADD3 R0, R6, 0x1b0, RZ ;  /* 0x000001b006007810 */ /* 0x000fe20007ffe0ff */
[----:B--2---:R-:W2:Y:S03]  /*a5d20*/  LDC R14, c[0x0][0x248] ;  /* 0x00009200ff0e7b82 */ /* 0x004ea60000000800 */
[----:B------:R-:W-:Y:S01]  /*a5d30*/  @P2 STG.E desc[UR60][R20.64], R18 ;  /* 0x0000001214002986 */ /* 0x000fe2000c10193c */
[-C--:B------:R-:W-:Y:S01]  /*a5d40*/  ISETP.LT.AND P2, PT, R9, R80.reuse, !P1 ;  /* 0x000000500900720c */ /* 0x080fe20004f41270 */
[----:B------:R-:W-:Y:S01]  /*a5d50*/  IMAD.WIDE R12, R11, 0x4, R2 ;  /* 0x000000040b0c7825 */ /* 0x000fe200078e0202 */
[----:B---3--:R-:W-:Y:S02]  /*a5d60*/  ISETP.GE.AND P1, PT, R0, R81, PT ;  /* 0x000000510000720c */ /* 0x008fe40003f26270 */
[----:B------:R-:W3:Y:S01]  /*a5d70*/  LDC R0, c[0x0][0x248] ;  /* 0x00009200ff007b82 */ /* 0x000ee20000000800 */
[-C--:B------:R-:W-:Y:S01]  /*a5d80*/  ISETP.LT.AND P4, PT, R7, R80.reuse, !P3 ;  /* 0x000000500700720c */ /* 0x080fe20005f81270 */
[----:B------:R1:W-:Y:S01]  /*a5d90*/  @P6 STG.E desc[UR60][R12.64], R249 ;  /* 0x000000f90c006986 */ /* 0x0003e2000c10193c */
[----:B------:R-:W-:Y:S01]  /*a5da0*/  ISETP.LT.AND P3, PT, R9, R80, !P3 ;  /* 0x000000500900720c */ /* 0x000fe20005f61270 */
[----:B-1----:R-:W-:-:S02]  /*a5db0*/  IMAD.IADD R81, R11, 0x1, R8 ;  /* 0x000000010b517824 */ /* 0x002fc400078e0208 */
[----:B------:R-:W-:Y:S02]  /*a5dc0*/  VIADD R8, R6, 0x1b1 ;  /* 0x000001b106087836 */ /* 0x000fe40000000000 */
[----:B------:R-:W1:Y:S01]  /*a5dd0*/  LDC R22, c[0x0][0x22c] ;  /* 0x00008b00ff167b82 */ /* 0x000e620000000800 */
[----:B------:R-:W-:Y:S01]  /*a5de0*/  IMAD.WIDE R12, R11, 0x4, R4 ;  /* 0x000000040b0c7825 */ /* 0x000fe200078e0204 */
[----:B------:R-:W-:-:S06]  /*a5df0*/  ISETP.LT.AND P6, PT, R7, R80, !P1 ;  /* 0x000000500700720c */ /* 0x000fcc0004fc1270 */
[----:B------:R-:W1:Y:S01]  /*a5e00*/  LDC R18, c[0x0][0x248] ;  /* 0x00009200ff127b82 */ /* 0x000e620000000800 */
[C---:B------:R-:W-:Y:S01]  /*a5e10*/  IMAD.WIDE R16, R81.reuse, 0x4, R2 ;  /* 0x0000000451107825 */ /* 0x040fe200078e0202 */
[----:B------:R-:W-:-:S03]  /*a5e20*/  IADD3 R11, R81, R82, RZ ;  /* 0x00000052510b7210 */ /* 0x000fc60007ffe0ff */
[----:B------:R-:W-:Y:S01]  /*a5e30*/  IMAD.WIDE R20, R81, 0x4, R4 ;  /* 0x0000000451147825 */ /* 0x000fe200078e0204 */
[----:B----4-:R4:W-:Y:S01]  /*a5e40*/  @P2 STG.E desc[UR60][R12.64], R15 ;  /* 0x0000000f0c002986 */ /* 0x0109e2000c10193c */
[----:B------:R-:W-:-:S03]  /*a5e50*/  ISETP.GE.AND P2, PT, R8, R29, PT ;  /* 0x0000001d0800720c */ /* 0x000fc60003f46270 */
[----:B------:R-:W2:Y:S04]  /*a5e60*/  LDL.LU R29, [R1+0x2e0c] ;  /* 0x002e0c00011d7983 */ /* 0x000ea80000300800 */
[----:B------:R3:W-:Y:S04]  /*a5e70*/  @P4 STG.E desc[UR60][R16.64], R23 ;  /* 0x0000001710004986 */ /* 0x0007e8000c10193c */
[----:B------:R1:W-:Y:S01]  /*a5e80*/  @P3 STG.E desc[UR60][R20.64], R19 ;  /* 0x0000001314003986 */ /* 0x0003e2000c10193c */
[----:B------:R-:W-:Y:S01]  /*a5e90*/  ISETP.LT.AND P3, PT, R9, R80, !P1 ;  /* 0x000000500900720c */ /* 0x000fe20004f61270 */
[----:B----4-:R-:W-:-:S05]  /*a5ea0*/  IMAD.WIDE R12, R11, 0x4, R2 ;  /* 0x000000040b0c7825 */ /* 0x010fca00078e0202 */
[----:B------:R4:W-:Y:S01]  /*a5eb0*/  @P6 STG.E desc[UR60][R12.64], R28 ;  /* 0x0000001c0c006986 */ /* 0x0009e2000c10193c */
[----:B---3--:R-:W-:Y:S01]  /*a5ec0*/  IMAD.IADD R17, R11, 0x1, R0 ;  /* 0x000000010b117824 */ /* 0x008fe200078e0200 */
[C---:B------:R-:W-:Y:S01]  /*a5ed0*/  IADD3 R0, R6.reuse, 0x1b3, RZ ;  /* 0x000001b306007810 */ /* 0x040fe20007ffe0ff */
[C---:B------:R-:W-:Y:S01]  /*a5ee0*/  VIADD R8, R6.reuse, 0x1b2 ;  /* 0x000001b206087836 */ /* 0x040fe20000000000 */
[----:B------:R-:W-:Y:S01]  /*a5ef0*/  ISETP.LT.AND P4, PT, R7, R80, !P2 ;  /* 0x000000500700720c */ /* 0x000fe20005781270 */
[----:B-1----:R-:W-:Y:S01]  /*a5f00*/  VIADD R19, R6, 0x1b4 ;  /* 0x000001b406137836 */ /* 0x002fe20000000000 */
[----:B------:R-:W1:Y:S01]  /*a5f10*/  LDC R21, c[0x0][0x22c] ;  /* 0x00008b00ff157b82 */ /* 0x000e620000000800 */
[----:B----4-:R-:W-:-:S07]  /*a5f20*/  IMAD.WIDE R12, R11, 0x4, R4 ;  /* 0x000000040b0c7825 */ /* 0x010fce00078e0204 */
[----:B------:R-:W3:Y:S01]  /*a5f30*/  LDC R23, c[0x0][0x22c] ;  /* 0x00008b00ff177b82 */ /* 0x000ee20000000800 */
[----:B------:R4:W-:Y:S01]  /*a5f40*/  @P3 STG.E desc[UR60][R12.64], R24 ;  /* 0x000000180c003986 */ /* 0x0009e2000c10193c */
[----:B------:R-:W-:-:S03]  /*a5f50*/  ISETP.GE.AND P3, PT, R0, R30, PT ;  /* 0x0000001e0000720c */ /* 0x000fc60003f66270 */
[----:B------:R-:W3:Y:S01]  /*a5f60*/  LDL.LU R30, [R1+0x2e08] ;  /* 0x002e0800011e7983 */ /* 0x000ee20000300800 */
[----:B------:R-:W-:Y:S02]  /*a5f70*/  ISETP.GE.AND P1, PT, R8, R83, PT ;  /* 0x000000530800720c */ /* 0x000fe40003f26270 */
[----:B------:R-:W1:Y:S01]  /*a5f80*/  LDC R20, c[0x0][0x248] ;  /* 0x00009200ff147b82 */ /* 0x000e620000000800 */
[----:B------:R-:W-:-:S07]  /*a5f90*/  ISETP.LT.AND P2, PT, R9, R80, !P2 ;  /* 0x000000500900720c */ /* 0x000fce0005741270 */
[----:B------:R-:W1:Y:S01]  /*a5fa0*/  LDC R8, c[0x0][0x248] ;  /* 0x00009200ff087b82 */ /* 0x000e620000000800 */
[----:B--2---:R-:W-:Y:S01]  /*a5fb0*/  IMAD.IADD R11, R17, 0x1, R14 ;  /* 0x00000001110b7824 */ /* 0x004fe200078e020e */
[----:B------:R-:W-:Y:S01]  /*a5fc0*/  ISETP.LT.AND P6, PT, R7, R80, !P1 ;  /* 0x000000500700720c */ /* 0x000fe20004fc1270 */
[----:B------:R-:W-:-:S04]  /*a5fd0*/  IMAD.WIDE R14, R17, 0x4, R2 ;  /* 0x00000004110e7825 */ /* 0x000fc800078e0202 */
[----:B------:R-:W-:Y:S01]  /*a5fe0*/  IMAD.WIDE R16, R17, 0x4, R4 ;  /* 0x0000000411107825 */ /* 0x000fe200078e0204 */
[----:B------:R2:W-:Y:S01]  /*a5ff0*/  @P4 STG.E desc[UR60][R14.64], R36 ;  /* 0x000000240e004986 */ /* 0x0005e2000c10193c */
[----:B------:R-:W2:Y:S01]  /*a6000*/  LDC R0, c[0x0][0x248] ;  /* 0x00009200ff007b82 */ /* 0x000ea20000000800 */
[-C--:B------:R-:W-:Y:S02]  /*a6010*/  ISETP.LT.AND P4, PT, R7, R80.reuse, !P3 ;  /* 0x000000500700720c */ /* 0x080fe40005f81270 */
[----:B------:R2:W-:Y:S01]  /*a6020*/  @P2 STG.E desc[UR60][R16.64], R32 ;  /* 0x0000002010002986 */ /* 0x0005e2000c10193c */
[-C--:B------:R-:W-:Y:S01]  /*a6030*/  ISETP.LT.AND P2, PT, R9, R80.reuse, !P1 ;  /* 0x000000500900720c */ /* 0x080fe20004f41270 */
[----:B----4-:R-:W-:Y:S01]  /*a6040*/  IMAD.WIDE R12, R11, 0x4, R2 ;  /* 0x000000040b0c7825 */ /* 0x010fe200078e0202 */
[----:B------:R-:W-:Y:S02]  /*a6050*/  ISETP.LT.AND P3, PT, R9, R80, !P3 ;  /* 0x000000500900720c */ /* 0x000fe40005f61270 */
[----:B------:R-:W-:Y:S01]  /*a6060*/  ISETP.GE.AND P1, PT, R19, R22, PT ;  /* 0x000000161300720c */ /* 0x000fe20003f26270 */
[----:B------:R-:W4:Y:S01]  /*a6070*/  LDC R24, c[0x0][0x22c] ;  /* 0x00008b00ff187b82 */ /* 0x000f220000000800 */
[----:B-1----:R-:W-:-:S07]  /*a6080*/  IADD3 R19, R11, R8, RZ ;  /* 0x000000080b137210 */ /* 0x002fce0007ffe0ff */
[----:B------:R-:W1:Y:S01]  /*a6090*/  LDC R22, c[0x0][0x248] ;  /* 0x00009200ff167b82 */ /* 0x000e620000000800 */
[----:B--2---:R-:W-:-:S04]  /*a60a0*/  IMAD.WIDE R14, R19, 0x4, R2 ;  /* 0x00000004130e7825 */ /* 0x004fc800078e0202 */
[----:B------:R-:W-:-:S03]  /*a60b0*/  IMAD.WIDE R16, R19, 0x4, R4 ;  /* 0x0000000413107825 */ /* 0x000fc600078e0204 */
[----:B------:R-:W2:Y:S01]  /*a60c0*/  LDC R28, c[0x0][0x22c] ;  /* 0x00008b00ff1c7b82 */ /* 0x000ea20000000800 */
[----:B------:R-:W-:Y:S01]  /*a60d0*/  VIADD R8, R6, 0x1b5 ;  /* 0x000001b506087836 */ /* 0x000fe20000000000 */
[----:B------:R4:W-:Y:S01]  /*a60e0*/  @P6 STG.E desc[UR60][R12.64], R29 ;  /* 0x0000001d0c006986 */ /* 0x0009e2000c10193c */
[----:B------:R-:W-:Y:S01]  /*a60f0*/  ISETP.LT.AND P6, PT, R7, R80, !P1 ;  /* 0x000000500700720c */ /* 0x000fe20004fc1270 */
[----:B----4-:R-:W-:-:S05]  /*a6100*/  IMAD.WIDE R12, R11, 0x4, R4 ;  /* 0x000000040b0c7825 */ /* 0x010fca00078e0204 */
[----:B------:R4:W-:Y:S04]  /*a6110*/  @P2 STG.E desc[UR60][R12.64], R25 ;  /* 0x000000190c002986 */ /* 0x0009e8000c10193c */
[----:B------:R-:W-:Y:S04]  /*a6120*/  @P4 STG.E desc[UR60][R14.64], R37 ;  /* 0x000000250e004986 */ /* 0x000fe8000c10193c */
[----:B------:R1:W-:Y:S01]  /*a6130*/  @P3 STG.E desc[UR60][R16.64], R33 ;  /* 0x0000002110003986 */ /* 0x0003e2000c10193c */
[----:B------:R-:W-:Y:S01]  /*a6140*/  ISETP.LT.AND P3, PT, R9, R80, !P1 ;  /* 0x000000500900720c */ /* 0x000fe20004f61270 */
[----:B------:R-:W-:-:S04]  /*a6150*/  IMAD.IADD R11, R19, 0x1, R18 ;  /* 0x00000001130b7824 */ /* 0x000fc800078e0212 */
[----:B----4-:R-:W-:-:S04]  /*a6160*/  IMAD.WIDE R12, R11, 0x4, R2 ;  /* 0x000000040b0c7825 */ /* 0x010fc800078e0202 */
[C---:B------:R-:W-:Y:S02]  /*a6170*/  IMAD.IADD R19, R11.reuse, 0x1, R0 ;  /* 0x000000010b137824 */ /* 0x040fe400078e0200 */
[----:B-1----:R-:W-:Y:S01]  /*a6180*/  IMAD.WIDE R16, R11, 0x4, R4 ;  /* 0x000000040b107825 */ /* 0x002fe200078e0204 */
[----:B---3--:R-:W-:Y:S03]  /*a6190*/  @P6 STG.E desc[UR60][R12.64], R30 ;  /* 0x0000001e0c006986 */ /* 0x008fe6000c10193c */
[----:B------:R-:W-:Y:S01]  /*a61a0*/  VIADD R0, R6, 0x1b7 ;  /* 0x000001b706007836 */ /* 0x000fe20000000000 */
[----:B------:R-:W-:Y:S01]  /*a61b0*/  ISETP.GE.AND P2, PT, R8, R31, PT ;  /* 0x0000001f0800720c */ /* 0x000fe20003f46270 */
[----:B------:R1:W-:Y:S03]  /*a61c0*/  @P3 STG.E desc[UR60][R16.64], R26 ;  /* 0x0000001a10003986 */ /* 0x0003e6000c10193c */
[----:B------:R-:W-:Y:S01]  /*a61d0*/  ISETP.GE.AND P3, PT, R0, R27, PT ;  /* 0x0000001b0000720c */ /* 0x000fe20003f66270 */
[----:B------:R-:W3:Y:S04]  /*a61e0*/  LDL.LU R31, [R1+0x2e04] ;  /* 0x002e0400011f7983 */ /* 0x000ee80000300800 */
[----:B------:R-:W4:Y:S01]  /*a61f0*/  LDL.LU R27, [R1+0x2e00] ;  /* 0x002e0000011b7983 */ /* 0x000f220000300800 */
[----:B------:R-:W-:-:S02]  /*a6200*/  IADD3 R8, R6, 0x1b6, RZ ;  /* 0x000001b606087810 */ /* 0x000fc40007ffe0ff */
[-C--:B------:R-:W-:Y:S01]  /*a6210*/  ISETP.LT.AND P4, PT, R7, R80.reuse, !P2 ;  /* 0x000000500700720c */ /* 0x080fe20005781270 */
[----:B------:R-:W-:Y:S01]  /*a6220*/  IMAD.WIDE R14, R19, 0x4, R2 ;  /* 0x00000004130e7825 */ /* 0x000fe200078e0202 */
[----:B------:R-:W-:Y:S01]  /*a6230*/  ISETP.GE.AND P1, PT, R8, R21, PT ;  /* 0x000000150800720c */ /* 0x000fe20003f26270 */
[----:B-1----:R-:W1:Y:S01]  /*a6240*/  LDC R26, c[0x0][0x22c] ;  /* 0x00008b00ff1a7b82 */ /* 0x002e620000000800 */
[----:B------:R-:W-:-:S07]  /*a6250*/  ISETP.LT.AND P2, PT, R9, R80, !P2 ;  /* 0x000000500900720c */ /* 0x000fce0005741270 */
[----:B------:R-:W2:Y:S01]  /*a6260*/  LDC R8, c[0x0][0x248] ;  /* 0x00009200ff087b82 */ /* 0x000ea20000000800 */
[----:B------:R-:W-:Y:S01]  /*a6270*/  IMAD.WIDE R12, R19, 0x4, R4 ;  /* 0x00000004130c7825 */ /* 0x000fe200078e0204 */
[----:B------:R2:W-:Y:S03]  /*a6280*/  @P4 STG.E desc[UR60][R14.64], R38 ;  /* 0x000000260e004986 */ /* 0x0005e6000c10193c */
[----:B------:R-:W-:Y:S01]  /*a6290*/  VIADD R0, R6, 0x1b8 ;  /* 0x000001b806007836 */ /* 0x000fe20000000000 */
[----:B------:R2:W-:Y:S01]  /*a62a0*/  @P2 STG.E desc[UR60][R12.64], R34 ;  /* 0x000000220c002986 */ /* 0x0005e2000c10193c */
[-C--:B------:R-:W-:Y:S01]  /*a62b0*/  ISETP.LT.AND P6, PT, R7, R80.reuse, !P1 ;  /* 0x000000500700720c */ /* 0x080fe20004fc1270 */
[----:B------:R-:W1:Y:S01]  /*a62c0*/  LDC R21, c[0x0][0x22c] ;  /* 0x00008b00ff157b82 */ /* 0x000e620000000800 */
[----:B------:R-:W-:Y:S02]  /*a62d0*/  ISETP.LT.AND P2, PT, R9, R80, !P1 ;  /* 0x000000500900720c */ /* 0x000fe40004f41270 */
[----:B------:R-:W-:-:S02]  /*a62e0*/  ISETP.GE.AND P1, PT, R0, R23, PT ;  /* 0x000000170000720c */ /* 0x000fc40003f26270 */
[----:B------:R-:W-:Y:S02]  /*a62f0*/  IADD3 R11, R19, R20, RZ ;  /* 0x00000014130b7210 */ /* 0x000fe40007ffe0ff */
[-C--:B------:R-:W-:Y:S01]  /*a6300*/  ISETP.LT.AND P4, PT, R7, R80.reuse, !P3 ;  /* 0x000000500700720c */ /* 0x080fe20005f81270 */
[----:B------:R-:W1:Y:S01]  /*a6310*/  LDC R0, c[0x0][0x248] ;  /* 0x00009200ff007b82 */ /* 0x000e620000000800 */
[----:B------:R-:W-:Y:S01]  /*a6320*/  ISETP.LT.AND P3, PT, R9, R80, !P3 ;  /* 0x000000500900720c */ /* 0x000fe20005f61270 */
[----:B------:R-:W-:-:S04]  /*a6330*/  IMAD.WIDE R18, R11, 0x4, R2 ;  /* 0x000000040b127825 */ /* 0x000fc800078e0202 */
[C---:B--2---:R-:W-:Y:S02]  /*a6340*/  IMAD.IADD R17, R11.reuse, 0x1, R8 ;  /* 0x000000010b117824 */ /* 0x044fe400078e0208 */
[----:B------:R-:W2:Y:S01]  /*a6350*/  LDC R23, c[0x0][0x22c] ;  /* 0x00008b00ff177b82 */ /* 0x000ea20000000800 */
[----:B------:R-:W-:Y:S01]  /*a6360*/  IMAD.WIDE R14, R11, 0x4, R4 ;  /* 0x000000040b0e7825 */ /* 0x000fe200078e0204 */
[----:B------:R-:W-:-:S03]  /*a6370*/  IADD3 R8, R6, 0x1b9, RZ ;  /* 0x000001b906087810 */ /* 0x000fc60007ffe0ff */
[C---:B------:R-:W-:Y:S02]  /*a6380*/  IMAD.IADD R11, R17.reuse, 0x1, R22 ;  /* 0x00000001110b7824 */ /* 0x040fe400078e0216 */
[C---:B------:R-:W-:Y:S01]  /*a6390*/  IMAD.WIDE R12, R17.reuse, 0x4, R2 ;  /* 0x00000004110c7825 */ /* 0x040fe200078e0202 */
[----:B------:R-:W2:Y:S03]  /*a63a0*/  LDC R20, c[0x0][0x248] ;  /* 0x00009200ff147b82 */ /* 0x000ea60000000800 */
[----:B------:R-:W-:-:S05]  /*a63b0*/  IMAD.WIDE R16, R17, 0x4, R4 ;  /* 0x0000000411107825 */ /* 0x000fca00078e0204 */
[----:B------:R-:W2:Y:S01]  /*a63c0*/  LDC R22, c[0x0][0x248] ;  /* 0x00009200ff167b82 */ /* 0x000ea20000000800 */
[----:B---3--:R3:W-:Y:S01]  /*a63d0*/  @P6 STG.E desc[UR60][R18.64], R31 ;  /* 0x0000001f12006986 */ /* 0x0087e2000c10193c */
[----:B------:R-:W-:-:S03]  /*a63e0*/  ISETP.LT.AND P6, PT, R7, R80, !P1 ;  /* 0x000000500700720c */ /* 0x000fc60004fc1270 */
[----:B----4-:R-:W-:Y:S01]  /*a63f0*/  @P2 STG.E desc[UR60][R14.64], R27 ;  /* 0x0000001b0e002986 */ /* 0x010fe2000c10193c */
[----:B------:R-:W-:-:S03]  /*a6400*/  ISETP.GE.AND P2, PT, R8, R45, PT ;  /* 0x0000002d0800720c */ /* 0x000fc60003f46270 */
[----:B------:R4:W-:Y:S01]  /*a6410*/  @P4 STG.E desc[UR60][R12.64], R39 ;  /* 0x000000270c004986 */ /* 0x0009e2000c10193c */
[----:B------:R-:W-:-:S03]  /*a6420*/  VIADD R8, R6, 0x1ba ;  /* 0x000001ba06087836 */ /* 0x000fc60000000000 */
[----:B------:R-:W2:Y:S04]  /*a6430*/  LDL.LU R45, [R1+0x2dfc] ;  /* 0x002dfc00012d7983 */ /* 0x000ea80000300800 */
[----:B------:R4:W-:Y:S01]  /*a6440*/  @P3 STG.E desc[UR60][R16.64], R35 ;  /* 0x0000002310003986 */ /* 0x0009e2000c10193c */
[----:B------:R-:W-:Y:S01]  /*a6450*/  ISETP.LT.AND P3, PT, R9, R80, !P1 ;  /* 0x000000500900720c */ /* 0x000fe20004f61270 */
[C---:B---3--:R-:W-:Y:S01]  /*a6460*/  IMAD.WIDE R18, R11.reuse, 0x4, R2 ;  /* 0x000000040b127825 */ /* 0x048fe200078e0202 */
[----:B-1----:R-:W-:Y:S02]  /*a6470*/  ISETP.GE.AND P1, PT, R8, R21, PT ;  /* 0x000000150800720c */ /* 0x002fe40003f26270 */
[C---:B------:R-:W-:Y:S01]  /*a6480*/  IADD3 R21, R11.reuse, R0, RZ ;  /* 0x000000000b157210 */ /* 0x040fe20007ffe0ff */
[----:B----4-:R-:W-:Y:S01]  /*a6490*/  IMAD.WIDE R12, R11, 0x4, R4 ;  /* 0x000000040b0c7825 */ /* 0x010fe200078e0204 */
[----:B------:R1:W-:Y:S01]  /*a64a0*/  @P6 STG.E desc[UR60][R18.64], R44 ;  /* 0x0000002c12006986 */ /* 0x0003e2000c10193c */
[----:B------:R-:W3:Y:S02]  /*a64b0*/  LDC R8, c[0x0][0x248] ;  /* 0x00009200ff087b82 */ /* 0x000ee40000000800 */
[----:B------:R-:W-:-:S04]  /*a64c0*/  VIADD R0, R6, 0x1bb ;  /* 0x000001bb06007836 */ /* 0x000fc80000000000 */
[----:B------:R4:W-:Y:S01]  /*a64d0*/  @P3 STG.E desc[UR60][R12.64], R40 ;  /* 0x000000280c003986 */ /* 0x0009e2000c10193c */
[----:B------:R-:W-:-:S03]  /*a64e0*/  ISETP.GE.AND P3, PT, R0, R46, PT ;  /* 0x0000002e0000720c */ /* 0x000fc60003f66270 */
[----:B------:R-:W4:Y:S01]  /*a64f0*/  LDL.LU R46, [R1+0x2df8] ;  /* 0x002df800012e7983 */ /* 0x000f220000300800 */
[-C--:B------:R-:W-:Y:S02]  /*a6500*/  ISETP.LT.AND P4, PT, R7, R80.reuse, !P2 ;  /* 0x000000500700720c */ /* 0x080fe40005781270 */
[----:B------:R-:W-:Y:S01]  /*a6510*/  ISETP.LT.AND P2, PT, R9, R80, !P2 ;  /* 0x000000500900720c */ /* 0x000fe20005741270 */
[----:B------:R-:W-:Y:S01]  /*a6520*/  IMAD.WIDE R14, R21, 0x4, R2 ;  /* 0x00000004150e7825 */ /* 0x000fe200078e0202 */
[----:B------:R-:W-:-:S03]  /*a6530*/  IADD3 R0, R6, 0x1bc, RZ ;  /* 0x000001bc06007810 */ /* 0x000fc60007ffe0ff */
[----:B------:R-:W-:Y:S01]  /*a6540*/  IMAD.WIDE R16, R21, 0x4, R4 ;  /* 0x0000000415107825 */ /* 0x000fe200078e0204 */
[----:B------:R-:W-:-:S05]  /*a6550*/  ISETP.LT.AND P6, PT, R7, R80, !P1 ;  /* 0x000000500700720c */ /* 0x000fca0004fc1270 */
[----:B------:R4:W-:Y:S01]  /*a6560*/  @P4 STG.E desc[UR60][R14.64], R52 ;  /* 0x000000340e004986 */ /* 0x0009e2000c10193c */
[----:B--2---:R-:W-:Y:S01]  /*a6570*/  IMAD.IADD R11, R21, 0x1, R20 ;  /* 0x00000001150b7824 */ /* 0x004fe200078e0214 */
[-C--:B------:R-:W-:Y:S01]  /*a6580*/  ISETP.LT.AND P4, PT, R7, R80.reuse, !P3 ;  /* 0x000000500700720c */ /* 0x080fe20005f81270 */
[----:B------:R-:W2:Y:S01]  /*a6590*/  LDC R20, c[0x0][0x248] ;  /* 0x00009200ff147b82 */ /* 0x000ea20000000800 */
[----:B------:R4:W-:Y:S01]  /*a65a0*/  @P2 STG.E desc[UR60][R16.64], R48 ;  /* 0x0000003010002986 */ /* 0x0009e2000c10193c */
[CC--:B------:R-:W-:Y:S02]  /*a65b0*/  ISETP.LT.AND P2, PT, R9.reuse, R80.reuse, !P1 ;  /* 0x000000500900720c */ /* 0x0c0fe40004f41270 */
[----:B------:R-:W-:Y:S02]  /*a65c0*/  ISETP.GE.AND P1, PT, R0, R23, PT ;  /* 0x000000170000720c */ /* 0x000fe40003f26270 */
[----:B------:R-:W-:Y:S02]  /*a65d0*/  ISETP.LT.AND P3, PT, R9, R80, !P3 ;  /* 0x000000500900720c */ /* 0x000fe40005f61270 */
[----:B------:R-:W2:Y:S01]  /*a65e0*/  LDC R0, c[0x0][0x248] ;  /* 0x00009200ff007b82 */ /* 0x000ea20000000800 */
[----:B---3--:R-:W-:-:S02]  /*a65f0*/  IMAD.IADD R21, R11, 0x1, R8 ;  /* 0x000000010b157824 */ /* 0x008fc400078e0208 */
[----:B-1----:R-:W-:-:S04]  /*a6600*/  IMAD.WIDE R18, R11, 0x4, R2 ;  /* 0x000000040b127825 */ /* 0x002fc800078e0202 */
[----:B----4-:R-:W-:Y:S01]  /*a6610*/  IMAD.WIDE R12, R11, 0x4, R4 ;  /* 0x000000040b0c7825 */ /* 0x010fe200078e0204 */
[----:B------:R-:W1:Y:S03]  /*a6620*/  LDC R23, c[0x0][0x22c] ;  /* 0x00008b00ff177b82 */ /* 0x000e660000000800 */
[----:B------:R-:W-:-:S04]  /*a6630*/  IMAD.WIDE R14, R21, 0x4, R2 ;  /* 0x00000004150e7825 */ /* 0x000fc800078e0202 */
[C---:B------:R-:W-:Y:S01]  /*a6640*/  IMAD.WIDE R16, R21.reuse, 0x4, R4 ;  /* 0x0000000415107825 */ /* 0x040fe200078e0204 */
[----:B------:R-:W-:Y:S02]  /*a6650*/  IADD3 R11, R21, R22, RZ ;  /* 0x00000016150b7210 */ /* 0x000fe40007ffe0ff */
[----:B------:R-:W3:Y:S01]  /*a6660*/  LDC R22, c[0x0][0x248] ;  /* 0x00009200ff167b82 */ /* 0x000ee20000000800 */
[C---:B------:R-:W-:Y:S02]  /*a6670*/  VIADD R21, R6.reuse, 0x1be ;  /* 0x000001be06157836 */ /* 0x040fe40000000000 */
[----:B------:R-:W-:Y:S01]  /*a6680*/  VIADD R8, R6, 0x1bd ;  /* 0x000001bd06087836 */ /* 0x000fe20000000000 */
[----:B------:R4:W-:Y:S01]  /*a6690*/  @P6 STG.E desc[UR60][R18.64], R45 ;  /* 0x0000002d12006986 */ /* 0x0009e2000c10193c */
[----:B------:R-:W-:-:S03]  /*a66a0*/  ISETP.LT.AND P6, PT, R7, R80, !P1 ;  /* 0x000000500700720c */ /* 0x000fc60004fc1270 */
[----:B------:R1:W-:Y:S04]  /*a66b0*/  @P2 STG.E desc[UR60][R12.64], R41 ;  /* 0x000000290c002986 */ /* 0x0003e8000c10193c */
[----:B------:R3:W-:Y:S04]  /*a66c0*/  @P4 STG.E desc[UR60][R14.64], R53 ;  /* 0x000000350e004986 */ /* 0x0007e8000c10193c */
[----:B------:R3:W-:Y:S01]  /*a66d0*/  @P3 STG.E desc[UR60][R16.64], R49 ;  /* 0x0000003110003986 */ /* 0x0007e2000c10193c */
[----:B------:R-:W-:Y:S01]  /*a66e0*/  ISETP.LT.AND P3, PT, R9, R80, !P1 ;  /* 0x000000500900720c */ /* 0x000fe20004f61270 */
[----:B----4-:R-:W-:Y:S01]  /*a66f0*/  IMAD.WIDE R18, R11, 0x4, R2 ;  /* 0x000000040b127825 */ /* 0x010fe200078e0202 */
[----:B------:R-:W-:-:S03]  /*a6700*/  ISETP.GE.AND P1, PT, R21, R24, PT ;  /* 0x000000181500720c */ /* 0x000fc60003f26270 */
[C---:B-1----:R-:W-:Y:S01]  /*a6710*/  IMAD.WIDE R12, R11.reuse, 0x4, R4 ;  /* 0x000000040b0c7825 */ /* 0x042fe200078e0204 */
[----:B------:R-:W-:Y:S01]  /*a6720*/  ISETP.GE.AND P2, PT, R8, R47, PT ;  /* 0x0000002f0800720c */ /* 0x000fe20003f46270 */
[----:B------:R-:W1:Y:S01]  /*a6730*/  LDC R24, c[0x0][0x22c] ;  /* 0x00008b00ff187b82 */ /* 0x000e620000000800 */
[----:B------:R-:W4:Y:S01]  /*a6740*/  LDL.LU R47, [R1+0x2df4] ;  /* 0x002df400012f7983 */ /* 0x000f220000300800 */
[----:B--2---:R-:W-:Y:S01]  /*a6750*/  IMAD.IADD R21, R11, 0x1, R0 ;  /* 0x000000010b157824 */ /* 0x004fe200078e0200 */
[----:B------:R-:W-:Y:S02]  /*a6760*/  IADD3 R0, R6, 0x1bf, RZ ;  /* 0x000001bf06007810 */ /* 0x000fe40007ffe0ff */
[----:B------:R2:W-:Y:S03]  /*a6770*/  @P6 STG.E desc[UR60][R18.64], R46 ;  /* 0x0000002e12006986 */ /* 0x0005e6000c10193c */
[----:B------:R-:W2:Y:S01]  /*a6780*/  LDC R8, c[0x0][0x248] ;  /* 0x00009200ff087b82 */ /* 0x000ea20000000800 */
[----:B------:R2:W-:Y:S01]  /*a6790*/  @P3 STG.E desc[UR60][R12.64], R42 ;  /* 0x0000002a0c003986 */ /* 0x0005e2000c10193c */
[----:B------:R-:W-:-:S03]  /*a67a0*/  ISETP.GE.AND P3, PT, R0, R43, PT ;  /* 0x0000002b0000720c */ /* 0x000fc60003f66270 */
[----:B------:R-:W4:Y:S01]  /*a67b0*/  LDL.LU R43, [R1+0x2df0] ;  /* 0x002df000012b7983 */ /* 0x000f220000300800 */
[-C--:B------:R-:W-:Y:S02]  /*a67c0*/  ISETP.LT.AND P4, PT, R7, R80.reuse, !P2 ;  /* 0x000000500700720c */ /* 0x080fe40005781270 */
[----:B------:R-:W-:Y:S01]  /*a67d0*/  ISETP.LT.AND P2, PT, R9, R80, !P2 ;  /* 0x000000500900720c */ /* 0x000fe20005741270 */
[----:B---3--:R-:W-:-:S04]  /*a67e0*/  IMAD.WIDE R14, R21, 0x4, R2 ;  /* 0x00000004150e7825 */ /* 0x008fc800078e0202 */
[----:B------:R-:W-:-:S04]  /*a67f0*/  IMAD.WIDE R16, R21, 0x4, R4 ;  /* 0x0000000415107825 */ /* 0x000fc800078e0204 */
[----:B------:R-:W-:Y:S02]  /*a6800*/  VIADD R0, R6, 0x1c0 ;  /* 0x000001c006007836 */ /* 0x000fe40000000000 */
[----:B------:R3:W-:Y:S01]  /*a6810*/  @P4 STG.E desc[UR60][R14.64], R54 ;  /* 0x000000360e004986 */ /* 0x0007e2000c10193c */
[-C--:B------:R-:W-:Y:S01]  /*a6820*/  ISETP.LT.AND P6, PT, R7, R80.reuse, !P1 ;  /* 0x000000500700720c */ /* 0x080fe20004fc1270 */
[----:B------:R-:W-:Y:S02]  /*a6830*/  IMAD.IADD R11, R21, 0x1, R20 ;  /* 0x00000001150b7824 */ /* 0x000fe400078e0214 */
[----:B------:R3:W-:Y:S01]  /*a6840*/  @P2 STG.E desc[UR60][R16.64], R50 ;  /* 0x0000003210002986 */ /* 0x0007e2000c10193c */
[-C--:B------:R-:W-:Y:S01]  /*a6850*/  ISETP.LT.AND P2, PT, R9, R80.reuse, !P1 ;  /* 0x000000500900720c */ /* 0x080fe20004f41270 */
[----:B------:R-:W1:Y:S01]  /*a6860*/  LDC R20, c[0x0][0x248] ;  /* 0x00009200ff147b82 */ /* 0x000e620000000800 */
[----:B------:R-:W-:Y:S02]  /*a6870*/  ISETP.GE.AND P1, PT, R0, R23, PT ;  /* 0x000000170000720c */ /* 0x000fe40003f26270 */
[----:B------:R-:W-:-:S02]  /*a6880*/  ISETP.LT.AND P4, PT, R7, R80, !P3 ;  /* 0x000000500700720c */ /* 0x000fc40005f81270 */
[----:B------:R-:W-:-:S03]  /*a6890*/  ISETP.LT.AND P3, PT, R9, R80, !P3 ;  /* 0x000000500900720c */ /* 0x000fc60005f61270 */
[----:B------:R-:W1:Y:S01]  /*a68a0*/  LDC R0, c[0x0][0x248] ;  /* 0x00009200ff007b82 */ /* 0x000e620000000800 */
[C---:B--2---:R-:W-:Y:S01]  /*a68b0*/  IADD3 R21, R11.reuse, R8, RZ ;  /* 0x000000080b157210 */ /* 0x044fe20007ffe0ff */
[----:B------:R-:W-:-:S04]  /*a68c0*/  IMAD.WIDE R18, R11, 0x4, R2 ;  /* 0x000000040b127825 */ /* 0x000fc800078e0202 */
[----:B------:R-:W-:Y:S02]  /*a68d0*/  IMAD.WIDE R12, R11, 0x4, R4 ;  /* 0x000000040b0c7825 */ /* 0x000fe400078e0204 */
[----:B------:R-:W2:Y:S02]  /*a68e0*/  LDC R23, c[0x0][0x22c] ;  /* 0x00008b00ff177b82 */ /* 0x000ea40000000800 */
[----:B------:R-:W-:Y:S02]  /*a68f0*/  VIADD R8, R6, 0x1c1 ;  /* 0x000001c106087836 */ /* 0x000fe40000000000 */
[----:B---3--:R-:W-:-:S04]  /*a6900*/  IMAD.WIDE R14, R21, 0x4, R2 ;  /* 0x00000004150e7825 */ /* 0x008fc800078e0202 */
[----:B------:R-:W-:-:S04]  /*a6910*/  IMAD.WIDE R16, R21, 0x4, R4 ;  /* 0x0000000415107825 */ /* 0x000fc800078e0204 */
[----:B------:R-:W-:Y:S01]  /*a6920*/  IMAD.IADD R11, R21, 0x1, R22 ;  /* 0x00000001150b7824 */ /* 0x000fe200078e0216 */
[----:B------:R-:W-:Y:S01]  /*a6930*/  IADD3 R21, R6, 0x1c2, RZ ;  /* 0x000001c206157810 */ /* 0x000fe20007ffe0ff */
[----:B------:R-:W3:Y:S01]  /*a6940*/  LDC R22, c[0x0][0x248] ;  /* 0x00009200ff167b82 */ /* 0x000ee20000000800 */
[----:B----4-:R4:W-:Y:S01]  /*a6950*/  @P6 STG.E desc[UR60][R18.64], R47 ;  /* 0x0000002f12006986 */ /* 0x0109e2000c10193c */
[----:B------:R-:W-:-:S03]  /*a6960*/  ISETP.LT.AND P6, PT, R7, R80, !P1 ;  /* 0x000000500700720c */ /* 0x000fc60004fc1270 */
[----:B------:R1:W-:Y:S01]  /*a6970*/  @P2 STG.E desc[UR60][R12.64], R43 ;  /* 0x0000002b0c002986 */ /* 0x0003e2000c10193c */
[----:B------:R-:W-:Y:S01]  /*a6980*/  ISETP.GE.AND P2, PT, R8, R61, PT ;  /* 0x0000003d0800720c */ /* 0x000fe20003f46270 */
[----:B----4-:R-:W-:Y:S01]  /*a6990*/  IMAD.WIDE R18, R11, 0x4, R2 ;  /* 0x000000040b127825 */ /* 0x010fe200078e0202 */
[----:B------:R-:W4:Y:S01]  /*a69a0*/  LDC R8, c[0x0][0x248] ;  /* 0x00009200ff087b82 */ /* 0x000f220000000800 */
[----:B------:R2:W-:Y:S04]  /*a69b0*/  @P4 STG.E desc[UR60][R14.64], R55 ;  /* 0x000000370e004986 */ /* 0x0005e8000c10193c */
[----:B------:R-:W3:Y:S04]  /*a69c0*/  LDL.LU R61, [R1+0x2dec] ;  /* 0x002dec00013d7983 */ /* 0x000ee80000300800 */
[----:B------:R2:W-:Y:S01]  /*a69d0*/  @P3 STG.E desc[UR60][R16.64], R51 ;  /* 0x0000003310003986 */ /* 0x0005e2000c10193c */
[----:B------:R-:W-:Y:S01]  /*a69e0*/  ISETP.LT.AND P3, PT, R9, R80, !P1 ;  /* 0x000000500900720c */ /* 0x000fe20004f61270 */
[----:B-1----:R-:W-:Y:S01]  /*a69f0*/  IMAD.WIDE R12, R11, 0x4, R4 ;  /* 0x000000040b0c7825 */ /* 0x002fe200078e0204 */
[----:B------:R-:W-:Y:S01]  /*a6a00*/  ISETP.GE.AND P1, PT, R21, R24, PT ;  /* 0x000000181500720c */ /* 0x000fe20003f26270 */
[----:B------:R1:W-:Y:S01]  /*a6a10*/  @P6 STG.E desc[UR60][R18.64], R60 ;  /* 0x0000003c12006986 */ /* 0x0003e2000c10193c */
[----:B------:R-:W-:Y:S01]  /*a6a20*/  ISETP.LT.AND P4, PT, R7, R80, !P2 ;  /* 0x000000500700720c */ /* 0x000fe20005781270 */
[----:B------:R-:W-:Y:S01]  /*a6a30*/  IMAD.IADD R21, R11, 0x1, R0 ;  /* 0x000000010b157824 */ /* 0x000fe200078e0200 */
[----:B------:R-:W3:Y:S01]  /*a6a40*/  LDC R24, c[0x0][0x22c] ;  /* 0x00008b00ff187b82 */ /* 0x000ee20000000800 */
[----:B------:R-:W-:-:S06]  /*a6a50*/  VIADD R0, R6, 0x1c3 ;  /* 0x000001c306007836 */ /* 0x000fcc0000000000 */
[----:B------:R1:W-:Y:S01]  /*a6a60*/  @P3 STG.E desc[UR60][R12.64], R56 ;  /* 0x000000380c003986 */ /* 0x0003e2000c10193c */
[----:B------:R-:W-:-:S03]  /*a6a70*/  ISETP.GE.AND P3, PT, R0, R62, PT ;  /* 0x0000003e0000720c */ /* 0x000fc60003f66270 */
[----:B------:R-:W3:Y:S01]  /*a6a80*/  LDL.LU R62, [R1+0x2de8] ;  /* 0x002de800013e7983 */ /* 0x000ee20000300800 */
[----:B------:R-:W-:Y:S01]  /*a6a90*/  ISETP.LT.AND P2, PT, R9, R80, !P2 ;  /* 0x000000500900720c */ /* 0x000fe20005741270 */
[----:B--2---:R-:W-:-:S04]  /*a6aa0*/  IMAD.WIDE R14, R21, 0x4, R2 ;  /* 0x00000004150e7825 */ /* 0x004fc800078e0202 */
[----:B------:R-:W-:Y:S01]  /*a6ab0*/  IMAD.WIDE R16, R21, 0x4, R4 ;  /* 0x0000000415107825 */ /* 0x000fe200078e0204 */
[----:B------:R2:W-:Y:S03]  /*a6ac0*/  @P4 STG.E desc[UR60][R14.64], R68 ;  /* 0x000000440e004986 */ /* 0x0005e6000c10193c */
[----:B------:R-:W-:Y:S01]  /*a6ad0*/  VIADD R0, R6, 0x1c4 ;  /* 0x000001c406007836 */ /* 0x000fe20000000000 */
[----:B------:R-:W-:-:S03]  /*a6ae0*/  ISETP.LT.AND P6, PT, R7, R80, !P1 ;  /* 0x000000500700720c */ /* 0x000fc60004fc1270 */
[----:B------:R2:W-:Y:S01]  /*a6af0*/  @P2 STG.E desc[UR60][R16.64], R64 ;  /* 0x0000004010002986 */ /* 0x0005e2000c10193c */
[----:B------:R-:W-:Y:S02]  /*a6b00*/  ISETP.LT.AND P2, PT, R9, R80, !P1 ;  /* 0x000000500900720c */ /* 0x000fe40004f41270 */
[----:B------:R-:W-:Y:S02]  /*a6b10*/  ISETP.GE.AND P1, PT, R0, R23, PT ;  /* 0x000000170000720c */ /* 0x000fe40003f26270 */
[----:B------:R-:W-:Y:S01]  /*a6b20*/  IADD3 R11, R21, R20, RZ ;  /* 0x00000014150b7210 */ /* 0x000fe20007ffe0ff */
[----:B------:R-:W3:Y:S01]  /*a6b30*/  LDC R0, c[0x0][0x248] ;  /* 0x00009200ff007b82 */ /* 0x000ee20000000800 */
[-C--:B------:R-:W-:Y:S02]  /*a6b40*/  ISETP.LT.AND P4, PT, R7, R80.reuse, !P3 ;  /* 0x000000500700720c */ /* 0x080fe40005f81270 */
[----:B------:R-:W-:Y:S01]  /*a6b50*/  ISETP.LT.AND P3, PT, R9, R80, !P3 ;  /* 0x000000500900720c */ /* 0x000fe20005f61270 */
[----:B----4-:R-:W-:-:S02]  /*a6b60*/  IMAD.IADD R21, R11, 0x1, R8 ;  /* 0x000000010b157824 */ /* 0x010fc400078e0208 */
[C---:B-1----:R-:W-:Y:S02]  /*a6b70*/  IMAD.WIDE R18, R11.reuse, 0x4, R2 ;  /* 0x000000040b127825 */ /* 0x042fe400078e0202 */
[----:B------:R-:W1:Y:S02]  /*a6b80*/  LDC R23, c[0x0][0x22c] ;  /* 0x00008b00ff177b82 */ /* 0x000e640000000800 */
[----:B------:R-:W-:-:S04]  /*a6b90*/  IMAD.WIDE R12, R11, 0x4, R4 ;  /* 0x000000040b0c7825 */ /* 0x000fc800078e0204 */
[C---:B--2---:R-:W-:Y:S02]  /*a6ba0*/  IMAD.WIDE R14, R21.reuse, 0x4, R2 ;  /* 0x00000004150e7825 */ /* 0x044fe400078e0202 */
[----:B------:R-:W2:Y:S02]  /*a6bb0*/  LDC R20, c[0x0][0x248] ;  /* 0x00009200ff147b82 */ /* 0x000ea40000000800 */
[----:B------:R-:W-:-:S04]  /*a6bc0*/  IMAD.WIDE R16, R21, 0x4, R4 ;  /* 0x0000000415107825 */ /* 0x000fc800078e0204 */
[----:B---3--:R-:W-:Y:S02]  /*a6bd0*/  IMAD.IADD R11, R21, 0x1, R22 ;  /* 0x00000001150b7824 */ /* 0x008fe400078e0216 */
[C---:B------:R-:W-:Y:S01]  /*a6be0*/  VIADD R21, R6.reuse, 0x1c6 ;  /* 0x000001c606157836 */ /* 0x040fe20000000000 */
[----:B------:R-:W-:Y:S01]  /*a6bf0*/  IADD3 R8, R6, 0x1c5, RZ ;  /* 0x000001c506087810 */ /* 0x000fe20007ffe0ff */
[----:B------:R-:W3:Y:S01]  /*a6c00*/  LDC R22, c[0x0][0x248] ;  /* 0x00009200ff167b82 */ /* 0x000ee20000000800 */
[----:B------:R4:W-:Y:S01]  /*a6c10*/  @P6 STG.E desc[UR60][R18.64], R61 ;  /* 0x0000003d12006986 */ /* 0x0009e2000c10193c */
[----:B------:R-:W-:-:S03]  /*a6c20*/  ISETP.LT.AND P6, PT, R7, R80, !P1 ;  /* 0x000000500700720c */ /* 0x000fc60004fc1270 */
[----:B------:R1:W-:Y:S04]  /*a6c30*/  @P2 STG.E desc[UR60][R12.64], R57 ;  /* 0x000000390c002986 */ /* 0x0003e8000c10193c */
[----:B------:R2:W-:Y:S04]  /*a6c40*/  @P4 STG.E desc[UR60][R14.64], R69 ;  /* 0x000000450e004986 */ /* 0x0005e8000c10193c */
[----:B------:R3:W-:Y:S01]  /*a6c50*/  @P3 STG.E desc[UR60][R16.64], R65 ;  /* 0x0000004110003986 */ /* 0x0007e2000c10193c */
[----:B------:R-:W-:Y:S01]  /*a6c60*/  ISETP.LT.AND P3, PT, R9, R80, !P1 ;  /* 0x000000500900720c */ /* 0x000fe20004f61270 */
[----:B----4-:R-:W-:Y:S01]  /*a6c70*/  IMAD.WIDE R18, R11, 0x4, R2 ;  /* 0x000000040b127825 */ /* 0x010fe200078e0202 */
[----:B------:R-:W-:-:S02]  /*a6c80*/  ISETP.GE.AND P1, PT, R21, R24, PT ;  /* 0x000000181500720c */ /* 0x000fc40003f26270 */
[C---:B------:R-:W-:Y:S01]  /*a6c90*/  IADD3 R21, R11.reuse, R0, RZ ;  /* 0x000000000b157210 */ /* 0x040fe20007ffe0ff */
[----:B-1----:R-:W-:Y:S01]  /*a6ca0*/  IMAD.WIDE R12, R11, 0x4, R4 ;  /* 0x000000040b0c7825 */ /* 0x002fe200078e0204 */
[----:B------:R-:W-:Y:S01]  /*a6cb0*/  ISETP.GE.AND P2, PT, R8, R63, PT ;  /* 0x0000003f0800720c */ /* 0x000fe20003f46270 */
[----:B------:R-:W1:Y:S01]  /*a6cc0*/  LDC R24, c[0x0][0x22c] ;  /* 0x00008b00ff187b82 */ /* 0x000e620000000800 */
[----:B------:R-:W4:Y:S01]  /*a6cd0*/  LDL.LU R63, [R1+0x2de4] ;  /* 0x002de400013f7983 */ /* 0x000f220000300800 */
[----:B------:R-:W-:-:S03]  /*a6ce0*/  VIADD R0, R6, 0x1c7 ;  /* 0x000001c706007836 */ /* 0x000fc60000000000 */
[----:B------:R1:W-:Y:S03]  /*a6cf0*/  @P6 STG.E desc[UR60][R18.64], R62 ;  /* 0x0000003e12006986 */ /* 0x0003e6000c10193c */
[----:B------:R-:W1:Y:S01]  /*a6d00*/  LDC R8, c[0x0][0x248] ;  /* 0x00009200ff087b82 */ /* 0x000e620000000800 */
[----:B------:R1:W-:Y:S01]  /*a6d10*/  @P3 STG.E desc[UR60][R12.64], R58 ;  /* 0x0000003a0c003986 */ /* 0x0003e2000c10193c */
[----:B------:R-:W-:-:S03]  /*a6d20*/  ISETP.GE.AND P3, PT, R0, R59, PT ;  /* 0x0000003b0000720c */ /* 0x000fc60003f66270 */
[----:B------:R-:W4:Y:S01]  /*a6d30*/  LDL.LU R59, [R1+0x2de0] ;  /* 0x002de000013b7983 */ /* 0x000f220000300800 */
[-C--:B------:R-:W-:Y:S02]  /*a6d40*/  ISETP.LT.AND P4, PT, R7, R80.reuse, !P2 ;  /* 0x000000500700720c */ /* 0x080fe40005781270 */
[----:B------:R-:W-:Y:S01]  /*a6d50*/  ISETP.LT.AND P2, PT, R9, R80, !P2 ;  /* 0x000000500900720c */ /* 0x000fe20005741270 */
[----:B--2---:R-:W-:Y:S01]  /*a6d60*/  IMAD.WIDE R14, R21, 0x4, R2 ;  /* 0x00000004150e7825 */ /* 0x004fe200078e0202 */
[----:B------:R-:W-:-:S03]  /*a6d70*/  IADD3 R0, R6, 0x1c8, RZ ;  /* 0x000001c806007810 */ /* 0x000fc60007ffe0ff */
[----:B---3--:R-:W-:Y:S01]  /*a6d80*/  IMAD.WIDE R16, R21, 0x4, R4 ;  /* 0x0000000415107825 */ /* 0x008fe200078e0204 */
[----:B------:R-:W-:-:S05]  /*a6d90*/  ISETP.LT.AND P6, PT, R7, R80, !P1 ;  /* 0x000000500700720c */ /* 0x000fca0004fc1270 */
[----:B------:R2:W-:Y:S01]  /*a6da0*/  @P4 STG.E desc[UR60][R14.64], R70 ;  /* 0x000000460e004986 */ /* 0x0005e2000c10193c */
[----:B------:R-:W-:Y:S01]  /*a6db0*/  IMAD.IADD R11, R21, 0x1, R20 ;  /* 0x00000001150b7824 */ /* 0x000fe200078e0214 */
[-C--:B------:R-:W-:Y:S01]  /*a6dc0*/  ISETP.LT.AND P4, PT, R7, R80.reuse, !P3 ;  /* 0x000000500700720c */ /* 0x080fe20005f81270 */
[----:B------:R-:W3:Y:S01]  /*a6dd0*/  LDC R20, c[0x0][0x248] ;  /* 0x00009200ff147b82 */ /* 0x000ee20000000800 */
[----:B------:R2:W-:Y:S01]  /*a6de0*/  @P2 STG.E desc[UR60][R16.64], R66 ;  /* 0x0000004210002986 */ /* 0x0005e2000c10193c */
[CC--:B------:R-:W-:Y:S02]  /*a6df0*/  ISETP.LT.AND P2, PT, R9.reuse, R80.reuse, !P1 ;  /* 0x000000500900720c */ /* 0x0c0fe40004f41270 */
[----:B------:R-:W-:Y:S02]  /*a6e00*/  ISETP.GE.AND P1, PT, R0, R23, PT ;  /* 0x000000170000720c */ /* 0x000fe40003f26270 */
[----:B------:R-:W-:Y:S02]  /*a6e10*/  ISETP.LT.AND P3, PT, R9, R80, !P3 ;  /* 0x000000500900720c */ /* 0x000fe40005f61270 */
[----:B------:R-:W3:Y:S01]  /*a6e20*/  LDC R0, c[0x0][0x248] ;  /* 0x00009200ff007b82 */ /* 0x000ee20000000800 */
[----:B-1----:R-:W-:-:S02]  /*a6e30*/  IMAD.IADD R21, R11, 0x1, R8 ;  /* 0x000000010b157824 */ /* 0x002fc400078e0208 */
[----:B------:R-:W-:-:S04]  /*a6e40*/  IMAD.WIDE R18, R11, 0x4, R2 ;  /* 0x000000040b127825 */ /* 0x000fc800078e0202 */
[----:B------:R-:W-:Y:S01]  /*a6e50*/  IMAD.WIDE R12, R11, 0x4, R4 ;  /* 0x000000040b0c7825 */ /* 0x000fe200078e0204 */
[----:B------:R-:W1:Y:S03]  /*a6e60*/  LDC R23, c[0x0][0x22c] ;  /* 0x00008b00ff177b82 */ /* 0x000e660000000800 */
[----:B------:R-:W-:Y:S02]  /*a6e70*/  VIADD R8, R6, 0x1c9 ;  /* 0x000001c906087836 */ /* 0x000fe40000000000 */
[----:B--2---:R-:W-:-:S04]  /*a6e80*/  IMAD.WIDE R14, R21, 0x4, R2 ;  /* 0x00000004150e7825 */ /* 0x004fc800078e0202 */
[C---:B------:R-:W-:Y:S01]  /*a6e90*/  IMAD.WIDE R16, R21.reuse, 0x4, R4 ;  /* 0x0000000415107825 */ /* 0x040fe200078e0204 */
[----:B------:R-:W-:Y:S02]  /*a6ea0*/  IADD3 R11, R21, R22, RZ ;  /* 0x00000016150b7210 */ /* 0x000fe40007ffe0ff */
[----:B------:R-:W2:Y:S01]  /*a6eb0*/  LDC R22, c[0x0][0x248] ;  /* 0x00009200ff167b82 */ /* 0x000ea20000000800 */
[----:B------:R-:W-:Y:S01]  /*a6ec0*/  VIADD R21, R6, 0x1ca ;  /* 0x000001ca06157836 */ /* 0x000fe20000000000 */
[----:B----4-:R4:W-:Y:S01]  /*a6ed0*/  @P6 STG.E desc[UR60][R18.64], R63 ;  /* 0x0000003f12006986 */ /* 0x0109e2000c10193c */
[----:B------:R-:W-:-:S03]  /*a6ee0*/  ISETP.LT.AND P6, PT, R7, R80, !P1 ;  /* 0x000000500700720c */ /* 0x000fc60004fc1270 */
[----:B------:R3:W-:Y:S01]  /*a6ef0*/  @P2 STG.E desc[UR60][R12.64], R59 ;  /* 0x0000003b0c002986 */ /* 0x0007e2000c10193c */
[----:B------:R-:W-:Y:S01]  /*a6f00*/  ISETP.GE.AND P2, PT, R8, R77, PT ;  /* 0x0000004d0800720c */ /* 0x000fe20003f46270 */
[----:B----4-:R-:W-:Y:S01]  /*a6f10*/  IMAD.WIDE R18, R11, 0x4, R2 ;  /* 0x000000040b127825 */ /* 0x010fe200078e0202 */
[----:B------:R-:W4:Y:S01]  /*a6f20*/  LDC R8, c[0x0][0x248] ;  /* 0x00009200ff087b82 */ /* 0x000f220000000800 */
[----:B------:R1:W-:Y:S04]  /*a6f30*/  @P4 STG.E desc[UR60][R14.64], R71 ;  /* 0x000000470e004986 */ /* 0x0003e8000c10193c */
[----:B------:R-:W2:Y:S04]  /*a6f40*/  LDL.LU R77, [R1+0x2ddc] ;  /* 0x002ddc00014d7983 */ /* 0x000ea80000300800 */
[----:B------:R1:W-:Y:S01]  /*a6f50*/  @P3 STG.E desc[UR60][R16.64], R67 ;  /* 0x0000004310003986 */ /* 0x0003e2000c10193c */
[----:B------:R-:W-:Y:S01]  /*a6f60*/  ISETP.LT.AND P3, PT, R9, R80, !P1 ;  /* 0x000000500900720c */ /* 0x000fe20004f61270 */
[----:B---3--:R-:W-:Y:S01]  /*a6f70*/  IMAD.WIDE R12, R11, 0x4, R4 ;  /* 0x000000040b0c7825 */ /* 0x008fe200078e0204 */
[----:B------:R-:W-:Y:S01]  /*a6f80*/  ISETP.GE.AND P1, PT, R21, R24, PT ;  /* 0x000000181500720c */ /* 0x000fe20003f26270 */
[----:B------:R3:W-:Y:S01]  /*a6f90*/  @P6 STG.E desc[UR60][R18.64], R76 ;  /* 0x0000004c12006986 */ /* 0x0007e2000c10193c */
[----:B------:R-:W-:Y:S01]  /*a6fa0*/  ISETP.LT.AND P4, PT, R7, R80, !P2 ;  /* 0x000000500700720c */ /* 0x000fe20005781270 */
[----:B------:R-:W-:Y:S01]  /*a6fb0*/  IMAD.IADD R21, R11, 0x1, R0 ;  /* 0x000000010b157824 */ /* 0x000fe200078e0200 */
[----:B------:R-:W-:Y:S01]  /*a6fc0*/  IADD3 R0, R6, 0x1cb, RZ ;  /* 0x000001cb06007810 */ /* 0x000fe20007ffe0ff */
[----:B------:R-:W2:Y:S06]  /*a6fd0*/  LDC R24, c[0x0][0x22c] ;  /* 0x00008b00ff187b82 */ /* 0x000eac0000000800 */
[----:B------:R3:W-:Y:S01]  /*a6fe0*/  @P3 STG.E desc[UR60][R12.64], R72 ;  /* 0x000000480c003986 */ /* 0x0007e2000c10193c */
[----:B------:R-:W-:-:S03]  /*a6ff0*/  ISETP.GE.AND P3, PT, R0, R78, PT ;  /* 0x0000004e0000720c */ /* 0x000fc60003f66270 */
[----:B------:R-:W2:Y:S01]  /*a7000*/  LDL.LU R78, [R1+0x2dd8] ;  /* 0x002dd800014e7983 */ /* 0x000ea20000300800 */
[----:B------:R-:W-:Y:S01]  /*a7010*/  ISETP.LT.AND P2, PT, R9, R80, !P2 ;  /* 0x000000500900720c */ /* 0x000fe20005741270 */
[----:B-1----:R-:W-:-:S04]  /*a7020*/  IMAD.WIDE R14, R21, 0x4, R2 ;  /* 0x00000004150e7825 */ /* 0x002fc800078e0202 */
[----:B------:R-:W-:Y:S01]  /*a7030*/  IMAD.WIDE R16, R21, 0x4, R4 ;  /* 0x0000000415107825 */ /* 0x000fe200078e0204 */
[----:B------:R1:W-:Y:S03]  /*a7040*/  @P4 STG.E desc[UR60][R14.64], R88 ;  /* 0x000000580e004986 */ /* 0x0003e6000c10193c */
[----:B------:R-:W-:Y:S01]  /*a7050*/  VIADD R0, R6, 0x1cc ;  /* 0x000001cc06007836 */ /* 0x000fe20000000000 */
[-C--:B------:R-:W-:Y:S01]  /*a7060*/  ISETP.LT.AND P6, PT, R7, R80.reuse, !P1 ;  /* 0x000000500700720c */ /* 0x080fe20004fc1270 */
[----:B------:R-:W-:Y:S02]  /*a7070*/  IMAD.IADD R11, R21, 0x1, R20 ;  /* 0x00000001150b7824 */ /* 0x000fe400078e0214 */
[----:B------:R1:W-:Y:S01]  /*a7080*/  @P2 STG.E desc[UR60][R16.64], R84 ;  /* 0x0000005410002986 */ /* 0x0003e2000c10193c */
[----:B------:R-:W-:Y:S01]  /*a7090*/  ISETP.LT.AND P2, PT, R9, R80, !P1 ;  /* 0x000000500900720c */ /* 0x000fe20004f41270 */
[----:B------:R-:W2:Y:S01]  /*a70a0*/  LDC R20, c[0x0][0x248] ;  /* 0x00009200ff147b82 */ /* 0x000ea20000000800 */
[----:B------:R-:W-:-:S02]  /*a70b0*/  ISETP.GE.AND P1, PT, R0, R23, PT ;  /* 0x000000170000720c */ /* 0x000fc40003f26270 */
[-C--:B------:R-:W-:Y:S02]  /*a70c0*/  ISETP.LT.AND P4, PT, R7, R80.reuse, !P3 ;  /* 0x000000500700720c */ /* 0x080fe40005f81270 */
[----:B------:R-:W-:-:S03]  /*a70d0*/  ISETP.LT.AND P3, PT, R9, R80, !P3 ;  /* 0x000000500900720c */ /* 0x000fc60005f61270 */
[----:B------:R-:W2:Y:S01]  /*a70e0*/  LDC R0, c[0x0][0x248] ;  /* 0x00009200ff007b82 */ /* 0x000ea20000000800 */
[C---:B----4-:R-:W-:Y:S01]  /*a70f0*/  IADD3 R21, R11.reuse, R8, RZ ;  /* 0x000000080b157210 */ /* 0x050fe20007ffe0ff */
[----:B---3--:R-:W-:-:S04]  /*a7100*/  IMAD.WIDE R18, R11, 0x4, R2 ;  /* 0x000000040b127825 */ /* 0x008fc800078e0202 */
[----:B------:R-:W-:Y:S02]  /*a7110*/  IMAD.WIDE R12, R11, 0x4, R4 ;  /* 0x000000040b0c7825 */ /* 0x000fe400078e0204 */
[----:B------:R-:W3:Y:S02]  /*a7120*/  LDC R23, c[0x0][0x22c] ;  /* 0x00008b00ff177b82 */ /* 0x000ee40000000800 */
[----:B-1----:R-:W-:-:S04]  /*a7130*/  IMAD.WIDE R14, R21, 0x4, R2 ;  /* 0x00000004150e7825 */ /* 0x002fc800078e0202 */
[----:B------:R-:W-:-:S04]  /*a7140*/  IMAD.WIDE R16, R21, 0x4, R4 ;  /* 0x0000000415107825 */ /* 0x000fc800078e0204 */
[----:B--2---:R-:W-:Y:S01]  /*a7150*/  IMAD.IADD R11, R21, 0x1, R22 ;  /* 0x00000001150b7824 */ /* 0x004fe200078e0216 */
[C---:B------:R-:W-:Y:S01]  /*a7160*/  IADD3 R21, R6.reuse, 0x1ce, RZ ;  /* 0x000001ce06157810 */ /* 0x040fe20007ffe0ff */
[----:B------:R-:W-:Y:S01]  /*a7170*/  VIADD R8, R6, 0x1cd ;  /* 0x000001cd06087836 */ /* 0x000fe20000000000 */
[----:B------:R-:W1:Y:S01]  /*a7180*/  LDC R22, c[0x0][0x248] ;  /* 0x00009200ff167b82 */ /* 0x000e620000000800 */
[----:B------:R2:W-:Y:S01]  /*a7190*/  @P6 STG.E desc[UR60][R18.64], R77 ;  /* 0x0000004d12006986 */ /* 0x0005e2000c10193c */
[----:B------:R-:W-:-:S03]  /*a71a0*/  ISETP.LT.AND P6, PT, R7, R80, !P1 ;  /* 0x000000500700720c */ /* 0x000fc60004fc1270 */
[----:B------:R4:W-:Y:S04]  /*a71b0*/  @P2 STG.E desc[UR60][R12.64], R73 ;  /* 0x000000490c002986 */ /* 0x0009e8000c10193c */
[----:B------:R3:W-:Y:S04]  /*a71c0*/  @P4 STG.E desc[UR60][R14.64], R89 ;  /* 0x000000590e004986 */ /* 0x0007e8000c10193c */
[----:B------:R1:W-:Y:S01]  /*a71d0*/  @P3 STG.E desc[UR60][R16.64], R85 ;  /* 0x0000005510003986 */ /* 0x0003e2000c10193c */
[----:B------:R-:W-:Y:S01]  /*a71e0*/  ISETP.LT.AND P3, PT, R9, R80, !P1 ;  /* 0x000000500900720c */ /* 0x000fe20004f61270 */
[----:B--2---:R-:W-:Y:S01]  /*a71f0*/  IMAD.WIDE R18, R11, 0x4, R2 ;  /* 0x000000040b127825 */ /* 0x004fe200078e0202 */
[----:B------:R-:W-:-:S03]  /*a7200*/  ISETP.GE.AND P1, PT, R21, R24, PT ;  /* 0x000000181500720c */ /* 0x000fc60003f26270 */
[C---:B----4-:R-:W-:Y:S01]  /*a7210*/  IMAD.WIDE R12, R11.reuse, 0x4, R4 ;  /* 0x000000040b0c7825 */ /* 0x050fe200078e0204 */
[----:B------:R-:W-:Y:S01]  /*a7220*/  ISETP.GE.AND P2, PT, R8, R79, PT ;  /* 0x0000004f0800720c */ /* 0x000fe20003f46270 */
[----:B------:R-:W2:Y:S01]  /*a7230*/  LDC R24, c[0x0][0x22c] ;  /* 0x00008b00ff187b82 */ /* 0x000ea20000000800 */
[----:B------:R-:W4:Y:S01]  /*a7240*/  LDL.LU R79, [R1+0x2dd4] ;  /* 0x002dd400014f7983 */ /* 0x000f220000300800 */
[----:B------:R-:W-:Y:S02]  /*a7250*/  IMAD.IADD R21, R11, 0x1, R0 ;  /* 0x000000010b157824 */ /* 0x000fe400078e0200 */
[----:B------:R-:W-:Y:S01]  /*a7260*/  VIADD R0, R6, 0x1cf ;  /* 0x000001cf06007836 */ /* 0x000fe20000000000 */
        /* <DEDUP_REMOVED lines=8> */
[----:B-1----:R-:W-:-:S04]  /*a72f0*/  IMAD.WIDE R16, R21, 0x4, R4 ;  /* 0x0000000415107825 */ /* 0x002fc800078e0204 */
[----:B------:R-:W-:Y:S02]  /*a7300*/  VIADD R0, R6, 0x1d0 ;  /* 0x000001d006007836 */ /* 0x000fe40000000000 */
[----:B------:R1:W-:Y:S01]  /*a7310*/  @P4 STG.E desc[UR60][R14.64], R90 ;  /* 0x0000005a0e004986 */ /* 0x0003e2000c10193c */
[----:B------:R-:W-:-:S03]  /*a7320*/  ISETP.LT.AND P6, PT, R7, R80, !P1 ;  /* 0x000000500700720c */ /* 0x000fc60004fc1270 */
[----:B------:R3:W-:Y:S01]  /*a7330*/  @P2 STG.E desc[UR60][R16.64], R86 ;  /* 0x0000005610002986 */ /* 0x0007e2000c10193c */
[----:B------:R-:W-:Y:S02]  /*a7340*/  ISETP.LT.AND P2, PT, R9, R80, !P1 ;  /* 0x000000500900720c */ /* 0x000fe40004f41270 */
[----:B------:R-:W-:Y:S02]  /*a7350*/  ISETP.GE.AND P1, PT, R0, R23, PT ;  /* 0x000000170000720c */ /* 0x000fe40003f26270 */
[----:B------:R-:W-:Y:S01]  /*a7360*/  IADD3 R11, R21, R20, RZ ;  /* 0x00000014150b7210 */ /* 0x000fe20007ffe0ff */
[----:B------:R-:W4:Y:S01]  /*a7370*/  LDC R0, c[0x0][0x248] ;  /* 0x00009200ff007b82 */ /* 0x000f220000000800 */
[-C--:B------:R-:W-:Y:S02]  /*a7380*/  ISETP.LT.AND P4, PT, R7, R80.reuse, !P3 ;  /* 0x000000500700720c */ /* 0x080fe40005f81270 */
[----:B------:R-:W-:Y:S01]  /*a7390*/  ISETP.LT.AND P3, PT, R9, R80, !P3 ;  /* 0x000000500900720c */ /* 0x000fe20005f61270 */
[----:B--2---:R-:W-:-:S02]  /*a73a0*/  IMAD.IADD R21, R11, 0x1, R8 ;  /* 0x000000010b157824 */ /* 0x004fc400078e0208 */
[C---:B------:R-:W-:Y:S01]  /*a73b0*/  IMAD.WIDE R18, R11.reuse, 0x4, R2 ;  /* 0x000000040b127825 */ /* 0x040fe200078e0202 */
[----:B------:R-:W-:Y:S01]  /*a73c0*/  IADD3 R8, R6, 0x1d1, RZ ;  /* 0x000001d106087810 */ /* 0x000fe20007ffe0ff */
[----:B------:R-:W2:Y:S02]  /*a73d0*/  LDC R23, c[0x0][0x22c] ;  /* 0x00008b00ff177b82 */ /* 0x000ea40000000800 */
[----:B------:R-:W-:-:S04]  /*a73e0*/  IMAD.WIDE R12, R11, 0x4, R4 ;  /* 0x000000040b0c7825 */ /* 0x000fc800078e0204 */
[C---:B-1----:R-:W-:Y:S02]  /*a73f0*/  IMAD.WIDE R14, R21.reuse, 0x4, R2 ;  /* 0x00000004150e7825 */ /* 0x042fe400078e0202 */
[----:B------:R-:W1:Y:S02]  /*a7400*/  LDC R20, c[0x0][0x248] ;  /* 0x00009200ff147b82 */ /* 0x000e640000000800 */
[----:B---3--:R-:W-:-:S04]  /*a7410*/  IMAD.WIDE R16, R21, 0x4, R4 ;  /* 0x0000000415107825 */ /* 0x008fc800078e0204 */
[----:B------:R-:W-:Y:S02]  /*a7420*/  IMAD.IADD R11, R21, 0x1, R22 ;  /* 0x00000001150b7824 */ /* 0x000fe400078e0216 */
[----:B------:R-:W-:Y:S01]  /*a7430*/  VIADD R21, R6, 0x1d2 ;  /* 0x000001d206157836 */ /* 0x000fe20000000000 */
        /* <DEDUP_REMOVED lines=11> */
[----:B--2---:R-:W-:Y:S01]  /*a74f0*/  IMAD.WIDE R12, R11, 0x4, R4 ;  /* 0x000000040b0c7825 */ /* 0x004fe200078e0204 */
[----:B------:R-:W-:-:S02]  /*a7500*/  ISETP.GE.AND P1, PT, R21, R24, PT ;  /* 0x000000181500720c */ /* 0x000fc40003f26270 */
[----:B------:R-:W-:Y:S01]  /*a7510*/  IADD3 R21, R11, R0, RZ ;  /* 0x000000000b157210 */ /* 0x000fe20007ffe0ff */
[----:B------:R-:W-:Y:S01]  /*a7520*/  VIADD R0, R6, 0x1d3 ;  /* 0x000001d306007836 */ /* 0x000fe20000000000 */
[----:B------:R2:W-:Y:S01]  /*a7530*/  @P6 STG.E desc[UR60][R18.64], R96 ;  /* 0x0000006012006986 */ /* 0x0005e2000c10193c */
[----:B------:R-:W-:Y:S01]  /*a7540*/  ISETP.LT.AND P4, PT, R7, R80, !P2 ;  /* 0x000000500700720c */ /* 0x000fe20005781270 */
[----:B------:R-:W3:Y:S05]  /*a7550*/  LDC R24, c[0x0][0x22c] ;  /* 0x00008b00ff187b82 */ /* 0x000eea0000000800 */
[----:B------:R2:W-:Y:S01]  /*a7560*/  @P3 STG.E desc[UR60][R12.64], R92 ;  /* 0x0000005c0c003986 */ /* 0x0005e2000c10193c */
[----:B------:R-:W-:-:S03]  /*a7570*/  ISETP.GE.AND P3, PT, R0, R98, PT ;  /* 0x000000620000720c */ /* 0x000fc60003f66270 */
[----:B------:R-:W3:Y:S01]  /*a7580*/  LDL.LU R98, [R1+0x2dc8] ;  /* 0x002dc80001627983 */ /* 0x000ee20000300800 */
[----:B------:R-:W-:Y:S01]  /*a7590*/  ISETP.LT.AND P2, PT, R9, R80, !P2 ;  /* 0x000000500900720c */ /* 0x000fe20005741270 */
[----:B-1----:R-:W-:Y:S01]  /*a75a0*/  IMAD.WIDE R14, R21, 0x4, R2 ;  /* 0x00000004150e7825 */ /* 0x002fe200078e0202 */
[----:B------:R-:W-:-:S03]  /*a75b0*/  IADD3 R0, R6, 0x1d4, RZ ;  /* 0x000001d406007810 */ /* 0x000fc60007ffe0ff */
[----:B------:R-:W-:Y:S01]  /*a75c0*/  IMAD.WIDE R16, R21, 0x4, R4 ;  /* 0x0000000415107825 */ /* 0x000fe200078e0204 */
[----:B------:R1:W-:Y:S01]  /*a75d0*/  @P4 STG.E desc[UR60][R14.64], R120 ;  /* 0x000000780e004986 */ /* 0x0003e2000c10193c */
[-C--:B------:R-:W-:Y:S02]  /*a75e0*/  ISETP.LT.AND P6, PT, R7, R80.reuse, !P1 ;  /* 0x000000500700720c */ /* 0x080fe40004fc1270 */
[----:B------:R-:W-:Y:S01]  /*a75f0*/  IMAD.IADD R11, R21, 0x1, R20 ;  /* 0x00000001150b7824 */ /* 0x000fe200078e0214 */
[-C--:B------:R-:W-:Y:S01]  /*a7600*/  ISETP.LT.AND P4, PT, R7, R80.reuse, !P3 ;  /* 0x000000500700720c */ /* 0x080fe20005f81270 */
[----:B------:R-:W3:Y:S02]  /*a7610*/  LDC R20, c[0x0][0x248] ;  /* 0x00009200ff147b82 */ /* 0x000ee40000000800 */
[----:B------:R1:W-:Y:S01]  /*a7620*/  @P2 STG.E desc[UR60][R16.64], R116 ;  /* 0x0000007410002986 */ /* 0x0003e2000c10193c */
[----:B------:R-:W-:Y:S02]  /*a7630*/  ISETP.LT.AND P2, PT, R9, R80, !P1 ;  /* 0x000000500900720c */ /* 0x000fe40004f41270 */
[----:B------:R-:W-:-:S02]  /*a7640*/  ISETP.GE.AND P1, PT, R0, R23, PT ;  /* 0x000000170000720c */ /* 0x000fc40003f26270 */
[----:B------:R-:W-:Y:S01]  /*a7650*/  ISETP.LT.AND P3, PT, R9, R80, !P3 ;  /* 0x000000500900720c */ /* 0x000fe20005f61270 */
[----:B------:R-:W3:Y:S01]  /*a7660*/  LDC R0, c[0x0][0x248] ;  /* 0x00009200ff007b82 */ /* 0x000ee20000000800 */
[C---:B----4-:R-:W-:Y:S02]  /*a7670*/  IMAD.IADD R21, R11.reuse, 0x1, R8 ;  /* 0x000000010b157824 */ /* 0x050fe400078e0208 */
[----:B--2---:R-:W-:-:S04]  /*a7680*/  IMAD.WIDE R18, R11, 0x4, R2 ;  /* 0x000000040b127825 */ /* 0x004fc800078e0202 */
[----:B------:R-:W-:Y:S01]  /*a7690*/  IMAD.WIDE R12, R11, 0x4, R4 ;  /* 0x000000040b0c7825 */ /* 0x000fe200078e0204 */
[----:B------:R-:W2:Y:S03]  /*a76a0*/  LDC R23, c[0x0][0x22c] ;  /* 0x00008b00ff177b82 */ /* 0x000ea60000000800 */
[----:B-1----:R-:W-:-:S04]  /*a76b0*/  IMAD.WIDE R14, R21, 0x4, R2 ;  /* 0x00000004150e7825 */ /* 0x002fc800078e0202 */
[C---:B------:R-:W-:Y:S01]  /*a76c0*/  IMAD.WIDE R16, R21.reuse, 0x4, R4 ;  /* 0x0000000415107825 */ /* 0x040fe200078e0204 */
[----:B---3--:R-:W-:Y:S02]  /*a76d0*/  IADD3 R11, R21, R22, RZ ;  /* 0x00000016150b7210 */ /* 0x008fe40007ffe0ff */
[----:B------:R-:W1:Y:S01]  /*a76e0*/  LDC R22, c[0x0][0x248] ;  /* 0x00009200ff167b82 */ /* 0x000e620000000800 */
        /* <DEDUP_REMOVED lines=8> */
[----:B---3--:R-:W-:Y:S01]  /*a7770*/  IMAD.WIDE R18, R11, 0x4, R2 ;  /* 0x000000040b127825 */ /* 0x008fe200078e0202 */
[----:B------:R-:W-:-:S03]  /*a7780*/  ISETP.GE.AND P1, PT, R21, R24, PT ;  /* 0x000000181500720c */ /* 0x000fc60003f26270 */
[C---:B----4-:R-:W-:Y:S01]  /*a7790*/  IMAD.WIDE R12, R11.reuse, 0x4, R4 ;  /* 0x000000040b0c7825 */ /* 0x050fe200078e0204 */
[----:B------:R-:W-:Y:S01]  /*a77a0*/  ISETP.GE.AND P2, PT, R8, R99, PT ;  /* 0x000000630800720c */ /* 0x000fe20003f46270 */
[----:B------:R-:W3:Y:S01]  /*a77b0*/  LDC R24, c[0x0][0x22c] ;  /* 0x00008b00ff187b82 */ /* 0x000ee20000000800 */
[----:B------:R-:W4:Y:S01]  /*a77c0*/  LDL.LU R99, [R1+0x2dc4] ;  /* 0x002dc40001637983 */ /* 0x000f220000300800 */
[----:B------:R-:W-:Y:S01]  /*a77d0*/  IMAD.IADD R21, R11, 0x1, R0 ;  /* 0x000000010b157824 */ /* 0x000fe200078e0200 */
[----:B------:R-:W-:Y:S02]  /*a77e0*/  IADD3 R0, R6, 0x1d7, RZ ;  /* 0x000001d706007810 */ /* 0x000fe40007ffe0ff */
[----:B------:R3:W-:Y:S03]  /*a77f0*/  @P6 STG.E desc[UR60][R18.64], R98 ;  /* 0x0000006212006986 */ /* 0x0007e6000c10193c */
[----:B------:R-:W3:Y:S01]  /*a7800*/  LDC R8, c[0x0][0x248] ;  /* 0x00009200ff087b82 */ /* 0x000ee20000000800 */
[----:B------:R3:W-:Y:S01]  /*a7810*/  @P3 STG.E desc[UR60][R12.64], R94 ;  /* 0x0000005e0c003986 */ /* 0x0007e2000c10193c */
[----:B------:R-:W-:-:S03]  /*a7820*/  ISETP.GE.AND P3, PT, R0, R95, PT ;  /* 0x0000005f0000720c */ /* 0x000fc60003f66270 */
[----:B------:R-:W4:Y:S01]  /*a7830*/  LDL.LU R95, [R1+0x2dc0] ;  /* 0x002dc000015f7983 */ /* 0x000f220000300800 */
[-C--:B------:R-:W-:Y:S02]  /*a7840*/  ISETP.LT.AND P4, PT, R7, R80.reuse, !P2 ;  /* 0x000000500700720c */ /* 0x080fe40005781270 */
[----:B------:R-:W-:Y:S01]  /*a7850*/  ISETP.LT.AND P2, PT, R9, R80, !P2 ;  /* 0x000000500900720c */ /* 0x000fe20005741270 */
[----:B--2---:R-:W-:-:S04]  /*a7860*/  IMAD.WIDE R14, R21, 0x4, R2 ;  /* 0x00000004150e7825 */ /* 0x004fc800078e0202 */
[----:B-1----:R-:W-:-:S04]  /*a7870*/  IMAD.WIDE R16, R21, 0x4, R4 ;  /* 0x0000000415107825 */ /* 0x002fc800078e0204 */
[----:B------:R-:W-:Y:S02]  /*a7880*/  VIADD R0, R6, 0x1d8 ;  /* 0x000001d806007836 */ /* 0x000fe40000000000 */
[----:B------:R1:W-:Y:S01]  /*a7890*/  @P4 STG.E desc[UR60][R14.64], R122 ;  /* 0x0000007a0e004986 */ /* 0x0003e2000c10193c */
[-C--:B------:R-:W-:Y:S01]  /*a78a0*/  ISETP.LT.AND P6, PT, R7, R80.reuse, !P1 ;  /* 0x000000500700720c */ /* 0x080fe20004fc1270 */
[----:B------:R-:W-:Y:S02]  /*a78b0*/  IMAD.IADD R11, R21, 0x1, R20 ;  /* 0x00000001150b7824 */ /* 0x000fe400078e0214 */
[----:B------:R2:W-:Y:S01]  /*a78c0*/  @P2 STG.E desc[UR60][R16.64], R118 ;  /* 0x0000007610002986 */ /* 0x0005e2000c10193c */
[-C--:B------:R-:W-:Y:S01]  /*a78d0*/  ISETP.LT.AND P2, PT, R9, R80.reuse, !P1 ;  /* 0x000000500900720c */ /* 0x080fe20004f41270 */
[----:B------:R-:W4:Y:S01]  /*a78e0*/  LDC R20, c[0x0][0x248] ;  /* 0x00009200ff147b82 */ /* 0x000f220000000800 */
[----:B------:R-:W-:Y:S02]  /*a78f0*/  ISETP.GE.AND P1, PT, R0, R23, PT ;  /* 0x000000170000720c */ /* 0x000fe40003f26270 */
[----:B------:R-:W-:-:S02]  /*a7900*/  ISETP.LT.AND P4, PT, R7, R80, !P3 ;  /* 0x000000500700720c */ /* 0x000fc40005f81270 */
[----:B------:R-:W-:-:S03]  /*a7910*/  ISETP.LT.AND P3, PT, R9, R80, !P3 ;  /* 0x000000500900720c */ /* 0x000fc60005f61270 */
[----:B------:R-:W4:Y:S01]  /*a7920*/  LDC R0, c[0x0][0x248] ;  /* 0x00009200ff007b82 */ /* 0x000f220000000800 */
[C---:B---3--:R-:W-:Y:S01]  /*a7930*/  IADD3 R21, R11.reuse, R8, RZ ;  /* 0x000000080b157210 */ /* 0x048fe20007ffe0ff */
[----:B------:R-:W-:-:S04]  /*a7940*/  IMAD.WIDE R18, R11, 0x4, R2 ;  /* 0x000000040b127825 */ /* 0x000fc800078e0202 */
[----:B------:R-:W-:Y:S02]  /*a7950*/  IMAD.WIDE R12, R11, 0x4, R4 ;  /* 0x000000040b0c7825 */ /* 0x000fe400078e0204 */
[----:B------:R-:W3:Y:S02]  /*a7960*/  LDC R23, c[0x0][0x22c] ;  /* 0x00008b00ff177b82 */ /* 0x000ee40000000800 */
[----:B------:R-:W-:Y:S02]  /*a7970*/  VIADD R8, R6, 0x1d9 ;  /* 0x000001d906087836 */ /* 0x000fe40000000000 */
[----:B-1----:R-:W-:-:S04]  /*a7980*/  IMAD.WIDE R14, R21, 0x4, R2 ;  /* 0x00000004150e7825 */ /* 0x002fc800078e0202 */
[----:B--2---:R-:W-:-:S04]  /*a7990*/  IMAD.WIDE R16, R21, 0x4, R4 ;  /* 0x0000000415107825 */ /* 0x004fc800078e0204 */
[----:B------:R-:W-:Y:S01]  /*a79a0*/  IMAD.IADD R11, R21, 0x1, R22 ;  /* 0x00000001150b7824 */ /* 0x000fe200078e0216 */
[----:B------:R-:W-:Y:S01]  /*a79b0*/  IADD3 R21, R6, 0x1da, RZ ;  /* 0x000001da06157810 */ /* 0x000fe20007ffe0ff */
[----:B------:R-:W1:Y:S01]  /*a79c0*/  LDC R22, c[0x0][0x248] ;  /* 0x00009200ff167b82 */ /* 0x000e620000000800 */
[----:B----4-:R2:W-:Y:S01]  /*a79d0*/  @P6 STG.E desc[UR60][R18.64], R99 ;  /* 0x0000006312006986 */ /* 0x0105e2000c10193c */
[----:B------:R-:W-:-:S03]  /*a79e0*/  ISETP.LT.AND P6, PT, R7, R80, !P1 ;  /* 0x000000500700720c */ /* 0x000fc60004fc1270 */
[----:B------:R4:W-:Y:S01]  /*a79f0*/  @P2 STG.E desc[UR60][R12.64], R95 ;  /* 0x0000005f0c002986 */ /* 0x0009e2000c10193c */
[----:B------:R-:W-:Y:S01]  /*a7a00*/  ISETP.GE.AND P2, PT, R8, R129, PT ;  /* 0x000000810800720c */ /* 0x000fe20003f46270 */
[----:B--2---:R-:W-:Y:S01]  /*a7a10*/  IMAD.WIDE R18, R11, 0x4, R2 ;  /* 0x000000040b127825 */ /* 0x004fe200078e0202 */
[----:B------:R-:W2:Y:S01]  /*a7a20*/  LDC R8, c[0x0][0x248] ;  /* 0x00009200ff087b82 */ /* 0x000ea20000000800 */
[----:B------:R3:W-:Y:S04]  /*a7a30*/  @P4 STG.E desc[UR60][R14.64], R123 ;  /* 0x0000007b0e004986 */ /* 0x0007e8000c10193c */
[----:B------:R-:W2:Y:S04]  /*a7a40*/  LDL.LU R129, [R1+0x2dbc] ;  /* 0x002dbc0001817983 */ /* 0x000ea80000300800 */
[----:B------:R1:W-:Y:S01]  /*a7a50*/  @P3 STG.E desc[UR60][R16.64], R119 ;  /* 0x0000007710003986 */ /* 0x0003e2000c10193c */
[----:B------:R-:W-:Y:S01]  /*a7a60*/  ISETP.LT.AND P3, PT, R9, R80, !P1 ;  /* 0x000000500900720c */ /* 0x000fe20004f61270 */
[----:B----4-:R-:W-:Y:S01]  /*a7a70*/  IMAD.WIDE R12, R11, 0x4, R4 ;  /* 0x000000040b0c7825 */ /* 0x010fe200078e0204 */
[----:B------:R-:W-:Y:S01]  /*a7a80*/  ISETP.GE.AND P1, PT, R21, R24, PT ;  /* 0x000000181500720c */ /* 0x000fe20003f26270 */
[----:B------:R4:W-:Y:S01]  /*a7a90*/  @P6 STG.E desc[UR60][R18.64], R128 ;  /* 0x0000008012006986 */ /* 0x0009e2000c10193c */
[----:B------:R-:W-:Y:S01]  /*a7aa0*/  ISETP.LT.AND P4, PT, R7, R80, !P2 ;  /* 0x000000500700720c */ /* 0x000fe20005781270 */
[----:B------:R-:W-:Y:S01]  /*a7ab0*/  IMAD.IADD R21, R11, 0x1, R0 ;  /* 0x000000010b157824 */ /* 0x000fe200078e0200 */
[----:B------:R-:W4:Y:S01]  /*a7ac0*/  LDC R24, c[0x0][0x22c] ;  /* 0x00008b00ff187b82 */ /* 0x000f220000000800 */
[----:B------:R-:W-:-:S06]  /*a7ad0*/  VIADD R0, R6, 0x1db ;  /* 0x000001db06007836 */ /* 0x000fcc0000000000 */
[----:B------:R4:W-:Y:S01]  /*a7ae0*/  @P3 STG.E desc[UR60][R12.64], R124 ;  /* 0x0000007c0c003986 */ /* 0x0009e2000c10193c */
[----:B------:R-:W-:-:S03]  /*a7af0*/  ISETP.GE.AND P3, PT, R0, R130, PT ;  /* 0x000000820000720c */ /* 0x000fc60003f66270 */
[----:B------:R-:W4:Y:S01]  /*a7b00*/  LDL.LU R130, [R1+0x2db8] ;  /* 0x002db80001827983 */ /* 0x000f220000300800 */
[----:B------:R-:W-:Y:S01]  /*a7b10*/  ISETP.LT.AND P2, PT, R9, R80, !P2 ;  /* 0x000000500900720c */ /* 0x000fe20005741270 */
[----:B---3--:R-:W-:-:S04]  /*a7b20*/  IMAD.WIDE R14, R21, 0x4, R2 ;  /* 0x00000004150e7825 */ /* 0x008fc800078e0202 */
[----:B-1----:R-:W-:Y:S01]  /*a7b30*/  IMAD.WIDE R16, R21, 0x4, R4 ;  /* 0x0000000415107825 */ /* 0x002fe200078e0204 */
        /* <DEDUP_REMOVED lines=10> */
[----:B--2---:R-:W-:-:S02]  /*a7be0*/  IMAD.IADD R21, R11, 0x1, R8 ;  /* 0x000000010b157824 */ /* 0x004fc400078e0208 */
[C---:B----4-:R-:W-:Y:S02]  /*a7bf0*/  IMAD.WIDE R18, R11.reuse, 0x4, R2 ;  /* 0x000000040b127825 */ /* 0x050fe400078e0202 */
[----:B------:R-:W2:Y:S02]  /*a7c00*/  LDC R20, c[0x0][0x248] ;  /* 0x00009200ff147b82 */ /* 0x000ea40000000800 */
[----:B------:R-:W-:-:S04]  /*a7c10*/  IMAD.WIDE R12, R11, 0x4, R4 ;  /* 0x000000040b0c7825 */ /* 0x000fc800078e0204 */
[C---:B-1----:R-:W-:Y:S02]  /*a7c20*/  IMAD.WIDE R14, R21.reuse, 0x4, R2 ;  /* 0x00000004150e7825 */ /* 0x042fe400078e0202 */
[----:B------:R-:W1:Y:S02]  /*a7c30*/  LDC R23, c[0x0][0x22c] ;  /* 0x00008b00ff177b82 */ /* 0x000e640000000800 */
[----:B---3--:R-:W-:-:S04]  /*a7c40*/  IMAD.WIDE R16, R21, 0x4, R4 ;  /* 0x0000000415107825 */ /* 0x008fc800078e0204 */
[----:B------:R-:W-:Y:S02]  /*a7c50*/  IMAD.IADD R11, R21, 0x1, R22 ;  /* 0x00000001150b7824 */ /* 0x000fe400078e0216 */
        /* <DEDUP_REMOVED lines=24> */
[----:B---3--:R-:W-:-:S04]  /*a7de0*/  IMAD.WIDE R14, R21, 0x4, R2 ;  /* 0x00000004150e7825 */ /* 0x008fc800078e0202 */
[----:B--2---:R-:W-:Y:S01]  /*a7df0*/  IMAD.WIDE R16, R21, 0x4, R4 ;  /* 0x0000000415107825 */ /* 0x004fe200078e0204 */
[----:B------:R-:W-:-:S05]  /*a7e00*/  ISETP.LT.AND P6, PT, R7, R80, !P1 ;  /* 0x000000500700720c */ /* 0x000fca0004fc1270 */
[----:B------:R2:W-:Y:S04]  /*a7e10*/  @P4 STG.E desc[UR60][R14.64], R154 ;  /* 0x0000009a0e004986 */ /* 0x0005e8000c10193c */
[----:B------:R3:W-:Y:S01]  /*a7e20*/  @P2 STG.E desc[UR60][R16.64], R134 ;  /* 0x0000008610002986 */ /* 0x0007e2000c10193c */
[----:B------:R-:W-:Y:S01]  /*a7e30*/  ISETP.LT.AND P2, PT, R9, R80, !P1 ;  /* 0x000000500900720c */ /* 0x000fe20004f41270 */
[----:B------:R-:W-:Y:S01]  /*a7e40*/  IMAD.IADD R11, R21, 0x1, R20 ;  /* 0x00000001150b7824 */ /* 0x000fe200078e0214 */
[----:B------:R-:W-:Y:S01]  /*a7e50*/  IADD3 R0, R6, 0x1e0, RZ ;  /* 0x000001e006007810 */ /* 0x000fe20007ffe0ff */
[----:B------:R-:W3:Y:S02]  /*a7e60*/  LDC R20, c[0x0][0x248] ;  /* 0x00009200ff147b82 */ /* 0x000ee40000000800 */
[----:B------:R-:W-:-:S04]  /*a7e70*/  IMAD.WIDE R18, R11, 0x4, R2 ;  /* 0x000000040b127825 */ /* 0x000fc800078e0202 */
[C---:B-1----:R-:W-:Y:S02]  /*a7e80*/  IMAD.IADD R21, R11.reuse, 0x1, R8 ;  /* 0x000000010b157824 */ /* 0x042fe400078e0208 */
[----:B------:R-:W-:-:S04]  /*a7e90*/  IMAD.WIDE R12, R11, 0x4, R4 ;  /* 0x000000040b0c7825 */ /* 0x000fc800078e0204 */
[----:B------:R-:W-:Y:S01]  /*a7ea0*/  VIADD R8, R6, 0x1e1 ;  /* 0x000001e106087836 */ /* 0x000fe20000000000 */
[----:B------:R-:W-:Y:S02]  /*a7eb0*/  ISETP.GE.AND P1, PT, R0, R23, PT ;  /* 0x000000170000720c */ /* 0x000fe40003f26270 */
[----:B------:R-:W1:Y:S01]  /*a7ec0*/  LDC R0, c[0x0][0x248] ;  /* 0x00009200ff007b82 */ /* 0x000e620000000800 */
[----:B----4-:R4:W-:Y:S01]  /*a7ed0*/  @P6 STG.E desc[UR60][R18.64], R131 ;  /* 0x0000008312006986 */ /* 0x0109e2000c10193c */
[----:B------:R-:W-:Y:S01]  /*a7ee0*/  ISETP.LT.AND P4, PT, R7, R80, !P3 ;  /* 0x000000500700720c */ /* 0x000fe20005f81270 */
[C---:B--2---:R-:W-:Y:S01]  /*a7ef0*/  IMAD.WIDE R14, R21.reuse, 0x4, R2 ;  /* 0x00000004150e7825 */ /* 0x044fe200078e0202 */
[----:B------:R-:W-:-:S04]  /*a7f00*/  IADD3 R11, R21, R22, RZ ;  /* 0x00000016150b7210 */ /* 0x000fc80007ffe0ff */
[----:B------:R-:W2:Y:S01]  /*a7f10*/  LDC R23, c[0x0][0x22c] ;  /* 0x00008b00ff177b82 */ /* 0x000ea20000000800 */
[----:B------:R1:W-:Y:S01]  /*a7f20*/  @P2 STG.E desc[UR60][R12.64], R127 ;  /* 0x0000007f0c002986 */ /* 0x0003e2000c10193c */
[----:B------:R-:W-:Y:S01]  /*a7f30*/  ISETP.GE.AND P2, PT, R8, R161, PT ;  /* 0x000000a10800720c */ /* 0x000fe20003f46270 */
[----:B---3--:R-:W-:Y:S01]  /*a7f40*/  IMAD.WIDE R16, R21, 0x4, R4 ;  /* 0x0000000415107825 */ /* 0x008fe200078e0204 */
[-C--:B------:R-:W-:Y:S01]  /*a7f50*/  ISETP.LT.AND P3, PT, R9, R80.reuse, !P3 ;  /* 0x000000500900720c */ /* 0x080fe20005f61270 */
[----:B------:R-:W3:Y:S01]  /*a7f60*/  LDL.LU R161, [R1+0x2dac] ;  /* 0x002dac0001a17983 */ /* 0x000ee20000300800 */
[CC--:B------:R-:W-:Y:S01]  /*a7f70*/  ISETP.LT.AND P6, PT, R7.reuse, R80.reuse, !P1 ;  /* 0x000000500700720c */ /* 0x0c0fe20004fc1270 */
[----:B------:R-:W-:Y:S01]  /*a7f80*/  VIADD R21, R6, 0x1e2 ;  /* 0x000001e206157836 */ /* 0x000fe20000000000 */
[----:B------:R-:W2:Y:S01]  /*a7f90*/  LDC R22, c[0x0][0x22c] ;  /* 0x00008b00ff167b82 */ /* 0x000ea20000000800 */
[----:B------:R1:W-:Y:S01]  /*a7fa0*/  @P4 STG.E desc[UR60][R14.64], R155 ;  /* 0x0000009b0e004986 */ /* 0x0003e2000c10193c */
[----:B------:R-:W-:Y:S01]  /*a7fb0*/  ISETP.LT.AND P4, PT, R7, R80, !P2 ;  /* 0x000000500700720c */ /* 0x000fe20005781270 */
[----:B----4-:R-:W-:-:S05]  /*a7fc0*/  IMAD.WIDE R18, R11, 0x4, R2 ;  /* 0x000000040b127825 */ /* 0x010fca00078e0202 */
[----:B------:R-:W4:Y:S01]  /*a7fd0*/  LDC R8, c[0x0][0x248] ;  /* 0x00009200ff087b82 */ /* 0x000f220000000800 */
[----:B------:R1:W-:Y:S01]  /*a7fe0*/  @P3 STG.E desc[UR60][R16.64], R135 ;  /* 0x0000008710003986 */ /* 0x0003e2000c10193c */
[----:B------:R-:W-:Y:S02]  /*a7ff0*/  ISETP.LT.AND P3, PT, R9, R80, !P1 ;  /* 0x000000500900720c */ /* 0x000fe40004f61270 */
[----:B------:R-:W-:Y:S01]  /*a8000*/  ISETP.GE.AND P1, PT, R21, R24, PT ;  /* 0x000000181500720c */ /* 0x000fe20003f26270 */
[----:B-1----:R-:W-:Y:S01]  /*a8010*/  IMAD.IADD R21, R11, 0x1, R0 ;  /* 0x000000010b157824 */ /* 0x002fe200078e0200 */
[----:B------:R-:W-:Y:S01]  /*a8020*/  ISETP.LT.AND P2, PT, R9, R80, !P2 ;  /* 0x000000500900720c */ /* 0x000fe20005741270 */
[----:B------:R-:W-:Y:S01]  /*a8030*/  IMAD.WIDE R12, R11, 0x4, R4 ;  /* 0x000000040b0c7825 */ /* 0x000fe200078e0204 */
[----:B------:R1:W-:Y:S01]  /*a8040*/  @P6 STG.E desc[UR60][R18.64], R160 ;  /* 0x000000a012006986 */ /* 0x0003e2000c10193c */
[----:B------:R-:W3:Y:S01]  /*a8050*/  LDC R0, c[0x0][0x248] ;  /* 0x00009200ff007b82 */ /* 0x000ee20000000800 */
[----:B------:R-:W-:Y:S01]  /*a8060*/  IADD3 R11, R21, R20, RZ ;  /* 0x00000014150b7210 */ /* 0x000fe20007ffe0ff */
[----:B------:R-:W-:-:S02]  /*a8070*/  VIADD R20, R6, 0x1e3 ;  /* 0x000001e306147836 */ /* 0x000fc40000000000 */
[C---:B------:R-:W-:Y:S02]  /*a8080*/  IMAD.WIDE R14, R21.reuse, 0x4, R2 ;  /* 0x00000004150e7825 */ /* 0x040fe400078e0202 */
[----:B------:R4:W-:Y:S01]  /*a8090*/  @P3 STG.E desc[UR60][R12.64], R156 ;  /* 0x0000009c0c003986 */ /* 0x0009e2000c10193c */
[----:B------:R-:W-:Y:S01]  /*a80a0*/  ISETP.GE.AND P3, PT, R20, R162, PT ;  /* 0x000000a21400720c */ /* 0x000fe20003f66270 */
[----:B------:R-:W-:Y:S01]  /*a80b0*/  IMAD.WIDE R16, R21, 0x4, R4 ;  /* 0x0000000415107825 */ /* 0x000fe200078e0204 */
[----:B------:R-:W-:Y:S01]  /*a80c0*/  ISETP.LT.AND P6, PT, R7, R80, !P1 ;  /* 0x000000500700720c */ /* 0x000fe20004fc1270 */
[----:B------:R-:W3:Y:S01]  /*a80d0*/  LDL.LU R162, [R1+0x2da8] ;  /* 0x002da80001a27983 */ /* 0x000ee20000300800 */
[----:B------:R-:W3:Y:S03]  /*a80e0*/  LDC R20, c[0x0][0x248] ;  /* 0x00009200ff147b82 */ /* 0x000ee60000000800 */
[----:B------:R3:W-:Y:S01]  /*a80f0*/  @P4 STG.E desc[UR60][R14.64], R164 ;  /* 0x000000a40e004986 */ /* 0x0007e2000c10193c */
[----:B------:R-:W-:-:S03]  /*a8100*/  VIADD R21, R6, 0x1e4 ;  /* 0x000001e406157836 */ /* 0x000fc60000000000 */
[----:B------:R3:W-:Y:S01]  /*a8110*/  @P2 STG.E desc[UR60][R16.64], R136 ;  /* 0x0000008810002986 */ /* 0x0007e2000c10193c */
[----:B------:R-:W-:Y:S01]  /*a8120*/  ISETP.LT.AND P2, PT, R9, R80, !P1 ;  /* 0x000000500900720c */ /* 0x000fe20004f41270 */
[----:B-1----:R-:W-:Y:S01]  /*a8130*/  IMAD.WIDE R18, R11, 0x4, R2 ;  /* 0x000000040b127825 */ /* 0x002fe200078e0202 */
[----:B--2---:R-:W-:Y:S01]  /*a8140*/  ISETP.GE.AND P1, PT, R21, R22, PT ;  /* 0x000000161500720c */ /* 0x004fe20003f26270 */
[----:B------:R-:W1:Y:S01]  /*a8150*/  LDC R24, c[0x0][0x22c] ;  /* 0x00008b00ff187b82 */ /* 0x000e620000000800 */
[C---:B----4-:R-:W-:Y:S01]  /*a8160*/  IADD3 R21, R11.reuse, R8, RZ ;  /* 0x000000080b157210 */ /* 0x050fe20007ffe0ff */
[----:B------:R-:W-:-:S04]  /*a8170*/  IMAD.WIDE R12, R11, 0x4, R4 ;  /* 0x000000040b0c7825 */ /* 0x000fc800078e0204 */
[----:B------:R-:W-:Y:S01]  /*a8180*/  VIADD R8, R6, 0x1e5 ;  /* 0x000001e506087836 */ /* 0x000fe20000000000 */
[-C--:B------:R-:W-:Y:S01]  /*a8190*/  ISETP.LT.AND P4, PT, R7, R80.reuse, !P3 ;  /* 0x000000500700720c */ /* 0x080fe20005f81270 */
[----:B------:R-:W2:Y:S01]  /*a81a0*/  LDC R22, c[0x0][0x248] ;  /* 0x00009200ff167b82 */ /* 0x000ea20000000800 */
[----:B---3--:R3:W-:Y:S04]  /*a81b0*/  @P6 STG.E desc[UR60][R18.64], R161 ;  /* 0x000000a112006986 */ /* 0x0087e8000c10193c */
[----:B------:R4:W-:Y:S01]  /*a81c0*/  @P2 STG.E desc[UR60][R12.64], R157 ;  /* 0x0000009d0c002986 */ /* 0x0009e2000c10193c */
[----:B------:R-:W-:Y:S02]  /*a81d0*/  ISETP.GE.AND P2, PT, R8, R163, PT ;  /* 0x000000a30800720c */ /* 0x000fe40003f46270 */
[-C--:B------:R-:W-:Y:S01]  /*a81e0*/  ISETP.LT.AND P3, PT, R9, R80.reuse, !P3 ;  /* 0x000000500900720c */ /* 0x080fe20005f61270 */
[----:B------:R-:W2:Y:S01]  /*a81f0*/  LDL.LU R163, [R1+0x2da4] ;  /* 0x002da40001a37983 */ /* 0x000ea20000300800 */
[-C--:B------:R-:W-:Y:S01]  /*a8200*/  ISETP.LT.AND P6, PT, R7, R80.reuse, !P1 ;  /* 0x000000500700720c */ /* 0x080fe20004fc1270 */
[----:B------:R-:W-:Y:S01]  /*a8210*/  IMAD.IADD R11, R21, 0x1, R0 ;  /* 0x00000001150b7824 */ /* 0x000fe200078e0200 */
[----:B------:R-:W-:Y:S01]  /*a8220*/  ISETP.LT.AND P1, PT, R9, R80, !P1 ;  /* 0x000000500900720c */ /* 0x000fe20004f21270 */
[C---:B------:R-:W-:Y:S01]  /*a8230*/  IMAD.WIDE R14, R21.reuse, 0x4, R2 ;  /* 0x00000004150e7825 */ /* 0x040fe200078e0202 */
[----:B------:R-:W1:Y:S03]  /*a8240*/  LDC R0, c[0x0][0x248] ;  /* 0x00009200ff007b82 */ /* 0x000e660000000800 */
[----:B------:R-:W-:Y:S01]  /*a8250*/  IMAD.WIDE R16, R21, 0x4, R4 ;  /* 0x0000000415107825 */ /* 0x000fe200078e0204 */
[----:B------:R-:W-:-:S03]  /*a8260*/  IADD3 R21, R11, R20, RZ ;  /* 0x000000140b157210 */ /* 0x000fc60007ffe0ff */
[C---:B---3--:R-:W-:Y:S01]  /*a8270*/  IMAD.WIDE R18, R11.reuse, 0x4, R2 ;  /* 0x000000040b127825 */ /* 0x048fe200078e0202 */
[----:B------:R3:W-:Y:S01]  /*a8280*/  @P4 STG.E desc[UR60][R14.64], R165 ;  /* 0x000000a50e004986 */ /* 0x0007e2000c10193c */
[----:B------:R-:W1:Y:S02]  /*a8290*/  LDC R8, c[0x0][0x248] ;  /* 0x00009200ff087b82 */ /* 0x000e640000000800 */
[----:B----4-:R-:W-:Y:S01]  /*a82a0*/  IMAD.WIDE R12, R11, 0x4, R4 ;  /* 0x000000040b0c7825 */ /* 0x010fe200078e0204 */
[----:B------:R4:W-:Y:S03]  /*a82b0*/  @P3 STG.E desc[UR60][R16.64], R137 ;  /* 0x0000008910003986 */ /* 0x0009e6000c10193c */
[----:B------:R-:W-:Y:S01]  /*a82c0*/  VIADD R20, R6, 0x1e6 ;  /* 0x000001e606147836 */ /* 0x000fe20000000000 */
[----:B------:R-:W-:Y:S01]  /*a82d0*/  @P6 STG.E desc[UR60][R18.64], R162 ;  /* 0x000000a212006986 */ /* 0x000fe2000c10193c */
[----:B------:R-:W-:-:S03]  /*a82e0*/  ISETP.LT.AND P3, PT, R7, R80, !P2 ;  /* 0x000000500700720c */ /* 0x000fc60005761270 */
[----:B------:R4:W-:Y:S01]  /*a82f0*/  @P1 STG.E desc[UR60][R12.64], R158 ;  /* 0x0000009e0c001986 */ /* 0x0009e2000c10193c */
[----:B------:R-:W-:Y:S02]  /*a8300*/  ISETP.GE.AND P1, PT, R20, R23, PT ;  /* 0x000000171400720c */ /* 0x000fe40003f26270 */
[-C--:B------:R-:W-:Y:S01]  /*a8310*/  ISETP.LT.AND P2, PT, R9, R80.reuse, !P2 ;  /* 0x000000500900720c */ /* 0x080fe20005741270 */
[----:B---3--:R-:W-:Y:S01]  /*a8320*/  IMAD.WIDE R14, R21, 0x4, R2 ;  /* 0x00000004150e7825 */ /* 0x008fe200078e0202 */
[-C--:B------:R-:W-:Y:S01]  /*a8330*/  ISETP.LT.AND P4, PT, R7, R80.reuse, !P1 ;  /* 0x000000500700720c */ /* 0x080fe20004f81270 */
[----:B------:R-:W3:Y:S02]  /*a8340*/  LDC R23, c[0x0][0x22c] ;  /* 0x00008b00ff177b82 */ /* 0x000ee40000000800 */
[C---:B--2---:R-:W-:Y:S02]  /*a8350*/  IMAD.IADD R11, R21.reuse, 0x1, R22 ;  /* 0x00000001150b7824 */ /* 0x044fe400078e0216 */
[----:B----4-:R-:W-:Y:S01]  /*a8360*/  IMAD.WIDE R16, R21, 0x4, R4 ;  /* 0x0000000415107825 */ /* 0x010fe200078e0204 */
[----:B------:R2:W-:Y:S01]  /*a8370*/  @P3 STG.E desc[UR60][R14.64], R166 ;  /* 0x000000a60e003986 */ /* 0x0005e2000c10193c */
[----:B------:R-:W-:-:S02]  /*a8380*/  ISETP.LT.AND P1, PT, R9, R80, !P1 ;  /* 0x000000500900720c */ /* 0x000fc40004f21270 */
[----:B------:R-:W4:Y:S01]  /*a8390*/  LDC R22, c[0x0][0x248] ;  /* 0x00009200ff167b82 */ /* 0x000f220000000800 */
[----:B------:R-:W-:Y:S01]  /*a83a0*/  IMAD.WIDE R12, R11, 0x4, R2 ;  /* 0x000000040b0c7825 */ /* 0x000fe200078e0202 */
[----:B------:R-:W-:-:S03]  /*a83b0*/  ISETP.LT.AND P3, PT, R7, R80, !P5 ;  /* 0x000000500700720c */ /* 0x000fc60006f61270 */
[C---:B------:R-:W-:Y:S01]  /*a83c0*/  VIADD R18, R6.reuse, 0x1e9 ;  /* 0x000001e906127836 */ /* 0x040fe20000000000 */
[----:B------:R2:W-:Y:S01]  /*a83d0*/  @P2 STG.E desc[UR60][R16.64], R138 ;  /* 0x0000008a10002986 */ /* 0x0005e2000c10193c */
[----:B------:R-:W-:Y:S01]  /*a83e0*/  ISETP.LT.AND P5, PT, R9, R80, !P5 ;  /* 0x000000500900720c */ /* 0x000fe20006fa1270 */
[C---:B-1----:R-:W-:Y:S01]  /*a83f0*/  IMAD.IADD R19, R11.reuse, 0x1, R0 ;  /* 0x000000010b137824 */ /* 0x042fe200078e0200 */
[----:B------:R-:W-:Y:S01]  /*a8400*/  IADD3 R21, R6, 0x1e8, RZ ;  /* 0x000001e806157810 */ /* 0x000fe20007ffe0ff */
[----:B--2---:R-:W-:-:S03]  /*a8410*/  IMAD.WIDE R14, R11, 0x4, R4 ;  /* 0x000000040b0e7825 */ /* 0x004fc600078e0204 */
[----:B------:R-:W-:Y:S02]  /*a8420*/  ISETP.GE.AND P2, PT, R21, R24, PT ;  /* 0x000000181500720c */ /* 0x000fe40003f46270 */
[C---:B------:R-:W-:Y:S01]  /*a8430*/  IADD3 R11, R19.reuse, R8, RZ ;  /* 0x00000008130b7210 */ /* 0x040fe20007ffe0ff */
[----:B------:R-:W-:Y:S02]  /*a8440*/  VIADD R0, R6, 0x1ea ;  /* 0x000001ea06007836 */ /* 0x000fe40000000000 */
[--C-:B------:R-:W-:Y:S01]  /*a8450*/  IMAD.WIDE R16, R19, 0x4, R2.reuse ;  /* 0x0000000413107825 */ /* 0x100fe200078e0202 */
[-C--:B------:R-:W-:Y:S01]  /*a8460*/  ISETP.LT.AND P6, PT, R7, R80.reuse, !P2 ;  /* 0x000000500700720c */ /* 0x080fe200057c1270 */
[----:B------:R-:W1:Y:S01]  /*a8470*/  LDC R24, c[0x0][0x248] ;  /* 0x00009200ff187b82 */ /* 0x000e620000000800 */
[----:B------:R-:W-:Y:S01]  /*a8480*/  ISETP.LT.AND P2, PT, R9, R80, !P2 ;  /* 0x000000500900720c */ /* 0x000fe20005741270 */
[----:B------:R-:W-:-:S06]  /*a8490*/  IMAD.WIDE R20, R11, 0x4, R2 ;  /* 0x000000040b147825 */ /* 0x000fcc00078e0202 */
[----:B------:R-:W2:Y:S01]  /*a84a0*/  LDC R8, c[0x0][0x248] ;  /* 0x00009200ff087b82 */ /* 0x000ea20000000800 */
[----:B------:R-:W-:Y:S01]  /*a84b0*/  @P4 STG.E desc[UR60][R12.64], R163 ;  /* 0x000000a30c004986 */ /* 0x000fe2000c10193c */
[----:B------:R-:W-:-:S03]  /*a84c0*/  ISETP.GE.AND P4, PT, R18, R173, PT ;  /* 0x000000ad1200720c */ /* 0x000fc60003f86270 */
[----:B------:R-:W2:Y:S01]  /*a84d0*/  LDL.LU R173, [R1+0x2da0] ;  /* 0x002da00001ad7983 */ /* 0x000ea20000300800 */
[----:B------:R-:W-:-:S03]  /*a84e0*/  IMAD.WIDE R18, R19, 0x4, R4 ;  /* 0x0000000413127825 */ /* 0x000fc600078e0204 */
[----:B------:R-:W-:Y:S04]  /*a84f0*/  @P1 STG.E desc[UR60][R14.64], R159 ;  /* 0x0000009f0e001986 */ /* 0x000fe8000c10193c */
[----:B------:R3:W-:Y:S04]  /*a8500*/  @P3 STG.E desc[UR60][R16.64], R167 ;  /* 0x000000a710003986 */ /* 0x0007e8000c10193c */
[----:B------:R-:W-:Y:S01]  /*a8510*/  @P5 STG.E desc[UR60][R18.64], R139 ;  /* 0x0000008b12005986 */ /* 0x000fe2000c10193c */
[-C--:B------:R-:W-:Y:S02]  /*a8520*/  ISETP.LT.AND P5, PT, R7, R80.reuse, !P4 ;  /* 0x000000500700720c */ /* 0x080fe400067a1270 */
[----:B------:R-:W-:-:S02]  /*a8530*/  ISETP.LT.AND P4, PT, R9, R80, !P4 ;  /* 0x000000500900720c */ /* 0x000fc40006781270 */
[----:B---3--:R-:W-:-:S04]  /*a8540*/  IADD3 R16, R6, 0x1eb, RZ ;  /* 0x000001eb06107810 */ /* 0x008fc80007ffe0ff */
[----:B------:R-:W-:Y:S02]  /*a8550*/  ISETP.GE.AND P3, PT, R16, R174, PT ;  /* 0x000000ae1000720c */ /* 0x000fe40003f66270 */
[----:B------:R-:W3:Y:S01]  /*a8560*/  LDL.LU R174, [R1+0x2d9c] ;  /* 0x002d9c0001ae7983 */ /* 0x000ee20000300800 */
[----:B------:R-:W-:Y:S01]  /*a8570*/  ISETP.GE.AND P1, PT, R0, R23, PT ;  /* 0x000000170000720c */ /* 0x000fe20003f26270 */
[C---:B----4-:R-:W-:Y:S01]  /*a8580*/  IMAD.IADD R23, R11.reuse, 0x1, R22 ;  /* 0x000000010b177824 */ /* 0x050fe200078e0216 */
[----:B------:R-:W4:Y:S01]  /*a8590*/  LDC R0, c[0x0][0x248] ;  /* 0x00009200ff007b82 */ /* 0x000f220000000800 */
[----:B------:R-:W-:Y:S01]  /*a85a0*/  IMAD.WIDE R12, R11, 0x4, R4 ;  /* 0x000000040b0c7825 */ /* 0x000fe200078e0204 */
[----:B------:R1:W-:Y:S03]  /*a85b0*/  @P6 STG.E desc[UR60][R20.64], R172 ;  /* 0x000000ac14006986 */ /* 0x0003e6000c10193c */
[C---:B------:R-:W-:Y:S01]  /*a85c0*/  IMAD.WIDE R14, R23.reuse, 0x4, R2 ;  /* 0x00000004170e7825 */ /* 0x040fe200078e0202 */
[----:B------:R4:W-:Y:S02]  /*a85d0*/  @P2 STG.E desc[UR60][R12.64], R168 ;  /* 0x000000a80c002986 */ /* 0x0009e4000c10193c */
[----:B------:R-:W2:Y:S01]  /*a85e0*/  LDC R22, c[0x0][0x22c] ;  /* 0x00008b00ff167b82 */ /* 0x000ea20000000800 */
[C---:B------:R-:W-:Y:S01]  /*a85f0*/  IMAD.WIDE R16, R23.reuse, 0x4, R4 ;  /* 0x0000000417107825 */ /* 0x040fe200078e0204 */
[----:B------:R2:W-:Y:S03]  /*a8600*/  @P5 STG.E desc[UR60][R14.64], R176 ;  /* 0x000000b00e005986 */ /* 0x0005e6000c10193c */
[C---:B------:R-:W-:Y:S01]  /*a8610*/  VIADD R11, R6.reuse, 0x1ec ;  /* 0x000001ec060b7836 */ /* 0x040fe20000000000 */
[----:B-1----:R-:W-:Y:S01]  /*a8620*/  IADD3 R21, R6, 0x1ef, RZ ;  /* 0x000001ef06157810 */ /* 0x002fe20007ffe0ff */
[----:B------:R1:W-:Y:S01]  /*a8630*/  @P4 STG.E desc[UR60][R16.64], R140 ;  /* 0x0000008c10004986 */ /* 0x0003e2000c10193c */
[----:B------:R-:W-:Y:S01]  /*a8640*/  IMAD.IADD R25, R23, 0x1, R24 ;  /* 0x0000000117197824 */ /* 0x000fe200078e0218 */
[----:B------:R-:W1:Y:S01]  /*a8650*/  LDC R20, c[0x0][0x248] ;  /* 0x00009200ff147b82 */ /* 0x000e620000000800 */
[----:B------:R-:W-:-:S02]  /*a8660*/  ISETP.GE.AND P4, PT, R21, R175, PT ;  /* 0x000000af1500720c */ /* 0x000fc40003f86270 */
[----:B------:R-:W3:Y:S01]  /*a8670*/  LDL.LU R175, [R1+0x2d98] ;  /* 0x002d980001af7983 */ /* 0x000ee20000300800 */
[----:B------:R-:W-:-:S03]  /*a8680*/  ISETP.GE.AND P2, PT, R11, R26, PT ;  /* 0x0000001a0b00720c */ /* 0x000fc60003f46270 */
[----:B------:R-:W3:Y:S01]  /*a8690*/  LDL.LU R29, [R1+0x2d84] ;  /* 0x002d8400011d7983 */ /* 0x000ee20000300800 */
[-C--:B------:R-:W-:Y:S01]  /*a86a0*/  ISETP.LT.AND P6, PT, R7, R80.reuse, !P1 ;  /* 0x000000500700720c */ /* 0x080fe20004fc1270 */
[----:B------:R-:W3:Y:S02]  /*a86b0*/  LDC R23, c[0x0][0x22c] ;  /* 0x00008b00ff177b82 */ /* 0x000ee40000000800 */
[----:B------:R-:W3:Y:S01]  /*a86c0*/  LDL.LU R26, [R1+0x2d80] ;  /* 0x002d8000011a7983 */ /* 0x000ee20000300800 */
[-C--:B------:R-:W-:Y:S01]  /*a86d0*/  ISETP.LT.AND P1, PT, R9, R80.reuse, !P1 ;  /* 0x000000500900720c */ /* 0x080fe20004f21270 */
[----:B----4-:R-:W-:Y:S01]  /*a86e0*/  IMAD.IADD R11, R25, 0x1, R0 ;  /* 0x00000001190b7824 */ /* 0x010fe200078e0200 */
[-C--:B------:R-:W-:Y:S01]  /*a86f0*/  ISETP.LT.AND P5, PT, R7, R80.reuse, !P3 ;  /* 0x000000500700720c */ /* 0x080fe20005fa1270 */
[----:B------:R-:W-:Y:S01]  /*a8700*/  IMAD.WIDE R18, R25, 0x4, R2 ;  /* 0x0000000419127825 */ /* 0x000fe200078e0202 */
[----:B------:R-:W4:Y:S01]  /*a8710*/  LDL.LU R27, [R1+0x2d7c] ;  /* 0x002d7c00011b7983 */ /* 0x000f220000300800 */
[----:B------:R-:W3:Y:S01]  /*a8720*/  LDC R0, c[0x0][0x248] ;  /* 0x00009200ff007b82 */ /* 0x000ee20000000800 */
[----:B------:R-:W-:Y:S01]  /*a8730*/  ISETP.LT.AND P3, PT, R9, R80, !P3 ;  /* 0x000000500900720c */ /* 0x000fe20005f61270 */
[----:B------:R-:W-:-:S04]  /*a8740*/  IMAD.WIDE R12, R25, 0x4, R4 ;  /* 0x00000004190c7825 */ /* 0x000fc800078e0204 */
[C---:B--2---:R-:W-:Y:S01]  /*a8750*/  IMAD.IADD R21, R11.reuse, 0x1, R8 ;  /* 0x000000010b157824 */ /* 0x044fe200078e0208 */
[----:B------:R-:W-:Y:S01]  /*a8760*/  IADD3 R8, R6, 0x1ed, RZ ;  /* 0x000001ed06087810 */ /* 0x000fe20007ffe0ff */
[C---:B------:R-:W-:Y:S01]  /*a8770*/  IMAD.WIDE R14, R11.reuse, 0x4, R2 ;  /* 0x000000040b0e7825 */ /* 0x040fe200078e0202 */
[----:B------:R-:W2:Y:S03]  /*a8780*/  LDC R24, c[0x0][0x22c] ;  /* 0x00008b00ff187b82 */ /* 0x000ea60000000800 */
[----:B-1----:R-:W-:-:S04]  /*a8790*/  IMAD.WIDE R16, R11, 0x4, R4 ;  /* 0x000000040b107825 */ /* 0x002fc800078e0204 */
[----:B------:R-:W-:Y:S02]  /*a87a0*/  VIADD R25, R6, 0x1ee ;  /* 0x000001ee06197836 */ /* 0x000fe40000000000 */
[----:B------:R-:W-:Y:S02]  /*a87b0*/  IMAD.IADD R11, R21, 0x1, R20 ;  /* 0x00000001150b7824 */ /* 0x000fe400078e0214 */
[----:B------:R-:W1:Y:S01]  /*a87c0*/  LDC R20, c[0x0][0x248] ;  /* 0x00009200ff147b82 */ /* 0x000e620000000800 */
[----:B------:R1:W-:Y:S01]  /*a87d0*/  @P6 STG.E desc[UR60][R18.64], R173 ;  /* 0x000000ad12006986 */ /* 0x0003e2000c10193c */
[-C--:B------:R-:W-:Y:S02]  /*a87e0*/  ISETP.LT.AND P6, PT, R7, R80.reuse, !P2 ;  /* 0x000000500700720c */ /* 0x080fe400057c1270 */
[----:B------:R-:W-:Y:S01]  /*a87f0*/  ISETP.LT.AND P2, PT, R9, R80, !P2 ;  /* 0x000000500900720c */ /* 0x000fe20005741270 */
[----:B------:R2:W-:Y:S01]  /*a8800*/  @P1 STG.E desc[UR60][R12.64], R169 ;  /* 0x000000a90c001986 */ /* 0x0005e2000c10193c */
[----:B------:R-:W-:-:S02]  /*a8810*/  ISETP.GE.AND P1, PT, R8, R252, PT ;  /* 0x000000fc0800720c */ /* 0x000fc40003f26270 */
[----:B------:R-:W4:Y:S01]  /*a8820*/  LDC R8, c[0x0][0x248] ;  /* 0x00009200ff087b82 */ /* 0x000f220000000800 */
[----:B------:R3:W-:Y:S01]  /*a8830*/  @P5 STG.E desc[UR60][R14.64], R177 ;  /* 0x000000b10e005986 */ /* 0x0007e2000c10193c */
[-C--:B------:R-:W-:Y:S01]  /*a8840*/  ISETP.LT.AND P5, PT, R9, R80.reuse, !P1 ;  /* 0x000000500900720c */ /* 0x080fe20004fa1270 */
[----:B-1----:R-:W-:Y:S02]  /*a8850*/  IMAD.WIDE R18, R21, 0x4, R2 ;  /* 0x0000000415127825 */ /* 0x002fe400078e0202 */
[----:B------:R1:W-:Y:S01]  /*a8860*/  @P3 STG.E desc[UR60][R16.64], R141 ;  /* 0x0000008d10003986 */ /* 0x0003e2000c10193c */
[----:B------:R-:W-:Y:S01]  /*a8870*/  ISETP.LT.AND P3, PT, R7, R80, !P1 ;  /* 0x000000500700720c */ /* 0x000fe20004f61270 */
[----:B--2---:R-:W-:Y:S01]  /*a8880*/  IMAD.WIDE R12, R21, 0x4, R4 ;  /* 0x00000004150c7825 */ /* 0x004fe200078e0204 */
[----:B------:R-:W-:Y:S02]  /*a8890*/  ISETP.GE.AND P1, PT, R25, R22, PT ;  /* 0x000000161900720c */ /* 0x000fe40003f26270 */
[C---:B---3--:R-:W-:Y:S01]  /*a88a0*/  IADD3 R21, R11.reuse, R0, RZ ;  /* 0x000000000b157210 */ /* 0x048fe20007ffe0ff */
[C---:B------:R-:W-:Y:S01]  /*a88b0*/  IMAD.WIDE R14, R11.reuse, 0x4, R2 ;  /* 0x000000040b0e7825 */ /* 0x040fe200078e0202 */
[----:B------:R-:W2:Y:S01]  /*a88c0*/  LDL.LU R25, [R1+0x2d78] ;  /* 0x002d780001197983 */ /* 0x000ea20000300800 */
[----:B------:R-:W3:Y:S02]  /*a88d0*/  LDC R22, c[0x0][0x248] ;  /* 0x00009200ff167b82 */ /* 0x000ee40000000800 */
[----:B-1----:R-:W-:Y:S01]  /*a88e0*/  IMAD.WIDE R16, R11, 0x4, R4 ;  /* 0x000000040b107825 */ /* 0x002fe200078e0204 */
[----:B------:R1:W-:Y:S04]  /*a88f0*/  @P6 STG.E desc[UR60][R18.64], R174 ;  /* 0x000000ae12006986 */ /* 0x0003e8000c10193c */
[----:B------:R1:W-:Y:S01]  /*a8900*/  @P2 STG.E desc[UR60][R12.64], R170 ;  /* 0x000000aa0c002986 */ /* 0x0003e2000c10193c */
[----:B------:R-:W-:-:S02]  /*a8910*/  ISETP.LT.AND P2, PT, R7, R80, !P1 ;  /* 0x000000500700720c */ /* 0x000fc40004f41270 */
[----:B------:R-:W-:Y:S01]  /*a8920*/  ISETP.LT.AND P1, PT, R9, R80, !P1 ;  /* 0x000000500900720c */ /* 0x000fe20004f21270 */
[----:B------:R4:W-:Y:S01]  /*a8930*/  @P3 STG.E desc[UR60][R14.64], R178 ;  /* 0x000000b20e003986 */ /* 0x0009e2000c10193c */
[----:B-1----:R-:W-:-:S03]  /*a8940*/  IMAD.WIDE R18, R21, 0x4, R2 ;  /* 0x0000000415127825 */ /* 0x002fc600078e0202 */
[----:B------:R1:W-:Y:S01]  /*a8950*/  @P5 STG.E desc[UR60][R16.64], R142 ;  /* 0x0000008e10005986 */ /* 0x0003e2000c10193c */
[----:B------:R-:W-:-:S03]  /*a8960*/  IMAD.WIDE R12, R21, 0x4, R4 ;  /* 0x00000004150c7825 */ /* 0x000fc600078e0204 */
[----:B------:R-:W2:Y:S04]  /*a8970*/  LDL.LU R31, [R1+0x2d74] ;  /* 0x002d7400011f7983 */ /* 0x000ea80000300800 */
[----:B------:R-:W-:Y:S04]  /*a8980*/  @P2 STG.E desc[UR60][R18.64], R175 ;  /* 0x000000af12002986 */ /* 0x000fe8000c10193c */
[----:B------:R3:W-:Y:S01]  /*a8990*/  @P1 STG.E desc[UR60][R12.64], R171 ;  /* 0x000000ab0c001986 */ /* 0x0007e2000c10193c */
[----:B------:R-:W-:-:S03]  /*a89a0*/  ISETP.GE.AND P1, PT, R26, R28, PT ;  /* 0x0000001c1a00720c */ /* 0x000fc60003f26270 */
[----:B------:R-:W2:Y:S01]  /*a89b0*/  LDL.LU R26, [R1+0x2d70] ;  /* 0x002d7000011a7983 */ /* 0x000ea20000300800 */
[----:B------:R-:W-:-:S03]  /*a89c0*/  ISETP.GE.AND P2, PT, R29, R28, PT ;  /* 0x0000001c1d00720c */ /* 0x000fc60003f46270 */
[----:B------:R-:W2:Y:S04]  /*a89d0*/  LDL.LU R30, [R1+0x2d6c] ;  /* 0x002d6c00011e7983 */ /* 0x000ea80000300800 */
[----:B------:R-:W2:Y:S01]  /*a89e0*/  LDL.LU R29, [R1+0x2d68] ;  /* 0x002d6800011d7983 */ /* 0x000ea20000300800 */
[----:B------:R-:W-:-:S05]  /*a89f0*/  VIADD R0, R6, 0x1f0 ;  /* 0x000001f006007836 */ /* 0x000fca0000000000 */
[----:B------:R-:W-:Y:S02]  /*a8a00*/  ISETP.GE.AND P3, PT, R0, R23, PT ;  /* 0x000000170000720c */ /* 0x000fe40003f66270 */
[----:B------:R-:W3:Y:S01]  /*a8a10*/  LDC R0, c[0x0][0x248] ;  /* 0x00009200ff007b82 */ /* 0x000ee20000000800 */
[----:B----4-:R-:W-:Y:S01]  /*a8a20*/  IMAD.IADD R11, R21, 0x1, R8 ;  /* 0x00000001150b7824 */ /* 0x010fe200078e0208 */
[-C--:B------:R-:W-:Y:S02]  /*a8a30*/  ISETP.LT.AND P6, PT, R7, R80.reuse, !P4 ;  /* 0x000000500700720c */ /* 0x080fe400067c1270 */
[----:B------:R-:W-:-:S04]  /*a8a40*/  ISETP.LT.AND P4, PT, R9, R80, !P4 ;  /* 0x000000500900720c */ /* 0x000fc80006781270 */
[----:B------:R-:W4:Y:S01]  /*a8a50*/  LDC R8, c[0x0][0x248] ;  /* 0x00009200ff087b82 */ /* 0x000f220000000800 */
[----:B------:R-:W-:Y:S02]  /*a8a60*/  ISETP.LT.AND P5, PT, R7, R80, !P3 ;  /* 0x000000500700720c */ /* 0x000fe40005fa1270 */
[C---:B------:R-:W-:Y:S01]  /*a8a70*/  IADD3 R23, R11.reuse, R20, RZ ;  /* 0x000000140b177210 */ /* 0x040fe20007ffe0ff */
[----:B------:R-:W-:-:S04]  /*a8a80*/  IMAD.WIDE R14, R11, 0x4, R2 ;  /* 0x000000040b0e7825 */ /* 0x000fc800078e0202 */
[----:B-1----:R-:W-:Y:S01]  /*a8a90*/  IMAD.WIDE R16, R11, 0x4, R4 ;  /* 0x000000040b107825 */ /* 0x002fe200078e0204 */
[----:B------:R-:W-:Y:S03]  /*a8aa0*/  @P6 STG.E desc[UR60][R14.64], R179 ;  /* 0x000000b30e006986 */ /* 0x000fe6000c10193c */
[----:B------:R-:W-:Y:S02]  /*a8ab0*/  VIADD R11, R6, 0x1f2 ;  /* 0x000001f2060b7836 */ /* 0x000fe40000000000 */
[----:B------:R-:W-:Y:S01]  /*a8ac0*/  IMAD.WIDE R20, R23, 0x4, R2 ;  /* 0x0000000417147825 */ /* 0x000fe200078e0202 */
[----:B------:R-:W1:Y:S01]  /*a8ad0*/  LDC R6, c[0x0][0x248] ;  /* 0x00009200ff067b82 */ /* 0x000e620000000800 */
[----:B------:R-:W-:Y:S01]  /*a8ae0*/  @P4 STG.E desc[UR60][R16.64], R143 ;  /* 0x0000008f10004986 */ /* 0x000fe2000c10193c */
[----:B------:R-:W-:Y:S01]  /*a8af0*/  ISETP.GE.AND P4, PT, R11, R24, PT ;  /* 0x000000180b00720c */ /* 0x000fe20003f86270 */
[----:B---3--:R-:W-:Y:S01]  /*a8b00*/  IMAD.IADD R11, R23, 0x1, R0 ;  /* 0x00000001170b7824 */ /* 0x008fe200078e0200 */
[-C--:B------:R-:W-:Y:S01]  /*a8b10*/  ISETP.LT.AND P3, PT, R9, R80.reuse, !P3 ;  /* 0x000000500900720c */ /* 0x080fe20005f61270 */
[----:B------:R4:W-:Y:S01]  /*a8b20*/  @P5 STG.E desc[UR60][R20.64], R184 ;  /* 0x000000b814005986 */ /* 0x0009e2000c10193c */
[----:B------:R-:W-:-:S02]  /*a8b30*/  ISETP.LT.AND P5, PT, R7, R80, !P0 ;  /* 0x000000500700720c */ /* 0x000fc400047a1270 */
[----:B------:R-:W3:Y:S01]  /*a8b40*/  LDC R0, c[0x0][0x248] ;  /* 0x00009200ff007b82 */ /* 0x000ee20000000800 */
[-C--:B------:R-:W-:Y:S02]  /*a8b50*/  ISETP.LT.AND P0, PT, R9, R80.reuse, !P0 ;  /* 0x000000500900720c */ /* 0x080fe40004701270 */
[-C--:B------:R-:W-:Y:S02]  /*a8b60*/  ISETP.LT.AND P6, PT, R7, R80.reuse, !P4 ;  /* 0x000000500700720c */ /* 0x080fe400067c1270 */
[----:B------:R-:W-:Y:S01]  /*a8b70*/  ISETP.LT.AND P4, PT, R9, R80, !P4 ;  /* 0x000000500900720c */ /* 0x000fe20006781270 */
[----:B------:R-:W-:Y:S02]  /*a8b80*/  IMAD.WIDE R12, R23, 0x4, R4 ;  /* 0x00000004170c7825 */ /* 0x000fe400078e0204 */
[----:B------:R-:W3:Y:S01]  /*a8b90*/  LDC R24, c[0x0][0x248] ;  /* 0x00009200ff187b82 */ /* 0x000ee20000000800 */
[C---:B----4-:R-:W-:Y:S01]  /*a8ba0*/  IADD3 R21, R11.reuse, R8, RZ ;  /* 0x000000080b157210 */ /* 0x050fe20007ffe0ff */
[C---:B------:R-:W-:Y:S01]  /*a8bb0*/  IMAD.WIDE R14, R11.reuse, 0x4, R2 ;  /* 0x000000040b0e7825 */ /* 0x040fe200078e0202 */
[----:B------:R-:W-:Y:S03]  /*a8bc0*/  @P3 STG.E desc[UR60][R12.64], R180 ;  /* 0x000000b40c003986 */ /* 0x000fe6000c10193c */
[----:B------:R-:W-:Y:S01]  /*a8bd0*/  IMAD.WIDE R16, R11, 0x4, R4 ;  /* 0x000000040b107825 */ /* 0x000fe200078e0204 */
[----:B------:R1:W-:Y:S01]  /*a8be0*/  @P5 STG.E desc[UR60][R14.64], R192 ;  /* 0x000000c00e005986 */ /* 0x0003e2000c10193c */
[-C--:B------:R-:W-:Y:S01]  /*a8bf0*/  ISETP.LT.AND P5, PT, R7, R80.reuse, !P2 ;  /* 0x000000500700720c */ /* 0x080fe200057a1270 */
[----:B------:R-:W4:Y:S01]  /*a8c00*/  LDC R8, c[0x0][0x248] ;  /* 0x00009200ff087b82 */ /* 0x000f220000000800 */
[----:B------:R-:W-:Y:S01]  /*a8c10*/  IMAD.WIDE R18, R21, 0x4, R2 ;  /* 0x0000000415127825 */ /* 0x000fe200078e0202 */
[----:B------:R-:W-:-:S03]  /*a8c20*/  ISETP.LT.AND P2, PT, R9, R80, !P2 ;  /* 0x000000500900720c */ /* 0x000fc60005741270 */
[C---:B------:R-:W-:Y:S02]  /*a8c30*/  IMAD.IADD R11, R21.reuse, 0x1, R22 ;  /* 0x00000001150b7824 */ /* 0x040fe400078e0216 */
[----:B------:R-:W-:Y:S01]  /*a8c40*/  IMAD.WIDE R20, R21, 0x4, R4 ;  /* 0x0000000415147825 */ /* 0x000fe200078e0204 */
[----:B------:R1:W-:Y:S01]  /*a8c50*/  @P0 STG.E desc[UR60][R16.64], R188 ;  /* 0x000000bc10000986 */ /* 0x0003e2000c10193c */
[----:B------:R-:W-:-:S03]  /*a8c60*/  ISETP.GE.AND P3, PT, R27, R28, PT ;  /* 0x0000001c1b00720c */ /* 0x000fc60003f66270 */
[----:B------:R1:W-:Y:S02]  /*a8c70*/  @P6 STG.E desc[UR60][R18.64], R185 ;  /* 0x000000b912006986 */ /* 0x0003e4000c10193c */
[----:B-1----:R-:W-:Y:S01]  /*a8c80*/  IMAD.IADD R15, R11, 0x1, R6 ;  /* 0x000000010b0f7824 */ /* 0x002fe200078e0206 */
[-C--:B------:R-:W-:Y:S01]  /*a8c90*/  ISETP.LT.AND P6, PT, R7, R80.reuse, !P3 ;  /* 0x000000500700720c */ /* 0x080fe20005fc1270 */
[----:B------:R-:W-:Y:S01]  /*a8ca0*/  IMAD.WIDE R12, R11, 0x4, R2 ;  /* 0x000000040b0c7825 */ /* 0x000fe200078e0202 */
[----:B------:R1:W-:Y:S01]  /*a8cb0*/  @P4 STG.E desc[UR60][R20.64], R181 ;  /* 0x000000b514004986 */ /* 0x0003e2000c10193c */
[-C--:B------:R-:W-:Y:S01]  /*a8cc0*/  ISETP.LT.AND P4, PT, R7, R80.reuse, !P1 ;  /* 0x000000500700720c */ /* 0x080fe20004f81270 */
[----:B------:R-:W4:Y:S01]  /*a8cd0*/  LDC R6, c[0x0][0x248] ;  /* 0x00009200ff067b82 */ /* 0x000f220000000800 */
[-C--:B------:R-:W-:Y:S01]  /*a8ce0*/  ISETP.LT.AND P1, PT, R9, R80.reuse, !P1 ;  /* 0x000000500900720c */ /* 0x080fe20004f21270 */
[----:B------:R-:W-:Y:S01]  /*a8cf0*/  IMAD.WIDE R16, R11, 0x4, R4 ;  /* 0x000000040b107825 */ /* 0x000fe200078e0204 */
[----:B------:R-:W-:Y:S01]  /*a8d00*/  ISETP.LT.AND P3, PT, R9, R80, !P3 ;  /* 0x000000500900720c */ /* 0x000fe20005f61270 */
[----:B------:R-:W-:Y:S02]  /*a8d10*/  @P5 STG.E desc[UR60][R12.64], R193 ;  /* 0x000000c10c005986 */ /* 0x000fe4000c10193c */
[----:B------:R-:W-:-:S02]  /*a8d20*/  IMAD.WIDE R18, R15, 0x4, R2 ;  /* 0x000000040f127825 */ /* 0x000fc400078e0202 */
[----:B------:R-:W4:Y:S02]  /*a8d30*/  LDL.LU R27, [R1+0x2d64] ;  /* 0x002d6400011b7983 */ /* 0x000f240000300800 */
[----:B-1----:R-:W-:Y:S02]  /*a8d40*/  IMAD.WIDE R20, R15, 0x4, R4 ;  /* 0x000000040f147825 */ /* 0x002fe400078e0204 */
[----:B------:R1:W-:Y:S04]  /*a8d50*/  @P2 STG.E desc[UR60][R16.64], R189 ;  /* 0x000000bd10002986 */ /* 0x0003e8000c10193c */
[----:B------:R-:W-:Y:S04]  /*a8d60*/  @P4 STG.E desc[UR60][R18.64], R186 ;  /* 0x000000ba12004986 */ /* 0x000fe8000c10193c */
[----:B------:R-:W-:Y:S01]  /*a8d70*/  @P1 STG.E desc[UR60][R20.64], R182 ;  /* 0x000000b614001986 */ /* 0x000fe2000c10193c */
[----:B--2---:R-:W-:-:S02]  /*a8d80*/  ISETP.GE.AND P0, PT, R25, R28, PT ;  /* 0x0000001c1900720c */ /* 0x004fc40003f06270 */
[----:B---3--:R-:W-:Y:S02]  /*a8d90*/  IADD3 R25, R15, R0, RZ ;  /* 0x000000000f197210 */ /* 0x008fe40007ffe0ff */
[----:B------:R-:W2:Y:S01]  /*a8da0*/  LDC R0, c[0x0][0x248] ;  /* 0x00009200ff007b82 */ /* 0x000ea20000000800 */
[----:B------:R-:W3:Y:S02]  /*a8db0*/  LDS.128 R12, [R10] ;  /* 0x000000000a0c7984 */ /* 0x000ee40000000c00 */
[----:B------:R-:W-:-:S04]  /*a8dc0*/  IMAD.WIDE R22, R25, 0x4, R2 ;  /* 0x0000000419167825 */ /* 0x000fc800078e0202 */
[----:B-1----:R-:W-:Y:S01]  /*a8dd0*/  IMAD.WIDE R16, R25, 0x4, R4 ;  /* 0x0000000419107825 */ /* 0x002fe200078e0204 */
[----:B------:R1:W-:Y:S04]  /*a8de0*/  @P6 STG.E desc[UR60][R22.64], R194 ;  /* 0x000000c216006986 */ /* 0x0003e8000c10193c */
[----:B------:R2:W-:Y:S01]  /*a8df0*/  @P3 STG.E desc[UR60][R16.64], R190 ;  /* 0x000000be10003986 */ /* 0x0005e2000c10193c */
[-C--:B------:R-:W-:Y:S02]  /*a8e00*/  ISETP.GE.AND P5, PT, R31, R28.reuse, PT ;  /* 0x0000001c1f00720c */ /* 0x080fe40003fa6270 */
[-C--:B------:R-:W-:Y:S02]  /*a8e10*/  ISETP.GE.AND P2, PT, R26, R28.reuse, PT ;  /* 0x0000001c1a00720c */ /* 0x080fe40003f46270 */
[----:B------:R-:W3:Y:S01]  /*a8e20*/  LDL.LU R26, [R1+0x2d60] ;  /* 0x002d6000011a7983 */ /* 0x000ee20000300800 */
[----:B------:R-:W-:-:S03]  /*a8e30*/  ISETP.GE.AND P3, PT, R29, R28, PT ;  /* 0x0000001c1d00720c */ /* 0x000fc60003f66270 */
[----:B------:R-:W3:Y:S01]  /*a8e40*/  LDL.LU R29, [R1+0x2d5c] ;  /* 0x002d5c00011d7983 */ /* 0x000ee20000300800 */
[----:B------:R-:W-:-:S03]  /*a8e50*/  ISETP.GE.AND P6, PT, R30, R28, PT ;  /* 0x0000001c1e00720c */ /* 0x000fc60003fc6270 */
[----:B------:R-:W3:Y:S04]  /*a8e60*/  LDL.LU R31, [R1+0x2d58] ;  /* 0x002d5800011f7983 */ /* 0x000ee80000300800 */
[----:B------:R-:W3:Y:S01]  /*a8e70*/  LDL.LU R30, [R1+0x2d88] ;  /* 0x002d8800011e7983 */ /* 0x000ee20000300800 */
[----:B----4-:R-:W-:Y:S02]  /*a8e80*/  IMAD.IADD R11, R25, 0x1, R8 ;  /* 0x00000001190b7824 */ /* 0x010fe400078e0208 */
[----:B------:R-:W4:Y:S01]  /*a8e90*/  LDC R8, c[0x0][0x248] ;  /* 0x00009200ff087b82 */ /* 0x000f220000000800 */
[-C--:B------:R-:W-:Y:S02]  /*a8ea0*/  ISETP.LT.AND P1, PT, R7, R80.reuse, !P0 ;  /* 0x000000500700720c */ /* 0x080fe40004721270 */
[----:B------:R-:W-:-:S02]  /*a8eb0*/  ISETP.LT.AND P0, PT, R9, R80, !P0 ;  /* 0x000000500900720c */ /* 0x000fc40004701270 */
[----:B------:R-:W-:Y:S01]  /*a8ec0*/  ISETP.LT.AND P4, PT, R7, R80, !P5 ;  /* 0x000000500700720c */ /* 0x000fe20006f81270 */
[C---:B-1----:R-:W-:Y:S02]  /*a8ed0*/  IMAD.IADD R23, R11.reuse, 0x1, R6 ;  /* 0x000000010b177824 */ /* 0x042fe400078e0206 */
[C---:B------:R-:W-:Y:S01]  /*a8ee0*/  IMAD.WIDE R18, R11.reuse, 0x4, R2 ;  /* 0x000000040b127825 */ /* 0x040fe200078e0202 */
[----:B------:R-:W1:Y:S03]  /*a8ef0*/  LDC R6, c[0x0][0x248] ;  /* 0x00009200ff067b82 */ /* 0x000e660000000800 */
[----:B------:R-:W-:Y:S01]  /*a8f00*/  IMAD.WIDE R10, R11, 0x4, R4 ;  /* 0x000000040b0a7825 */ /* 0x000fe200078e0204 */
[C---:B--2---:R-:W-:Y:S01]  /*a8f10*/  IADD3 R25, R23.reuse, R0, RZ ;  /* 0x0000000017197210 */ /* 0x044fe20007ffe0ff */
[----:B------:R2:W-:Y:S02]  /*a8f20*/  @P1 STG.E desc[UR60][R18.64], R187 ;  /* 0x000000bb12001986 */ /* 0x0005e4000c10193c */
[----:B------:R-:W-:Y:S01]  /*a8f30*/  IMAD.WIDE R20, R23, 0x4, R2 ;  /* 0x0000000417147825 */ /* 0x000fe200078e0202 */
[----:B------:R-:W1:Y:S01]  /*a8f40*/  LDC R0, c[0x0][0x248] ;  /* 0x00009200ff007b82 */ /* 0x000e620000000800 */
[-C--:B------:R-:W-:Y:S01]  /*a8f50*/  ISETP.LT.AND P5, PT, R9, R80.reuse, !P5 ;  /* 0x000000500900720c */ /* 0x080fe20006fa1270 */
[----:B------:R2:W-:Y:S01]  /*a8f60*/  @P0 STG.E desc[UR60][R10.64], R183 ;  /* 0x000000b70a000986 */ /* 0x0005e2000c10193c */
[-C--:B------:R-:W-:Y:S01]  /*a8f70*/  ISETP.LT.AND P0, PT, R7, R80.reuse, !P2 ;  /* 0x000000500700720c */ /* 0x080fe20005701270 */
[----:B------:R-:W-:Y:S01]  /*a8f80*/  IMAD.WIDE R16, R23, 0x4, R4 ;  /* 0x0000000417107825 */ /* 0x000fe200078e0204 */
[-C--:B------:R-:W-:Y:S01]  /*a8f90*/  ISETP.LT.AND P2, PT, R9, R80.reuse, !P2 ;  /* 0x000000500900720c */ /* 0x080fe20005741270 */
[----:B------:R4:W-:Y:S02]  /*a8fa0*/  @P4 STG.E desc[UR60][R20.64], R195 ;  /* 0x000000c314004986 */ /* 0x0009e4000c10193c */
[----:B------:R-:W-:Y:S01]  /*a8fb0*/  IMAD.IADD R23, R25, 0x1, R24 ;  /* 0x0000000119177824 */ /* 0x000fe200078e0218 */
[-C--:B------:R-:W-:Y:S01]  /*a8fc0*/  ISETP.LT.AND P4, PT, R7, R80.reuse, !P6 ;  /* 0x000000500700720c */ /* 0x080fe20007781270 */
[----:B--2---:R-:W-:Y:S01]  /*a8fd0*/  IMAD.WIDE R18, R25, 0x4, R4 ;  /* 0x0000000419127825 */ /* 0x004fe200078e0204 */
[----:B------:R-:W-:Y:S01]  /*a8fe0*/  ISETP.LT.AND P6, PT, R9, R80, !P6 ;  /* 0x000000500900720c */ /* 0x000fe200077c1270 */
[----:B------:R-:W2:Y:S02]  /*a8ff0*/  LDC R24, c[0x0][0x248] ;  /* 0x00009200ff187b82 */ /* 0x000ea40000000800 */
[----:B------:R-:W-:-:S04]  /*a9000*/  IMAD.WIDE R10, R25, 0x4, R2 ;  /* 0x00000004190a7825 */ /* 0x000fc800078e0202 */
[C---:B----4-:R-:W-:Y:S02]  /*a9010*/  IMAD.IADD R25, R23.reuse, 0x1, R8 ;  /* 0x0000000117197824 */ /* 0x050fe400078e0208 */
[----:B------:R-:W4:Y:S01]  /*a9020*/  LDC R8, c[0x0][0x248] ;  /* 0x00009200ff087b82 */ /* 0x000f220000000800 */
[C---:B------:R-:W-:Y:S01]  /*a9030*/  IMAD.WIDE R20, R23.reuse, 0x4, R2 ;  /* 0x0000000417147825 */ /* 0x040fe200078e0202 */
[----:B------:R1:W-:Y:S03]  /*a9040*/  @P5 STG.E desc[UR60][R16.64], R191 ;  /* 0x000000bf10005986 */ /* 0x0003e6000c10193c */
[----:B------:R-:W-:Y:S01]  /*a9050*/  IMAD.WIDE R22, R23, 0x4, R4 ;  /* 0x0000000417167825 */ /* 0x000fe200078e0204 */
[----:B------:R2:W-:Y:S01]  /*a9060*/  @P0 STG.E desc[UR60][R10.64], R144 ;  /* 0x000000900a000986 */ /* 0x0005e2000c10193c */
[-C--:B------:R-:W-:Y:S02]  /*a9070*/  ISETP.LT.AND P0, PT, R7, R80.reuse, !P3 ;  /* 0x000000500700720c */ /* 0x080fe40005f01270 */
[----:B------:R-:W-:Y:S01]  /*a9080*/  ISETP.LT.AND P3, PT, R9, R80, !P3 ;  /* 0x000000500900720c */ /* 0x000fe20005f61270 */
[----:B------:R2:W-:Y:S04]  /*a9090*/  @P2 STG.E desc[UR60][R18.64], R196 ;  /* 0x000000c412002986 */ /* 0x0005e8000c10193c */
[----:B------:R2:W-:Y:S04]  /*a90a0*/  @P4 STG.E desc[UR60][R20.64], R200 ;  /* 0x000000c814004986 */ /* 0x0005e8000c10193c */
[----:B---3--:R3:W-:Y:S01]  /*a90b0*/  @P6 STG.E desc[UR60][R22.64], R12 ;  /* 0x0000000c16006986 */ /* 0x0087e2000c10193c */
[----:B-1----:R-:W-:Y:S01]  /*a90c0*/  IMAD.WIDE R16, R25, 0x4, R2 ;  /* 0x0000000419107825 */ /* 0x002fe200078e0202 */
[----:B------:R-:W-:-:S02]  /*a90d0*/  ISETP.GE.AND P1, PT, R27, R28, PT ;  /* 0x0000001c1b00720c */ /* 0x000fc40003f26270 */
[----:B------:R-:W-:Y:S02]  /*a90e0*/  IADD3 R27, R25, R6, RZ ;  /* 0x00000006191b7210 */ /* 0x000fe40007ffe0ff */
[-C--:B------:R-:W-:Y:S02]  /*a90f0*/  ISETP.LT.AND P2, PT, R7, R80.reuse, !P1 ;  /* 0x000000500700720c */ /* 0x080fe40004f41270 */
[----:B------:R-:W-:Y:S01]  /*a9100*/  ISETP.LT.AND P4, PT, R9, R80, !P1 ;  /* 0x000000500900720c */ /* 0x000fe20004f81270 */
[----:B--2---:R-:W-:Y:S01]  /*a9110*/  IMAD.WIDE R10, R25, 0x4, R4 ;  /* 0x00000004190a7825 */ /* 0x004fe200078e0204 */
[----:B------:R4:W-:Y:S03]  /*a9120*/  @P0 STG.E desc[UR60][R16.64], R145 ;  /* 0x0000009110000986 */ /* 0x0009e6000c10193c */
[C---:B------:R-:W-:Y:S01]  /*a9130*/  IMAD.WIDE R18, R27.reuse, 0x4, R2 ;  /* 0x000000041b127825 */ /* 0x040fe200078e0202 */
[----:B------:R-:W-:Y:S03]  /*a9140*/  @P3 STG.E desc[UR60][R10.64], R197 ;  /* 0x000000c50a003986 */ /* 0x000fe6000c10193c */
[----:B------:R-:W-:-:S02]  /*a9150*/  IMAD.WIDE R20, R27, 0x4, R4 ;  /* 0x000000041b147825 */ /* 0x000fc400078e0204 */
[----:B------:R1:W-:Y:S04]  /*a9160*/  @P2 STG.E desc[UR60][R18.64], R201 ;  /* 0x000000c912002986 */ /* 0x0003e8000c10193c */
[----:B------:R2:W-:Y:S01]  /*a9170*/  @P4 STG.E desc[UR60][R20.64], R13 ;  /* 0x0000000d14004986 */ /* 0x0005e2000c10193c */
[----:B------:R-:W-:Y:S02]  /*a9180*/  ISETP.GE.AND P5, PT, R26, R28, PT ;  /* 0x0000001c1a00720c */ /* 0x000fe40003fa6270 */
[----:B------:R-:W1:Y:S02]  /*a9190*/  LDC R26, c[0x0][0x248] ;  /* 0x00009200ff1a7b82 */ /* 0x000e640000000800 */
[----:B------:R-:W-:Y:S02]  /*a91a0*/  ISETP.LT.AND P6, PT, R7, R80, !P5 ;  /* 0x000000500700720c */ /* 0x000fe40006fc1270 */
[----:B------:R-:W-:Y:S01]  /*a91b0*/  ISETP.GE.AND P1, PT, R29, R28, PT ;  /* 0x0000001c1d00720c */ /* 0x000fe20003f26270 */
[----:B------:R-:W-:-:S04]  /*a91c0*/  IMAD.IADD R29, R27, 0x1, R0 ;  /* 0x000000011b1d7824 */ /* 0x000fc800078e0200 */
[----:B---3--:R-:W-:Y:S01]  /*a91d0*/  IMAD.WIDE R22, R29, 0x4, R2 ;  /* 0x000000041d167825 */ /* 0x008fe200078e0202 */
[----:B------:R-:W-:Y:S02]  /*a91e0*/  ISETP.GE.AND P0, PT, R31, R28, PT ;  /* 0x0000001c1f00720c */ /* 0x000fe40003f06270 */
[----:B------:R-:W-:Y:S01]  /*a91f0*/  ISETP.LT.AND P5, PT, R9, R80, !P5 ;  /* 0x000000500900720c */ /* 0x000fe20006fa1270 */
[----:B----4-:R-:W-:Y:S02]  /*a9200*/  IMAD.IADD R17, R29, 0x1, R8 ;  /* 0x000000011d117824 */ /* 0x010fe400078e0208 */
[----:B------:R3:W-:Y:S01]  /*a9210*/  @P6 STG.E desc[UR60][R22.64], R146 ;  /* 0x0000009216006986 */ /* 0x0007e2000c10193c */
[----:B------:R-:W-:Y:S02]  /*a9220*/  ISETP.GE.AND P3, PT, R30, R28, PT ;  /* 0x0000001c1e00720c */ /* 0x000fe40003f66270 */
[-C--:B------:R-:W-:Y:S02]  /*a9230*/  ISETP.LT.AND P6, PT, R7, R80.reuse, !P1 ;  /* 0x000000500700720c */ /* 0x080fe40004fc1270 */
[----:B------:R-:W-:-:S02]  /*a9240*/  ISETP.LT.AND P1, PT, R9, R80, !P1 ;  /* 0x000000500900720c */ /* 0x000fc40004f21270 */
[----:B------:R-:W-:Y:S02]  /*a9250*/  ISETP.LT.AND P4, PT, R7, R80, !P0 ;  /* 0x000000500700720c */ /* 0x000fe40004781270 */
[----:B------:R-:W-:Y:S02]  /*a9260*/  IADD3 R25, R17, R24, RZ ;  /* 0x0000001811197210 */ /* 0x000fe40007ffe0ff */
[-C--:B------:R-:W-:Y:S02]  /*a9270*/  ISETP.LT.AND P0, PT, R9, R80.reuse, !P0 ;  /* 0x000000500900720c */ /* 0x080fe40004701270 */
[-C--:B------:R-:W-:Y:S02]  /*a9280*/  ISETP.LT.AND P2, PT, R7, R80.reuse, !P3 ;  /* 0x000000500700720c */ /* 0x080fe40005f41270 */
[----:B------:R-:W-:Y:S01]  /*a9290*/  ISETP.LT.AND P3, PT, R9, R80, !P3 ;  /* 0x000000500900720c */ /* 0x000fe20005f61270 */
[----:B------:R-:W-:-:S04]  /*a92a0*/  IMAD.WIDE R6, R29, 0x4, R4 ;  /* 0x000000041d067825 */ /* 0x000fc800078e0204 */
[----:B-1----:R-:W-:Y:S02]  /*a92b0*/  IMAD.IADD R19, R25, 0x1, R26 ;  /* 0x0000000119137824 */ /* 0x002fe400078e021a */
[C---:B------:R-:W-:Y:S01]  /*a92c0*/  IMAD.WIDE R8, R17.reuse, 0x4, R2 ;  /* 0x0000000411087825 */ /* 0x040fe200078e0202 */
[----:B------:R3:W-:Y:S03]  /*a92d0*/  @P5 STG.E desc[UR60][R6.64], R198 ;  /* 0x000000c606005986 */ /* 0x0007e6000c10193c */
[----:B------:R-:W-:Y:S01]  /*a92e0*/  IMAD.WIDE R10, R17, 0x4, R4 ;  /* 0x00000004110a7825 */ /* 0x000fe200078e0204 */
[----:B------:R3:W-:Y:S03]  /*a92f0*/  @P6 STG.E desc[UR60][R8.64], R202 ;  /* 0x000000ca08006986 */ /* 0x0007e6000c10193c */
[C---:B--2---:R-:W-:Y:S01]  /*a9300*/  IMAD.WIDE R12, R25.reuse, 0x4, R2 ;  /* 0x00000004190c7825 */ /* 0x044fe200078e0202 */
[----:B------:R3:W-:Y:S03]  /*a9310*/  @P1 STG.E desc[UR60][R10.64], R14 ;  /* 0x0000000e0a001986 */ /* 0x0007e6000c10193c */
[----:B------:R-:W-:Y:S01]  /*a9320*/  IMAD.WIDE R16, R25, 0x4, R4 ;  /* 0x0000000419107825 */ /* 0x000fe200078e0204 */
[----:B------:R3:W-:Y:S03]  /*a9330*/  @P4 STG.E desc[UR60][R12.64], R147 ;  /* 0x000000930c004986 */ /* 0x0007e6000c10193c */
[C---:B------:R-:W-:Y:S01]  /*a9340*/  IMAD.WIDE R2, R19.reuse, 0x4, R2 ;  /* 0x0000000413027825 */ /* 0x040fe200078e0202 */
[----:B------:R3:W-:Y:S04]  /*a9350*/  @P0 STG.E desc[UR60][R16.64], R199 ;  /* 0x000000c710000986 */ /* 0x0007e8000c10193c */
[----:B------:R3:W-:Y:S01]  /*a9360*/  @P2 STG.E desc[UR60][R2.64], R203 ;  /* 0x000000cb02002986 */ /* 0x0007e2000c10193c */
[----:B------:R-:W-:Y:S01]  /*a9370*/  IMAD.WIDE R4, R19, 0x4, R4 ;  /* 0x0000000413047825 */ /* 0x000fe200078e0204 */
[----:B------:R-:W-:Y:S06]  /*a9380*/  @!P3 EXIT ;  /* 0x000000000000b94d */ /* 0x000fec0003800000 */
[----:B------:R-:W-:Y:S01]  /*a9390*/  STG.E desc[UR60][R4.64], R15 ;  /* 0x0000000f04007986 */ /* 0x000fe2000c10193c */
[----:B------:R-:W-:Y:S05]  /*a93a0*/  EXIT ;  /* 0x000000000000794d */ /* 0x000fea0003800000 */
.L_x_2:
[----:B------:R-:W-:-:S00]  /*a93b0*/  BRA `(.L_x_2) ;  /* 0xfffffffc00fc7947 */ /* 0x000fc0000383ffff */
[----:B------:R-:W-:-:S00]  /*a93c0*/  NOP ;  /* 0x0000000000007918 */ /* 0x000fc00000000000 */
        /* <DEDUP_REMOVED lines=11> */
.L_x_3:


//--------------------- .nv.shared.matmul_kernel  --------------------------
	.section	.nv.shared.matmul_kernel,"aw",@nobits
	.sectionflags	@""
	.align	16
	.zero		1024


//--------------------- .nv.shared.reserved.0     --------------------------
	.section	.nv.shared.reserved.0,"aw",@nobits
	.weak		__nv_reservedSMEM_offset_0_alias
	.size		__nv_reservedSMEM_offset_0_alias, 0, 0
	.other		__nv_reservedSMEM_offset_0_alias,@"STO_CUDA_RESERVED_SHARED STV_DEFAULT"
__nv_reservedSMEM_offset_0_alias:
	.zero		0


//--------------------- .nv.constant0.matmul_kernel --------------------------
	.section	.nv.constant0.matmul_kernel,"a",@progbits
	.sectionflags	@""
	.align	4
.nv.constant0.matmul_kernel:
	.zero		608


//--------------------- SYMBOLS --------------------------

	.type		.nv.reservedSmem.offset0,@object
	.size		.nv.reservedSmem.offset0,0x4
